def matmul_kernel(
    a_ptr,
    b_ptr,
    c_ptr,
    M,
    N,
    K,
    stride_am,
    stride_ak,
    stride_bk,
    stride_bn,
    stride_cm,
    stride_cn,
    BLOCK_M: tl.constexpr,
    BLOCK_N: tl.constexpr,
    BLOCK_K: tl.constexpr,
    GROUP_M: tl.constexpr,
):
    pid = tl.program_id(axis=0)
    num_pid_m = tl.cdiv(M, BLOCK_M)
    num_pid_n = tl.cdiv(N, BLOCK_N)
    num_pid_in_group = GROUP_M * num_pid_n
    group_id = pid // num_pid_in_group
    first_pid_m = group_id * GROUP_M
    group_size_m = min(num_pid_m - first_pid_m, GROUP_M)
    pid_m = first_pid_m + ((pid % num_pid_in_group) % group_size_m)
    pid_n = (pid % num_pid_in_group) // group_size_m

    offs_am = (pid_m * BLOCK_M + tl.arange(0, BLOCK_M)) % M
    offs_bn = (pid_n * BLOCK_N + tl.arange(0, BLOCK_N)) % N
    offs_k = tl.arange(0, BLOCK_K)
    a_ptrs = a_ptr + offs_am[:, None] * stride_am + offs_k[None, :] * stride_ak
    b_ptrs = b_ptr + offs_k[:, None] * stride_bk + offs_bn[None, :] * stride_bn

    acc = tl.zeros((BLOCK_M, BLOCK_N), dtype=tl.float32)
    for kk in range(0, tl.cdiv(K, BLOCK_K)):
        a = tl.load(a_ptrs, mask=offs_k[None, :] < K - kk * BLOCK_K, other=0.0)
        b = tl.load(b_ptrs, mask=offs_k[:, None] < K - kk * BLOCK_K, other=0.0)
        acc = tl.dot(a, b, acc)
        a_ptrs += BLOCK_K * stride_ak
        b_ptrs += BLOCK_K * stride_bk

    c = acc.to(c_ptr.dtype.element_ty)
    offs_cm = pid_m * BLOCK_M + tl.arange(0, BLOCK_M)
    offs_cn = pid_n * BLOCK_N + tl.arange(0, BLOCK_N)
    c_ptrs = c_ptr + offs_cm[:, None] * stride_cm + offs_cn[None, :] * stride_cn
    mask = (offs_cm[:, None] < M) & (offs_cn[None, :] < N)
    tl.store(c_ptrs, c, mask=mask)

# config = {"BLOCK_K": 64, "BLOCK_M": 512, "BLOCK_N": 128, "GROUP_M": 8, "arch": "sm_100", "dtype": "fp32", "num_ctas": 1, "num_stages": 3, "num_warps": 16}
# arch = sm_100


// ===== COMPILED SASS (sm_100a) =====

	.target	sm_100a

	.elftype	@"ET_EXEC"


//--------------------- .note.nv.tkinfo           --------------------------
	.section	.note.nv.tkinfo,"",@"SHT_NOTE"
	.sectionflags	@"SHF_NOTE_NV_TKINFO"
	.tkinfo
        /*0018*/ 	.word	0x00000081
        /*0030*/ 	.string	""
        /*0030*/ 	.string	"ptxas-blackwell"
        /*0030*/ 	.string	"Cuda compilation tools, release 12.9, V12.9.86"
        /*0030*/ 	.string	"Build cuda_12.9.r12.9/compiler.36037853_0"
        /*0030*/ 	.string	"-v  -suppress-debug-info  -lineinfo  -arch sm_100a "



//--------------------- .note.nv.cuver            --------------------------
	.section	.note.nv.cuver,"",@"SHT_NOTE"
	.sectionflags	@"SHF_NOTE_NV_CUVER"
        /*0018*/ 	.short	0x0001
        /*001a*/ 	.short	0x0064
        /*001c*/ 	.short	0x0001
        /*001e*/ 	.short	0x0000
        /*0020*/ 	.short	0x0001
        /*0022*/ 	.short	0x0000


//--------------------- .nv.info                  --------------------------
	.section	.nv.info,"",@"SHT_CUDA_INFO"
	.align	4


	//----- nvinfo : EIATTR_REGCOUNT
	.align		4
        /*0000*/ 	.byte	0x04, 0x2f
        /*0002*/ 	.short	(.L_1 - .L_0)
	.align		4
.L_0:
        /*0004*/ 	.word	index@(matmul_kernel)
        /*0008*/ 	.word	0x00000020


	//----- nvinfo : EIATTR_FRAME_SIZE
	.align		4
.L_1:
        /*000c*/ 	.byte	0x04, 0x11
        /*000e*/ 	.short	(.L_3 - .L_2)
	.align		4
.L_2:
        /*0010*/ 	.word	index@(matmul_kernel)
        /*0014*/ 	.word	0x00001688


	//----- nvinfo : EIATTR_MIN_STACK_SIZE
	.align		4
.L_3:
        /*0018*/ 	.byte	0x04, 0x12
        /*001a*/ 	.short	(.L_5 - .L_4)
	.align		4
.L_4:
        /*001c*/ 	.word	index@(matmul_kernel)
        /*0020*/ 	.word	0x00001688
.L_5:


//--------------------- .nv.info.matmul_kernel    --------------------------
	.section	.nv.info.matmul_kernel,"",@"SHT_CUDA_INFO"
	.sectionflags	@""
	.align	4


	//----- nvinfo : EIATTR_CUDA_API_VERSION
	.align		4
        /*0000*/ 	.byte	0x04, 0x37
        /*0002*/ 	.short	(.L_7 - .L_6)
.L_6:
        /*0004*/ 	.word	0x00000081


	//----- nvinfo : EIATTR_KPARAM_INFO
	.align		4
.L_7:
        /*0008*/ 	.byte	0x04, 0x17
        /*000a*/ 	.short	(.L_9 - .L_8)
.L_8:
        /*000c*/ 	.word	0x00000000
        /*0010*/ 	.short	0x000d
        /*0012*/ 	.short	0x0048
        /*0014*/ 	.byte	0x00, 0xf4, 0x21, 0x00


	//----- nvinfo : EIATTR_KPARAM_INFO
	.align		4
.L_9:
        /*0018*/ 	.byte	0x04, 0x17
        /*001a*/ 	.short	(.L_11 - .L_10)
.L_10:
        /*001c*/ 	.word	0x00000000
        /*0020*/ 	.short	0x000c
        /*0022*/ 	.short	0x0040
        /*0024*/ 	.byte	0x00, 0xf4, 0x21, 0x00


	//----- nvinfo : EIATTR_KPARAM_INFO
	.align		4
.L_11:
        /*0028*/ 	.byte	0x04, 0x17
        /*002a*/ 	.short	(.L_13 - .L_12)
.L_12:
        /*002c*/ 	.word	0x00000000
        /*0030*/ 	.short	0x000b
        /*0032*/ 	.short	0x0038
        /*0034*/ 	.byte	0x00, 0xf0, 0x11, 0x00


	//----- nvinfo : EIATTR_KPARAM_INFO
	.align		4
.L_13:
        /*0038*/ 	.byte	0x04, 0x17
        /*003a*/ 	.short	(.L_15 - .L_14)
.L_14:
        /*003c*/ 	.word	0x00000000
        /*0040*/ 	.short	0x000a
        /*0042*/ 	.short	0x0034
        /*0044*/ 	.byte	0x00, 0xf0, 0x11, 0x00


	//----- nvinfo : EIATTR_KPARAM_INFO
	.align		4
.L_15:
        /*0048*/ 	.byte	0x04, 0x17
        /*004a*/ 	.short	(.L_17 - .L_16)
.L_16:
        /*004c*/ 	.word	0x00000000
        /*0050*/ 	.short	0x0009
        /*0052*/ 	.short	0x0030
        /*0054*/ 	.byte	0x00, 0xf0, 0x11, 0x00


	//----- nvinfo : EIATTR_KPARAM_INFO
	.align		4
.L_17:
        /*0058*/ 	.byte	0x04, 0x17
        /*005a*/ 	.short	(.L_19 - .L_18)
.L_18:
        /*005c*/ 	.word	0x00000000
        /*0060*/ 	.short	0x0008
        /*0062*/ 	.short	0x002c
        /*0064*/ 	.byte	0x00, 0xf0, 0x11, 0x00


	//----- nvinfo : EIATTR_KPARAM_INFO
	.align		4
.L_19:
        /*0068*/ 	.byte	0x04, 0x17
        /*006a*/ 	.short	(.L_21 - .L_20)
.L_20:
        /*006c*/ 	.word	0x00000000
        /*0070*/ 	.short	0x0007
        /*0072*/ 	.short	0x0028
        /*0074*/ 	.byte	0x00, 0xf0, 0x11, 0x00


	//----- nvinfo : EIATTR_KPARAM_INFO
	.align		4
.L_21:
        /*0078*/ 	.byte	0x04, 0x17
        /*007a*/ 	.short	(.L_23 - .L_22)
.L_22:
        /*007c*/ 	.word	0x00000000
        /*0080*/ 	.short	0x0006
        /*0082*/ 	.short	0x0024
        /*0084*/ 	.byte	0x00, 0xf0, 0x11, 0x00


	//----- nvinfo : EIATTR_KPARAM_INFO
	.align		4
.L_23:
        /*0088*/ 	.byte	0x04, 0x17
        /*008a*/ 	.short	(.L_25 - .L_24)
.L_24:
        /*008c*/ 	.word	0x00000000
        /*0090*/ 	.short	0x0005
        /*0092*/ 	.short	0x0020
        /*0094*/ 	.byte	0x00, 0xf0, 0x11, 0x00


	//----- nvinfo : EIATTR_KPARAM_INFO
	.align		4
.L_25:
        /*0098*/ 	.byte	0x04, 0x17
        /*009a*/ 	.short	(.L_27 - .L_26)
.L_26:
        /*009c*/ 	.word	0x00000000
        /*00a0*/ 	.short	0x0004
        /*00a2*/ 	.short	0x001c
        /*00a4*/ 	.byte	0x00, 0xf0, 0x11, 0x00


	//----- nvinfo : EIATTR_KPARAM_INFO
	.align		4
.L_27:
        /*00a8*/ 	.byte	0x04, 0x17
        /*00aa*/ 	.short	(.L_29 - .L_28)
.L_28:
        /*00ac*/ 	.word	0x00000000
        /*00b0*/ 	.short	0x0003
        /*00b2*/ 	.short	0x0018
        /*00b4*/ 	.byte	0x00, 0xf0, 0x11, 0x00


	//----- nvinfo : EIATTR_KPARAM_INFO
	.align		4
.L_29:
        /*00b8*/ 	.byte	0x04, 0x17
        /*00ba*/ 	.short	(.L_31 - .L_30)
.L_30:
        /*00bc*/ 	.word	0x00000000
        /*00c0*/ 	.short	0x0002
        /*00c2*/ 	.short	0x0010
        /*00c4*/ 	.byte	0x00, 0xf4, 0x21, 0x00


	//----- nvinfo : EIATTR_KPARAM_INFO
	.align		4
.L_31:
        /*00c8*/ 	.byte	0x04, 0x17
        /*00ca*/ 	.short	(.L_33 - .L_32)
.L_32:
        /*00cc*/ 	.word	0x00000000
        /*00d0*/ 	.short	0x0001
        /*00d2*/ 	.short	0x0008
        /*00d4*/ 	.byte	0x00, 0xf4, 0x21, 0x00


	//----- nvinfo : EIATTR_KPARAM_INFO
	.align		4
.L_33:
        /*00d8*/ 	.byte	0x04, 0x17
        /*00da*/ 	.short	(.L_35 - .L_34)
.L_34:
        /*00dc*/ 	.word	0x00000000
        /*00e0*/ 	.short	0x0000
        /*00e2*/ 	.short	0x0000
        /*00e4*/ 	.byte	0x00, 0xf4, 0x21, 0x00


	//----- nvinfo : EIATTR_SPARSE_MMA_MASK
	.align		4
.L_35:
        /*00e8*/ 	.byte	0x03, 0x50
        /*00ea*/ 	.short	0x0000


	//----- nvinfo : EIATTR_MAXREG_COUNT
	.align		4
        /*00ec*/ 	.byte	0x03, 0x1b
        /*00ee*/ 	.short	0x0080


	//----- nvinfo : EIATTR_NUM_BARRIERS
	.align		4
        /*00f0*/ 	.byte	0x02, 0x4c
        /*00f2*/ 	.byte	0x01
	.zero		1


	//----- nvinfo : EIATTR_ANNOTATIONS
	.align		4
        /*00f4*/ 	.byte	0x04, 0x55
        /*00f6*/ 	.short	(.L_37 - .L_36)


	//   ....[0]....
.L_36:
        /*00f8*/ 	.word	0x00000001
        /*00fc*/ 	.byte	0xb0, 0x00, 0x00, 0x00, 0x01, 0x00, 0x00, 0x00, 0x40, 0x06, 0x00, 0x00, 0x01, 0x00, 0x00, 0x00
        /* <DEDUP_REMOVED lines=2083> */
        /*833c*/ 	.byte	0x80, 0xfc, 0x01, 0x00, 0x01, 0x00, 0x00, 0x00, 0xb0, 0xfd, 0x01, 0x00


	//----- nvinfo : EIATTR_VRC_CTA_INIT_COUNT
	.align		4
.L_37:
        /*8348*/ 	.byte	0x02, 0x4a
	.zero		1
	.zero		1


	//----- nvinfo : EIATTR_EXIT_INSTR_OFFSETS
	.align		4
        /*834c*/ 	.byte	0x04, 0x1c
        /*834e*/ 	.short	(.L_39 - .L_38)


	//   ....[0]....
.L_38:
        /*8350*/ 	.word	0x000207c0


	//   ....[1]....
        /*8354*/ 	.word	0x000207e0


	//----- nvinfo : EIATTR_REQNTID
	.align		4
.L_39:
        /*8358*/ 	.byte	0x04, 0x10
        /*835a*/ 	.short	(.L_41 - .L_40)
.L_40:
        /*835c*/ 	.word	0x00000200
        /*8360*/ 	.word	0x00000001
        /*8364*/ 	.word	0x00000001


	//----- nvinfo : EIATTR_CBANK_PARAM_SIZE
	.align		4
.L_41:
        /*8368*/ 	.byte	0x03, 0x19
        /*836a*/ 	.short	0x0050


	//----- nvinfo : EIATTR_PARAM_CBANK
	.align		4
        /*836c*/ 	.byte	0x04, 0x0a
        /*836e*/ 	.short	(.L_43 - .L_42)
	.align		4
.L_42:
        /*8370*/ 	.word	index@(.nv.constant0.matmul_kernel)
        /*8374*/ 	.short	0x0380
        /*8376*/ 	.short	0x0050


	//----- nvinfo : EIATTR_SW_WAR
	.align		4
.L_43:
        /*8378*/ 	.byte	0x04, 0x36
        /*837a*/ 	.short	(.L_45 - .L_44)
.L_44:
        /*837c*/ 	.word	0x00000008
.L_45:


//--------------------- .nv.compat                --------------------------
	.section	.nv.compat,"",@"SHT_CUDA_COMPAT_INFO"
	.align	4
        /*0000*/ 	.byte	0x02, 0x02, 0x01, 0x00, 0x02, 0x05, 0x05, 0x00, 0x02, 0x03, 0x00, 0x00, 0x02, 0x06, 0x01, 0x00


//--------------------- .nv.callgraph             --------------------------
	.section	.nv.callgraph,"",@"SHT_CUDA_CALLGRAPH"
	.align	4
	.sectionentsize	8
	.align		4
        /*0000*/ 	.word	0x00000000
	.align		4
        /*0004*/ 	.word	0xffffffff
	.align		4
        /*0008*/ 	.word	0x00000000
	.align		4
        /*000c*/ 	.word	0xfffffffe
	.align		4
        /*0010*/ 	.word	0x00000000
	.align		4
        /*0014*/ 	.word	0xfffffffd
	.align		4
        /*0018*/ 	.word	0x00000000
	.align		4
        /*001c*/ 	.word	0xfffffffc


//--------------------- .text.matmul_kernel       --------------------------
	.section	.text.matmul_kernel,"ax",@progbits
	.align	128
        .global         matmul_kernel
        .type           matmul_kernel,@function
        .size           matmul_kernel,(.L_x_3 - matmul_kernel)
        .other          matmul_kernel,@"STO_CUDA_ENTRY STV_DEFAULT"
matmul_kernel:
.text.matmul_kernel:
[----:B------:R-:W1:Y:S08]  /*0000*/  LDC R1, c[0x0][0x37c] ;  /* 0x0000df00ff017b82 */ /* 0x000e700000000800 */
[----:B------:R-:W2:Y:S01]  /*0010*/  LDC.64 R2, c[0x0][0x398] ;  /* 0x0000e600ff027b82 */ /* 0x000ea20000000a00 */
[----:B-1----:R-:W-:Y:S01]  /*0020*/  VIADD R1, R1, 0xffffe978 ;  /* 0xffffe97801017836 */ /* 0x002fe20000000000 */
[----:B------:R-:W1:Y:S01]  /*0030*/  S2R R7, SR_CTAID.X ;  /* 0x0000000000077919 */ /* 0x000e620000002500 */
[----:B------:R-:W3:Y:S01]  /*0040*/  LDCU.128 UR12, c[0x0][0x380] ;  /* 0x00007000ff0c77ac */ /* 0x000ee20008000c00 */
[----:B------:R-:W4:Y:S04]  /*0050*/  S2R R14, SR_TID.X ;  /* 0x00000000000e7919 */ /* 0x000f280000002100 */
[----:B------:R-:W5:Y:S01]  /*0060*/  S2UR UR5, SR_CgaCtaId ;  /* 0x00000000000579c3 */ /* 0x000f620000008800 */
[----:B------:R-:W1:Y:S01]  /*0070*/  LDCU.64 UR8, c[0x0][0x358] ;  /* 0x00006b00ff0877ac */ /* 0x000e620008000a00 */
[----:B------:R-:W-:Y:S01]  /*0080*/  UMOV UR4, 0x400 ;  /* 0x0000040000047882 */ /* 0x000fe20000000000 */
[----:B------:R-:W1:Y:S01]  /*0090*/  LDCU UR6, c[0x0][0x3a0] ;  /* 0x00007400ff0677ac */ /* 0x000e620008000800 */
[----:B--2---:R-:W-:Y:S01]  /*00a0*/  IMAD.MOV.U32 R11, RZ, RZ, R3 ;  /* 0x000000ffff0b7224 */ /* 0x004fe200078e0003 */
[----:B------:R2:W-:Y:S01]  /*00b0*/  STL.64 [R1+0x668], R2 ;  /* 0x0006680201007387 */ /* 0x0005e20000100a00 */
[----:B------:R-:W-:-:S02]  /*00c0*/  IMAD.MOV.U32 R13, RZ, RZ, R2 ;  /* 0x000000ffff0d7224 */ /* 0x000fc400078e0002 */
[----:B------:R-:W-:Y:S01]  /*00d0*/  VIADD R0, R11, 0x7f ;  /* 0x0000007f0b007836 */ /* 0x000fe20000000000 */
[----:B------:R-:W-:Y:S02]  /*00e0*/  IABS R12, R11 ;  /* 0x0000000b000c7213 */ /* 0x000fe40000000000 */
[----:B-1----:R-:W-:Y:S02]  /*00f0*/  IABS R8, R7 ;  /* 0x0000000700087213 */ /* 0x002fe40000000000 */
[----:B--2---:R-:W-:-:S04]  /*0100*/  SHF.R.S32.HI R3, RZ, 0x1f, R0 ;  /* 0x0000001fff037819 */ /* 0x004fc80000011400 */
[----:B------:R-:W-:-:S04]  /*0110*/  LEA.HI R3, R3, R0, RZ, 0x7 ;  /* 0x0000000003037211 */ /* 0x000fc800078f38ff */
[----:B------:R-:W-:-:S05]  /*0120*/  SHF.R.S32.HI R0, RZ, 0x7, R3 ;  /* 0x00000007ff007819 */ /* 0x000fca0000011403 */
[----:B------:R-:W-:-:S05]  /*0130*/  IMAD.SHL.U32 R0, R0, 0x8, RZ ;  /* 0x0000000800007824 */ /* 0x000fca00078e00ff */
[-C--:B------:R-:W-:Y:S02]  /*0140*/  IABS R5, R0.reuse ;  /* 0x0000000000057213 */ /* 0x080fe40000000000 */
[----:B------:R-:W-:Y:S02]  /*0150*/  IABS R10, R0 ;  /* 0x00000000000a7213 */ /* 0x000fe40000000000 */
[----:B------:R-:W1:Y:S08]  /*0160*/  I2F.RP R4, R5 ;  /* 0x0000000500047306 */ /* 0x000e700000209400 */
[----:B-1----:R-:W1:Y:S02]  /*0170*/  MUFU.RCP R4, R4 ;  /* 0x0000000400047308 */ /* 0x002e640000001000 */
[----:B-1----:R-:W-:-:S02]  /*0180*/  VIADD R2, R4, 0xffffffe ;  /* 0x0ffffffe04027836 */ /* 0x002fc40000000000 */
[----:B------:R-:W-:-:S04]  /*0190*/  IMAD.MOV R4, RZ, RZ, -R10 ;  /* 0x000000ffff047224 */ /* 0x000fc800078e0a0a */
[----:B------:R1:W2:Y:S02]  /*01a0*/  F2I.FTZ.U32.TRUNC.NTZ R3, R2 ;  /* 0x0000000200037305 */ /* 0x0002a4000021f000 */
[----:B-1----:R-:W-:Y:S02]  /*01b0*/  IMAD.MOV.U32 R2, RZ, RZ, RZ ;  /* 0x000000ffff027224 */ /* 0x002fe400078e00ff */
[----:B--2---:R-:W-:-:S04]  /*01c0*/  IMAD.MOV R6, RZ, RZ, -R3 ;  /* 0x000000ffff067224 */ /* 0x004fc800078e0a03 */
[----:B------:R-:W-:Y:S02]  /*01d0*/  IMAD R9, R6, R5, RZ ;  /* 0x0000000506097224 */ /* 0x000fe400078e02ff */
[----:B------:R-:W-:Y:S02]  /*01e0*/  IMAD.MOV.U32 R6, RZ, RZ, R8 ;  /* 0x000000ffff067224 */ /* 0x000fe400078e0008 */
[----:B------:R-:W-:-:S06]  /*01f0*/  IMAD.HI.U32 R3, R3, R9, R2 ;  /* 0x0000000903037227 */ /* 0x000fcc00078e0002 */
[----:B------:R-:W-:-:S04]  /*0200*/  IMAD.HI.U32 R3, R3, R6, RZ ;  /* 0x0000000603037227 */ /* 0x000fc800078e00ff */
[----:B------:R-:W-:-:S05]  /*0210*/  IMAD R2, R3, R4, R6 ;  /* 0x0000000403027224 */ /* 0x000fca00078e0206 */
[----:B------:R-:W-:-:S13]  /*0220*/  ISETP.GT.U32.AND P1, PT, R5, R2, PT ;  /* 0x000000020500720c */ /* 0x000fda0003f24070 */
[----:B------:R-:W-:Y:S02]  /*0230*/  @!P1 IMAD.IADD R2, R2, 0x1, -R5 ;  /* 0x0000000102029824 */ /* 0x000fe400078e0a05 */
[----:B------:R-:W-:Y:S01]  /*0240*/  @!P1 VIADD R3, R3, 0x1 ;  /* 0x0000000103039836 */ /* 0x000fe20000000000 */
[----:B------:R-:W-:Y:S02]  /*0250*/  ISETP.NE.AND P1, PT, R0, RZ, PT ;  /* 0x000000ff0000720c */ /* 0x000fe40003f25270 */
[----:B------:R-:W-:Y:S02]  /*0260*/  ISETP.GE.U32.AND P0, PT, R2, R5, PT ;  /* 0x000000050200720c */ /* 0x000fe40003f06070 */
[----:B------:R-:W-:-:S04]  /*0270*/  LOP3.LUT R2, R7, R0, RZ, 0x3c, !PT ;  /* 0x0000000007027212 */ /* 0x000fc800078e3cff */
[----:B------:R-:W-:Y:S01]  /*0280*/  ISETP.GE.AND P2, PT, R2, RZ, PT ;  /* 0x000000ff0200720c */ /* 0x000fe20003f46270 */
[----:B------:R-:W-:-:S06]  /*0290*/  VIADD R2, R13, 0x1ff ;  /* 0x000001ff0d027836 */ /* 0x000fcc0000000000 */
[----:B------:R-:W-:-:S04]  /*02a0*/  @P0 VIADD R3, R3, 0x1 ;  /* 0x0000000103030836 */ /* 0x000fc80000000000 */
[----:B------:R-:W-:Y:S01]  /*02b0*/  IMAD.MOV.U32 R6, RZ, RZ, R3 ;  /* 0x000000ffff067224 */ /* 0x000fe200078e0003 */
[----:B------:R-:W-:-:S03]  /*02c0*/  SHF.R.S32.HI R3, RZ, 0x1f, R2 ;  /* 0x0000001fff037819 */ /* 0x000fc60000011402 */
[----:B------:R-:W-:Y:S01]  /*02d0*/  @!P2 IMAD.MOV R6, RZ, RZ, -R6 ;  /* 0x000000ffff06a224 */ /* 0x000fe200078e0a06 */
[----:B------:R-:W-:Y:S02]  /*02e0*/  @!P1 LOP3.LUT R6, RZ, R0, RZ, 0x33, !PT ;  /* 0x00000000ff069212 */ /* 0x000fe400078e33ff */
[----:B------:R-:W-:-:S03]  /*02f0*/  LEA.HI R2, R3, R2, RZ, 0x9 ;  /* 0x0000000203027211 */ /* 0x000fc600078f48ff */
[----:B------:R-:W-:Y:S02]  /*0300*/  IMAD.SHL.U32 R3, R6, 0x8, RZ ;  /* 0x0000000806037824 */ /* 0x000fe400078e00ff */
[----:B------:R-:W-:-:S03]  /*0310*/  IMAD.MOV R6, RZ, RZ, -R6 ;  /* 0x000000ffff067224 */ /* 0x000fc600078e0a06 */
[----:B------:R-:W-:Y:S01]  /*0320*/  LEA.HI.SX32 R2, R2, -R3, 0x17 ;  /* 0x8000000302027211 */ /* 0x000fe200078fbaff */
[----:B------:R-:W-:Y:S02]  /*0330*/  IMAD R7, R0, R6, R7 ;  /* 0x0000000600077224 */ /* 0x000fe400078e0207 */
[----:B------:R-:W-:Y:S01]  /*0340*/  IMAD.MOV.U32 R6, RZ, RZ, R12 ;  /* 0x000000ffff067224 */ /* 0x000fe200078e000c */
[----:B------:R-:W-:Y:S02]  /*0350*/  VIMNMX R4, PT, PT, R2, 0x8, PT ;  /* 0x0000000802047848 */ /* 0x000fe40003fe0100 */
[----:B------:R-:W-:Y:S02]  /*0360*/  IABS R0, R7 ;  /* 0x0000000700007213 */ /* 0x000fe40000000000 */
[----:B------:R-:W-:-:S04]  /*0370*/  IABS R5, R4 ;  /* 0x0000000400057213 */ /* 0x000fc80000000000 */
[----:B------:R-:W1:Y:S08]  /*0380*/  I2F.RP R2, R5 ;  /* 0x0000000500027306 */ /* 0x000e700000209400 */
[----:B-1----:R-:W1:Y:S02]  /*0390*/  MUFU.RCP R2, R2 ;  /* 0x0000000200027308 */ /* 0x002e640000001000 */
[----:B-1----:R-:W-:Y:S01]  /*03a0*/  VIADD R8, R2, 0xffffffe ;  /* 0x0ffffffe02087836 */ /* 0x002fe20000000000 */
[----:B------:R-:W-:-:S05]  /*03b0*/  IABS R2, R4 ;  /* 0x0000000400027213 */ /* 0x000fca0000000000 */
[----:B------:R1:W2:Y:S02]  /*03c0*/  F2I.FTZ.U32.TRUNC.NTZ R9, R8 ;  /* 0x0000000800097305 */ /* 0x0002a4000021f000 */
[----:B-1----:R-:W-:Y:S02]  /*03d0*/  IMAD.MOV.U32 R8, RZ, RZ, RZ ;  /* 0x000000ffff087224 */ /* 0x002fe400078e00ff */
[----:B--2---:R-:W-:-:S04]  /*03e0*/  IMAD.MOV R10, RZ, RZ, -R9 ;  /* 0x000000ffff0a7224 */ /* 0x004fc800078e0a09 */
[----:B------:R-:W-:Y:S01]  /*03f0*/  IMAD R11, R10, R5, RZ ;  /* 0x000000050a0b7224 */ /* 0x000fe200078e02ff */
[----:B------:R-:W-:Y:S01]  /*0400*/  IABS R10, R13 ;  /* 0x0000000d000a7213 */ /* 0x000fe20000000000 */
[----:B------:R-:W-:Y:S02]  /*0410*/  IMAD.MOV R13, RZ, RZ, -R2 ;  /* 0x000000ffff0d7224 */ /* 0x000fe400078e0a02 */
[----:B------:R-:W-:Y:S02]  /*0420*/  IMAD.HI.U32 R9, R9, R11, R8 ;  /* 0x0000000b09097227 */ /* 0x000fe400078e0008 */
[----:B------:R-:W1:Y:S02]  /*0430*/  I2F.RP R11, R6 ;  /* 0x00000006000b7306 */ /* 0x000e640000209400 */
[----:B------:R-:W-:Y:S02]  /*0440*/  IMAD.MOV.U32 R8, RZ, RZ, R0 ;  /* 0x000000ffff087224 */ /* 0x000fe400078e0000 */
[----:B------:R-:W-:-:S02]  /*0450*/  IMAD.MOV.U32 R2, RZ, RZ, R10 ;  /* 0x000000ffff027224 */ /* 0x000fc400078e000a */
[----:B------:R-:W-:Y:S02]  /*0460*/  IMAD.HI.U32 R0, R9, R8, RZ ;  /* 0x0000000809007227 */ /* 0x000fe400078e00ff */
[----:B------:R-:W2:Y:S02]  /*0470*/  I2F.RP R10, R2 ;  /* 0x00000002000a7306 */ /* 0x000ea40000209400 */
[----:B------:R-:W-:-:S05]  /*0480*/  IMAD R8, R0, R13, R8 ;  /* 0x0000000d00087224 */ /* 0x000fca00078e0208 */
[----:B------:R-:W-:Y:S01]  /*0490*/  ISETP.GT.U32.AND P1, PT, R5, R8, PT ;  /* 0x000000080500720c */ /* 0x000fe20003f24070 */
[----:B-1----:R-:W1:Y:S08]  /*04a0*/  MUFU.RCP R11, R11 ;  /* 0x0000000b000b7308 */ /* 0x002e700000001000 */
[----:B--2---:R-:W2:Y:S04]  /*04b0*/  MUFU.RCP R10, R10 ;  /* 0x0000000a000a7308 */ /* 0x004ea80000001000 */
[----:B------:R-:W-:-:S02]  /*04c0*/  @!P1 IMAD.IADD R8, R8, 0x1, -R5 ;  /* 0x0000000108089824 */ /* 0x000fc400078e0a05 */
[----:B------:R-:W-:Y:S01]  /*04d0*/  @!P1 VIADD R0, R0, 0x1 ;  /* 0x0000000100009836 */ /* 0x000fe20000000000 */
[----:B------:R-:W-:Y:S02]  /*04e0*/  ISETP.NE.AND P1, PT, R4, RZ, PT ;  /* 0x000000ff0400720c */ /* 0x000fe40003f25270 */
[----:B------:R-:W-:Y:S01]  /*04f0*/  ISETP.GE.U32.AND P0, PT, R8, R5, PT ;  /* 0x000000050800720c */ /* 0x000fe20003f06070 */
[----:B-1----:R-:W-:Y:S01]  /*0500*/  VIADD R8, R11, 0xffffffe ;  /* 0x0ffffffe0b087836 */ /* 0x002fe20000000000 */
[----:B------:R-:W-:-:S03]  /*0510*/  LOP3.LUT R5, R7, R4, RZ, 0x3c, !PT ;  /* 0x0000000407057212 */ /* 0x000fc600078e3cff */
[----:B------:R1:W3:Y:S01]  /*0520*/  F2I.FTZ.U32.TRUNC.NTZ R9, R8 ;  /* 0x0000000800097305 */ /* 0x0002e2000021f000 */
[----:B------:R-:W-:Y:S01]  /*0530*/  ISETP.GE.AND P2, PT, R5, RZ, PT ;  /* 0x000000ff0500720c */ /* 0x000fe20003f46270 */
[----:B--2---:R-:W-:-:S06]  /*0540*/  VIADD R5, R10, 0xffffffe ;  /* 0x0ffffffe0a057836 */ /* 0x004fcc0000000000 */
[----:B------:R-:W-:Y:S01]  /*0550*/  @P0 VIADD R0, R0, 0x1 ;  /* 0x0000000100000836 */ /* 0x000fe20000000000 */
[----:B------:R-:W2:Y:S01]  /*0560*/  F2I.FTZ.U32.TRUNC.NTZ R5, R5 ;  /* 0x0000000500057305 */ /* 0x000ea2000021f000 */
[----:B-1----:R-:W-:Y:S02]  /*0570*/  IMAD.MOV.U32 R8, RZ, RZ, RZ ;  /* 0x000000ffff087224 */ /* 0x002fe400078e00ff */
[----:B------:R-:W-:Y:S01]  /*0580*/  IMAD.MOV.U32 R10, RZ, RZ, R0 ;  /* 0x000000ffff0a7224 */ /* 0x000fe200078e0000 */
[----:B----4-:R-:W-:Y:S01]  /*0590*/  SHF.R.U32.HI R0, RZ, 0x6, R14 ;  /* 0x00000006ff007819 */ /* 0x010fe2000001160e */
[----:B---3--:R-:W-:Y:S01]  /*05a0*/  IMAD.MOV R25, RZ, RZ, -R9 ;  /* 0x000000ffff197224 */ /* 0x008fe200078e0a09 */
[----:B------:R-:W-:Y:S01]  /*05b0*/  LOP3.LUT R14, R14, 0x1ff, RZ, 0xc0, !PT ;  /* 0x000001ff0e0e7812 */ /* 0x000fe200078ec0ff */
[----:B------:R-:W-:Y:S01]  /*05c0*/  @!P2 IMAD.MOV R10, RZ, RZ, -R10 ;  /* 0x000000ffff0aa224 */ /* 0x000fe200078e0a0a */
[----:B------:R-:W-:Y:S01]  /*05d0*/  @!P1 LOP3.LUT R10, RZ, R4, RZ, 0x33, !PT ;  /* 0x00000004ff0a9212 */ /* 0x000fe200078e33ff */
[----:B------:R-:W-:Y:S01]  /*05e0*/  IMAD R25, R25, R6, RZ ;  /* 0x0000000619197224 */ /* 0x000fe200078e02ff */
[----:B------:R-:W-:-:S03]  /*05f0*/  SGXT.U32 R0, R0, 0x3 ;  /* 0x000000030000781a */ /* 0x000fc60000000000 */
[----:B------:R-:W-:Y:S02]  /*0600*/  IMAD.SHL.U32 R12, R10, 0x80, RZ ;  /* 0x000000800a0c7824 */ /* 0x000fe400078e00ff */
[----:B--2---:R-:W-:Y:S02]  /*0610*/  IMAD.MOV R11, RZ, RZ, -R5 ;  /* 0x000000ffff0b7224 */ /* 0x004fe400078e0a05 */
[----:B------:R-:W-:Y:S01]  /*0620*/  IMAD.HI.U32 R25, R9, R25, R8 ;  /* 0x0000001909197227 */ /* 0x000fe200078e0008 */
[----:B------:R-:W-:Y:S01]  /*0630*/  LOP3.LUT R0, R12, R0, RZ, 0xfc, !PT ;  /* 0x000000000c007212 */ /* 0x000fe200078efcff */
[----:B------:R1:W-:Y:S02]  /*0640*/  STL [R1+0x3d4], R12 ;  /* 0x0003d40c01007387 */ /* 0x0003e40000100800 */
[----:B------:R-:W-:Y:S01]  /*0650*/  IMAD.MOV R10, RZ, RZ, -R10 ;  /* 0x000000ffff0a7224 */ /* 0x000fe200078e0a0a */
[----:B------:R-:W-:Y:S01]  /*0660*/  IABS R23, R0 ;  /* 0x0000000000177213 */ /* 0x000fe20000000000 */
[----:B------:R-:W-:Y:S01]  /*0670*/  IMAD.MOV.U32 R9, RZ, RZ, R11 ;  /* 0x000000ffff097224 */ /* 0x000fe200078e000b */
[----:B------:R-:W-:Y:S01]  /*0680*/  LOP3.LUT R11, R0, 0x8, RZ, 0xfc, !PT ;  /* 0x00000008000b7812 */ /* 0x000fe200078efcff */
[----:B------:R-:W-:Y:S01]  /*0690*/  IMAD R8, R4, R10, R7 ;  /* 0x0000000a04087224 */ /* 0x000fe200078e0207 */
[C---:B------:R-:W-:Y:S01]  /*06a0*/  LOP3.LUT R13, R0.reuse, 0x10, RZ, 0xfc, !PT ;  /* 0x00000010000d7812 */ /* 0x040fe200078efcff */
[----:B------:R-:W-:Y:S01]  /*06b0*/  IMAD R9, R9, R2, RZ ;  /* 0x0000000209097224 */ /* 0x000fe200078e02ff */
[----:B------:R-:W-:Y:S01]  /*06c0*/  LOP3.LUT R22, R0, 0x28, RZ, 0xfc, !PT ;  /* 0x0000002800167812 */ /* 0x000fe200078efcff */
[----:B------:R-:W-:Y:S01]  /*06d0*/  IMAD.MOV.U32 R4, RZ, RZ, RZ ;  /* 0x000000ffff047224 */ /* 0x000fe200078e00ff */
[----:B-1----:R-:W-:Y:S01]  /*06e0*/  IABS R12, R11 ;  /* 0x0000000b000c7213 */ /* 0x002fe20000000000 */
[----:B------:R-:W-:Y:S01]  /*06f0*/  IMAD.HI.U32 R7, R25, R23, RZ ;  /* 0x0000001719077227 */ /* 0x000fe200078e00ff */
[----:B------:R-:W-:-:S02]  /*0700*/  IABS R10, R13 ;  /* 0x0000000d000a7213 */ /* 0x000fc40000000000 */
[C---:B------:R-:W-:Y:S01]  /*0710*/  LOP3.LUT R29, R0.reuse, 0x20, RZ, 0xfc, !PT ;  /* 0x00000020001d7812 */ /* 0x040fe200078efcff */
[----:B------:R-:W-:Y:S01]  /*0720*/  IMAD.HI.U32 R4, R5, R9, R4 ;  /* 0x0000000905047227 */ /* 0x000fe200078e0004 */
[C---:B------:R-:W-:Y:S02]  /*0730*/  LOP3.LUT R21, R0.reuse, 0x30, RZ, 0xfc, !PT ;  /* 0x0000003000157812 */ /* 0x040fe400078efcff */
[----:B------:R-:W-:Y:S01]  /*0740*/  IABS R17, R22 ;  /* 0x0000001600117213 */ /* 0x000fe20000000000 */
[----:B------:R-:W-:Y:S01]  /*0750*/  IMAD.HI.U32 R5, R25, R12, RZ ;  /* 0x0000000c19057227 */ /* 0x000fe200078e00ff */
[----:B------:R-:W-:Y:S02]  /*0760*/  IABS R18, R29 ;  /* 0x0000001d00127213 */ /* 0x000fe40000000000 */
[----:B------:R-:W-:Y:S01]  /*0770*/  ISETP.GE.AND P5, PT, R13, RZ, PT ;  /* 0x000000ff0d00720c */ /* 0x000fe20003fa6270 */
[----:B------:R-:W-:Y:S01]  /*0780*/  IMAD.MOV R7, RZ, RZ, -R7 ;  /* 0x000000ffff077224 */ /* 0x000fe200078e0a07 */
[----:B------:R-:W-:Y:S01]  /*0790*/  ISETP.GE.AND P2, PT, R11, RZ, PT ;  /* 0x000000ff0b00720c */ /* 0x000fe20003f46270 */
[----:B------:R-:W-:Y:S01]  /*07a0*/  IMAD.MOV R5, RZ, RZ, -R5 ;  /* 0x000000ffff057224 */ /* 0x000fe200078e0a05 */
[----:B------:R-:W-:Y:S01]  /*07b0*/  LOP3.LUT R19, R0, 0x40, RZ, 0xfc, !PT ;  /* 0x0000004000137812 */ /* 0x000fe200078efcff */
[----:B------:R-:W-:Y:S01]  /*07c0*/  IMAD R23, R6, R7, R23 ;  /* 0x0000000706177224 */ /* 0x000fe200078e0217 */
[----:B------:R-:W-:Y:S01]  /*07d0*/  LOP3.LUT R7, R0, 0x18, RZ, 0xfc, !PT ;  /* 0x0000001800077812 */ /* 0x000fe200078efcff */
[----:B------:R-:W-:Y:S01]  /*07e0*/  IMAD.MOV.U32 R9, RZ, RZ, R10 ;  /* 0x000000ffff097224 */ /* 0x000fe200078e000a */
[----:B------:R-:W-:Y:S01]  /*07f0*/  IABS R10, R21 ;  /* 0x00000015000a7213 */ /* 0x000fe20000000000 */
[C---:B------:R-:W-:Y:S01]  /*0800*/  IMAD R12, R6.reuse, R5, R12 ;  /* 0x00000005060c7224 */ /* 0x040fe200078e020c */
[----:B------:R-:W-:Y:S01]  /*0810*/  ISETP.GT.U32.AND P1, PT, R6, R23, PT ;  /* 0x000000170600720c */ /* 0x000fe20003f24070 */
[----:B------:R-:W-:Y:S01]  /*0820*/  IMAD.IADD R8, R3, 0x1, R8 ;  /* 0x0000000103087824 */ /* 0x000fe200078e0208 */
[----:B------:R-:W-:Y:S01]  /*0830*/  ISETP.GE.AND P4, PT, R7, RZ, PT ;  /* 0x000000ff0700720c */ /* 0x000fe20003f86270 */
[----:B------:R-:W-:Y:S01]  /*0840*/  IMAD.HI.U32 R3, R25, R9, RZ ;  /* 0x0000000919037227 */ /* 0x000fe200078e00ff */
[----:B------:R-:W-:-:S02]  /*0850*/  IABS R7, R7 ;  /* 0x0000000700077213 */ /* 0x000fc40000000000 */
[----:B------:R-:W-:Y:S01]  /*0860*/  ISETP.GT.U32.AND P3, PT, R6, R12, PT ;  /* 0x0000000c0600720c */ /* 0x000fe20003f64070 */
[----:B------:R-:W-:Y:S01]  /*0870*/  IMAD.MOV R3, RZ, RZ, -R3 ;  /* 0x000000ffff037224 */ /* 0x000fe200078e0a03 */
[----:B------:R-:W-:Y:S01]  /*0880*/  LOP3.LUT R16, R0, 0x50, RZ, 0xfc, !PT ;  /* 0x0000005000107812 */ /* 0x000fe200078efcff */
[----:B------:R-:W-:Y:S01]  /*0890*/  IMAD R5, R8, 0x200, R14 ;  /* 0x0000020008057824 */ /* 0x000fe200078e020e */
[C---:B------:R-:W-:Y:S01]  /*08a0*/  LOP3.LUT R20, R0.reuse, 0x38, RZ, 0xfc, !PT ;  /* 0x0000003800147812 */ /* 0x040fe200078efcff */
[----:B------:R-:W-:Y:S01]  /*08b0*/  IMAD.MOV.U32 R8, RZ, RZ, R7 ;  /* 0x000000ffff087224 */ /* 0x000fe200078e0007 */
[----:B------:R-:W-:Y:S01]  /*08c0*/  LOP3.LUT R28, R0, 0x58, RZ, 0xfc, !PT ;  /* 0x00000058001c7812 */ /* 0x000fe200078efcff */
[----:B------:R-:W-:Y:S01]  /*08d0*/  IMAD R9, R6, R3, R9 ;  /* 0x0000000306097224 */ /* 0x000fe200078e0209 */
[----:B------:R1:W-:Y:S01]  /*08e0*/  STL [R1+0x670], R5 ;  /* 0x0006700501007387 */ /* 0x0003e20000100800 */
[----:B------:R-:W-:Y:S01]  /*08f0*/  IMAD.HI.U32 R3, R25, R8, RZ ;  /* 0x0000000819037227 */ /* 0x000fe200078e00ff */
[----:B------:R-:W-:-:S02]  /*0900*/  IABS R14, R20 ;  /* 0x00000014000e7213 */ /* 0x000fc40000000000 */
[----:B------:R2:W-:Y:S01]  /*0910*/  STL [R1+0x14], R16 ;  /* 0x0000141001007387 */ /* 0x0005e20000100800 */
[--C-:B------:R-:W-:Y:S01]  /*0920*/  @!P1 IMAD.IADD R23, R23, 0x1, -R6.reuse ;  /* 0x0000000117179824 */ /* 0x100fe200078e0a06 */
[----:B------:R-:W-:Y:S01]  /*0930*/  ISETP.GT.U32.AND P1, PT, R6, R9, PT ;  /* 0x000000090600720c */ /* 0x000fe20003f24070 */
[----:B------:R-:W-:Y:S01]  /*0940*/  IMAD.MOV R7, RZ, RZ, -R3 ;  /* 0x000000ffff077224 */ /* 0x000fe200078e0a03 */
[----:B------:R-:W-:Y:S01]  /*0950*/  LOP3.LUT R27, R0, 0x60, RZ, 0xfc, !PT ;  /* 0x00000060001b7812 */ /* 0x000fe200078efcff */
[----:B------:R-:W-:Y:S01]  /*0960*/  @!P3 IMAD.IADD R12, R12, 0x1, -R6 ;  /* 0x000000010c0cb824 */ /* 0x000fe200078e0a06 */
[----:B-1----:R-:W-:Y:S01]  /*0970*/  IABS R5, R5 ;  /* 0x0000000500057213 */ /* 0x002fe20000000000 */
[C---:B------:R-:W-:Y:S01]  /*0980*/  IMAD R8, R6.reuse, R7, R8 ;  /* 0x0000000706087224 */ /* 0x040fe200078e0208 */
[C---:B------:R-:W-:Y:S01]  /*0990*/  ISETP.GT.U32.AND P3, PT, R6.reuse, R23, PT ;  /* 0x000000170600720c */ /* 0x040fe20003f64070 */
[----:B------:R-:W-:Y:S01]  /*09a0*/  IMAD.HI.U32 R7, R25, R17, RZ ;  /* 0x0000001119077227 */ /* 0x000fe200078e00ff */
[----:B------:R-:W-:-:S02]  /*09b0*/  ISETP.GT.U32.AND P6, PT, R6, R12, PT ;  /* 0x0000000c0600720c */ /* 0x000fc40003fc4070 */
[----:B------:R-:W-:Y:S01]  /*09c0*/  LOP3.LUT R26, R0, 0x68, RZ, 0xfc, !PT ;  /* 0x00000068001a7812 */ /* 0x000fe200078efcff */
[----:B------:R-:W-:Y:S01]  /*09d0*/  IMAD.HI.U32 R4, R4, R5, RZ ;  /* 0x0000000504047227 */ /* 0x000fe200078e00ff */
[----:B------:R-:W-:-:S03]  /*09e0*/  LOP3.LUT R24, R0, 0x70, RZ, 0xfc, !PT ;  /* 0x0000007000187812 */ /* 0x000fc600078efcff */
[----:B------:R-:W-:-:S04]  /*09f0*/  IMAD.HI.U32 R3, R25, R18, RZ ;  /* 0x0000001219037227 */ /* 0x000fc800078e00ff */
[----:B------:R-:W-:Y:S02]  /*0a00*/  IMAD.MOV R13, RZ, RZ, -R4 ;  /* 0x000000ffff0d7224 */ /* 0x000fe400078e0a04 */
[----:B------:R-:W-:-:S04]  /*0a10*/  IMAD.HI.U32 R11, R25, R10, RZ ;  /* 0x0000000a190b7227 */ /* 0x000fc800078e00ff */
[----:B------:R-:W-:Y:S01]  /*0a20*/  IMAD.MOV R4, RZ, RZ, -R7 ;  /* 0x000000ffff047224 */ /* 0x000fe200078e0a07 */
[----:B------:R-:W-:Y:S01]  /*0a30*/  IABS R7, R19 ;  /* 0x0000001300077213 */ /* 0x000fe20000000000 */
[----:B------:R-:W-:Y:S02]  /*0a40*/  IMAD.MOV R15, RZ, RZ, -R3 ;  /* 0x000000ffff0f7224 */ /* 0x000fe400078e0a03 */
[----:B------:R-:W-:Y:S02]  /*0a50*/  IMAD.MOV R3, RZ, RZ, -R11 ;  /* 0x000000ffff037224 */ /* 0x000fe400078e0a0b */
[C---:B------:R-:W-:Y:S02]  /*0a60*/  IMAD R17, R6.reuse, R4, R17 ;  /* 0x0000000406117224 */ /* 0x040fe400078e0211 */
[----:B------:R-:W-:Y:S01]  /*0a70*/  @!P3 IMAD.IADD R23, R23, 0x1, -R6 ;  /* 0x000000011717b824 */ /* 0x000fe200078e0a06 */
[----:B------:R-:W-:Y:S01]  /*0a80*/  ISETP.GT.U32.AND P3, PT, R6, R8, PT ;  /* 0x000000080600720c */ /* 0x000fe20003f64070 */
[----:B------:R-:W-:-:S02]  /*0a90*/  IMAD R5, R2, R13, R5 ;  /* 0x0000000d02057224 */ /* 0x000fc400078e0205 */
[C---:B------:R-:W-:Y:S01]  /*0aa0*/  IMAD R10, R6.reuse, R3, R10 ;  /* 0x00000003060a7224 */ /* 0x040fe200078e020a */
[----:B------:R-:W-:Y:S01]  /*0ab0*/  IABS R3, R16 ;  /* 0x0000001000037213 */ /* 0x000fe20000000000 */
[----:B------:R-:W-:Y:S01]  /*0ac0*/  @!P1 IMAD.IADD R9, R9, 0x1, -R6 ;  /* 0x0000000109099824 */ /* 0x000fe200078e0a06 */
[----:B------:R-:W-:Y:S01]  /*0ad0*/  ISETP.GT.U32.AND P1, PT, R6, R17, PT ;  /* 0x000000110600720c */ /* 0x000fe20003f24070 */
[----:B--2---:R-:W-:Y:S01]  /*0ae0*/  IMAD.HI.U32 R16, R25, R7, RZ ;  /* 0x0000000719107227 */ /* 0x004fe200078e00ff */
[----:B------:R-:W-:-:S03]  /*0af0*/  ISETP.GT.U32.AND P0, PT, R2, R5, PT ;  /* 0x000000050200720c */ /* 0x000fc60003f04070 */
[----:B------:R-:W-:Y:S01]  /*0b00*/  IMAD R18, R6, R15, R18 ;  /* 0x0000000f06127224 */ /* 0x000fe200078e0212 */
[----:B------:R-:W-:Y:S01]  /*0b10*/  LOP3.LUT R15, R0, 0x48, RZ, 0xfc, !PT ;  /* 0x00000048000f7812 */ /* 0x000fe200078efcff */
[----:B------:R-:W-:Y:S02]  /*0b20*/  IMAD.MOV R16, RZ, RZ, -R16 ;  /* 0x000000ffff107224 */ /* 0x000fe400078e0a10 */
[----:B------:R-:W-:Y:S01]  /*0b30*/  @!P6 IMAD.IADD R12, R12, 0x1, -R6 ;  /* 0x000000010c0ce824 */ /* 0x000fe200078e0a06 */
[----:B------:R-:W-:Y:S01]  /*0b40*/  ISETP.GT.U32.AND P6, PT, R6, R18, PT ;  /* 0x000000120600720c */ /* 0x000fe20003fc4070 */
[----:B------:R-:W-:Y:S01]  /*0b50*/  IMAD.HI.U32 R4, R25, R14, RZ ;  /* 0x0000000e19047227 */ /* 0x000fe200078e00ff */
[----:B------:R-:W-:-:S03]  /*0b60*/  IABS R13, R15 ;  /* 0x0000000f000d7213 */ /* 0x000fc60000000000 */
[----:B------:R-:W-:Y:S02]  /*0b70*/  IMAD R7, R6, R16, R7 ;  /* 0x0000001006077224 */ /* 0x000fe400078e0207 */
[----:B------:R-:W-:Y:S02]  /*0b80*/  IMAD.MOV R4, RZ, RZ, -R4 ;  /* 0x000000ffff047224 */ /* 0x000fe400078e0a04 */
[--C-:B------:R-:W-:Y:S01]  /*0b90*/  @!P3 IMAD.IADD R8, R8, 0x1, -R6.reuse ;  /* 0x000000010808b824 */ /* 0x100fe200078e0a06 */
[C---:B------:R-:W-:Y:S01]  /*0ba0*/  ISETP.GT.U32.AND P3, PT, R6.reuse, R10, PT ;  /* 0x0000000a0600720c */ /* 0x040fe20003f64070 */
[----:B------:R-:W-:Y:S01]  /*0bb0*/  @!P1 IMAD.IADD R17, R17, 0x1, -R6 ;  /* 0x0000000111119824 */ /* 0x000fe200078e0a06 */
[----:B------:R-:W-:Y:S01]  /*0bc0*/  ISETP.GT.U32.AND P1, PT, R6, R7, PT ;  /* 0x000000070600720c */ /* 0x000fe20003f24070 */
[----:B------:R-:W-:-:S04]  /*0bd0*/  IMAD.HI.U32 R11, R25, R13, RZ ;  /* 0x0000000d190b7227 */ /* 0x000fc800078e00ff */
[----:B------:R-:W-:Y:S02]  /*0be0*/  IMAD R14, R6, R4, R14 ;  /* 0x00000004060e7224 */ /* 0x000fe400078e020e */
[----:B------:R-:W-:Y:S02]  /*0bf0*/  @!P0 IMAD.IADD R5, R5, 0x1, -R2 ;  /* 0x0000000105058824 */ /* 0x000fe400078e0a02 */
[----:B------:R-:W-:Y:S02]  /*0c00*/  IMAD.MOV R11, RZ, RZ, -R11 ;  /* 0x000000ffff0b7224 */ /* 0x000fe400078e0a0b */
[--C-:B------:R-:W-:Y:S01]  /*0c10*/  @!P6 IMAD.IADD R18, R18, 0x1, -R6.reuse ;  /* 0x000000011212e824 */ /* 0x100fe200078e0a06 */
[C---:B------:R-:W-:Y:S01]  /*0c20*/  ISETP.GT.U32.AND P6, PT, R6.reuse, R14, PT ;  /* 0x0000000e0600720c */ /* 0x040fe20003fc4070 */
[----:B------:R-:W-:Y:S01]  /*0c30*/  IMAD R13, R6, R11, R13 ;  /* 0x0000000b060d7224 */ /* 0x000fe200078e020d */
[----:B------:R-:W-:Y:S01]  /*0c40*/  ISETP.GT.U32.AND P0, PT, R2, R5, PT ;  /* 0x000000050200720c */ /* 0x000fe20003f04070 */
[--C-:B------:R-:W-:Y:S01]  /*0c50*/  @!P3 IMAD.IADD R10, R10, 0x1, -R6.reuse ;  /* 0x000000010a0ab824 */ /* 0x100fe200078e0a06 */
[----:B------:R-:W-:Y:S01]  /*0c60*/  IABS R11, R24 ;  /* 0x00000018000b7213 */ /* 0x000fe20000000000 */
[----:B------:R-:W-:Y:S01]  /*0c70*/  @!P1 IMAD.IADD R7, R7, 0x1, -R6 ;  /* 0x0000000107079824 */ /* 0x000fe200078e0a06 */
[C---:B------:R-:W-:Y:S01]  /*0c80*/  ISETP.GT.U32.AND P3, PT, R6.reuse, R13, PT ;  /* 0x0000000d0600720c */ /* 0x040fe20003f64070 */
[----:B------:R-:W-:Y:S01]  /*0c90*/  IMAD.HI.U32 R4, R25, R3, RZ ;  /* 0x0000000319047227 */ /* 0x000fe200078e00ff */
[----:B------:R-:W-:-:S03]  /*0ca0*/  ISETP.GT.U32.AND P1, PT, R6, R8, PT ;  /* 0x000000080600720c */ /* 0x000fc60003f24070 */
[----:B------:R-:W-:Y:S02]  /*0cb0*/  IMAD.MOV R4, RZ, RZ, -R4 ;  /* 0x000000ffff047224 */ /* 0x000fe400078e0a04 */
[----:B------:R-:W-:Y:S01]  /*0cc0*/  @!P6 IMAD.IADD R14, R14, 0x1, -R6 ;  /* 0x000000010e0ee824 */ /* 0x000fe200078e0a06 */
[C---:B------:R-:W-:Y:S01]  /*0cd0*/  ISETP.GT.U32.AND P6, PT, R6.reuse, R9, PT ;  /* 0x000000090600720c */ /* 0x040fe20003fc4070 */
[----:B------:R-:W-:Y:S01]  /*0ce0*/  @!P0 IMAD.IADD R5, R5, 0x1, -R2 ;  /* 0x0000000105058824 */ /* 0x000fe200078e0a02 */
[----:B------:R-:W-:Y:S01]  /*0cf0*/  IABS R2, R28 ;  /* 0x0000001c00027213 */ /* 0x000fe20000000000 */
[C---:B------:R-:W-:Y:S01]  /*0d00*/  IMAD R3, R6.reuse, R4, R3 ;  /* 0x0000000406037224 */ /* 0x040fe200078e0203 */
[----:B------:R-:W-:Y:S01]  /*0d10*/  IABS R4, R27 ;  /* 0x0000001b00047213 */ /* 0x000fe20000000000 */
[--C-:B------:R-:W-:Y:S01]  /*0d20*/  @!P3 IMAD.IADD R13, R13, 0x1, -R6.reuse ;  /* 0x000000010d0db824 */ /* 0x100fe200078e0a06 */
[----:B------:R1:W-:Y:S01]  /*0d30*/  STL [R1+0x798], R5 ;  /* 0x0007980501007387 */ /* 0x0003e20000100800 */
[----:B------:R-:W-:Y:S01]  /*0d40*/  ISETP.GT.U32.AND P3, PT, R6, R18, PT ;  /* 0x000000120600720c */ /* 0x000fe20003f64070 */
[----:B------:R-:W-:Y:S01]  /*0d50*/  @!P1 IMAD.IADD R8, R8, 0x1, -R6 ;  /* 0x0000000108089824 */ /* 0x000fe200078e0a06 */
[----:B------:R-:W-:Y:S01]  /*0d60*/  ISETP.GT.U32.AND P1, PT, R6, R17, PT ;  /* 0x000000110600720c */ /* 0x000fe20003f24070 */
[----:B------:R2:W-:Y:S01]  /*0d70*/  STL [R1+0x10], R28 ;  /* 0x0000101c01007387 */ /* 0x0005e20000100800 */
[----:B------:R-:W-:-:S03]  /*0d80*/  ISETP.GE.AND P0, PT, R0, RZ, PT ;  /* 0x000000ff0000720c */ /* 0x000fc60003f06270 */
[----:B------:R3:W-:Y:S01]  /*0d90*/  STL [R1+0xc], R27 ;  /* 0x00000c1b01007387 */ /* 0x0007e20000100800 */
[----:B------:R-:W-:Y:S01]  /*0da0*/  @!P6 IMAD.IADD R9, R9, 0x1, -R6 ;  /* 0x000000010909e824 */ /* 0x000fe200078e0a06 */
[----:B-1----:R-:W-:Y:S01]  /*0db0*/  LOP3.LUT R5, R0, 0x78, RZ, 0xfc, !PT ;  /* 0x0000007800057812 */ /* 0x002fe200078efcff */
[----:B------:R-:W-:Y:S01]  /*0dc0*/  @!P4 IMAD.MOV R8, RZ, RZ, -R8 ;  /* 0x000000ffff08c224 */ /* 0x000fe200078e0a08 */
[----:B------:R-:W-:Y:S01]  /*0dd0*/  IABS R0, R26 ;  /* 0x0000001a00007213 */ /* 0x000fe20000000000 */
[C---:B--2---:R-:W-:Y:S01]  /*0de0*/  IMAD.HI.U32 R28, R25.reuse, R2, RZ ;  /* 0x00000002191c7227 */ /* 0x044fe200078e00ff */
[----:B------:R1:W-:Y:S01]  /*0df0*/  STL [R1+0x8], R26 ;  /* 0x0000081a01007387 */ /* 0x0003e20000100800 */
[----:B------:R-:W-:Y:S02]  /*0e00*/  IABS R16, R5 ;  /* 0x0000000500107213 */ /* 0x000fe40000000000 */
[----:B---3--:R-:W-:Y:S01]  /*0e10*/  IMAD.HI.U32 R27, R25, R4, RZ ;  /* 0x00000004191b7227 */ /* 0x008fe200078e00ff */
[----:B------:R-:W-:Y:S01]  /*0e20*/  ISETP.GT.U32.AND P4, PT, R6, R3, PT ;  /* 0x000000030600720c */ /* 0x000fe20003f84070 */
[----:B------:R2:W-:Y:S02]  /*0e30*/  STL [R1+0x4], R24 ;  /* 0x0000041801007387 */ /* 0x0005e40000100800 */
[----:B------:R-:W-:-:S02]  /*0e40*/  IMAD.MOV R28, RZ, RZ, -R28 ;  /* 0x000000ffff1c7224 */ /* 0x000fc400078e0a1c */
[----:B------:R-:W-:Y:S02]  /*0e50*/  IMAD.MOV R27, RZ, RZ, -R27 ;  /* 0x000000ffff1b7224 */ /* 0x000fe400078e0a1b */
[C---:B------:R-:W-:Y:S02]  /*0e60*/  IMAD R2, R6.reuse, R28, R2 ;  /* 0x0000001c06027224 */ /* 0x040fe400078e0202 */
[C---:B------:R-:W-:Y:S01]  /*0e70*/  IMAD R4, R6.reuse, R27, R4 ;  /* 0x0000001b06047224 */ /* 0x040fe200078e0204 */
[----:B------:R-:W3:Y:S01]  /*0e80*/  LDL R28, [R1+0x668] ;  /* 0x00066800011c7983 */ /* 0x000ee20000100800 */
[----:B------:R-:W-:Y:S01]  /*0e90*/  @!P5 IMAD.MOV R9, RZ, RZ, -R9 ;  /* 0x000000ffff09d224 */ /* 0x000fe200078e0a09 */
[----:B------:R-:W-:Y:S01]  /*0ea0*/  ISETP.GT.U32.AND P5, PT, R6, R13, PT ;  /* 0x0000000d0600720c */ /* 0x000fe20003fa4070 */
[--C-:B------:R-:W-:Y:S01]  /*0eb0*/  @!P3 IMAD.IADD R18, R18, 0x1, -R6.reuse ;  /* 0x000000011212b824 */ /* 0x100fe200078e0a06 */
[C---:B------:R-:W-:Y:S01]  /*0ec0*/  ISETP.GT.U32.AND P3, PT, R6.reuse, R2, PT ;  /* 0x000000020600720c */ /* 0x040fe20003f64070 */
[----:B------:R-:W-:Y:S01]  /*0ed0*/  @!P1 IMAD.IADD R17, R17, 0x1, -R6 ;  /* 0x0000000111119824 */ /* 0x000fe200078e0a06 */
[C---:B------:R-:W-:Y:S01]  /*0ee0*/  ISETP.GT.U32.AND P1, PT, R6.reuse, R4, PT ;  /* 0x000000040600720c */ /* 0x040fe20003f24070 */
[----:B-1----:R-:W-:Y:S01]  /*0ef0*/  IMAD.HI.U32 R26, R25, R0, RZ ;  /* 0x00000000191a7227 */ /* 0x002fe200078e00ff */
[----:B------:R-:W4:Y:S03]  /*0f00*/  LDL R27, [R1+0x670] ;  /* 0x00067000011b7983 */ /* 0x000f260000100800 */
[----:B------:R-:W-:Y:S01]  /*0f10*/  @!P0 IMAD.MOV R23, RZ, RZ, -R23 ;  /* 0x000000ffff178224 */ /* 0x000fe200078e0a17 */
[----:B------:R-:W-:Y:S01]  /*0f20*/  ISETP.GT.U32.AND P0, PT, R6, R10, PT ;  /* 0x0000000a0600720c */ /* 0x000fe20003f04070 */
[----:B------:R-:W-:-:S02]  /*0f30*/  IMAD.MOV R26, RZ, RZ, -R26 ;  /* 0x000000ffff1a7224 */ /* 0x000fc400078e0a1a */
[----:B------:R-:W-:Y:S01]  /*0f40*/  @!P5 IMAD.IADD R13, R13, 0x1, -R6 ;  /* 0x000000010d0dd824 */ /* 0x000fe200078e0a06 */
[----:B------:R-:W-:Y:S01]  /*0f50*/  ISETP.GE.AND P5, PT, R29, RZ, PT ;  /* 0x000000ff1d00720c */ /* 0x000fe20003fa6270 */
[----:B------:R-:W-:Y:S02]  /*0f60*/  IMAD R0, R6, R26, R0 ;  /* 0x0000001a06007224 */ /* 0x000fe400078e0200 */
[----:B------:R-:W3:Y:S01]  /*0f70*/  LDL R26, [R1+0x66c] ;  /* 0x00066c00011a7983 */ /* 0x000ee20000100800 */
[--C-:B------:R-:W-:Y:S01]  /*0f80*/  @!P4 IMAD.IADD R3, R3, 0x1, -R6.reuse ;  /* 0x000000010303c824 */ /* 0x100fe200078e0a06 */
[----:B------:R-:W-:Y:S01]  /*0f90*/  ISETP.GE.AND P4, PT, R22, RZ, PT ;  /* 0x000000ff1600720c */ /* 0x000fe20003f86270 */
[--C-:B------:R-:W-:Y:S01]  /*0fa0*/  @!P3 IMAD.IADD R2, R2, 0x1, -R6.reuse ;  /* 0x000000010202b824 */ /* 0x100fe200078e0a06 */
[----:B------:R-:W3:Y:S01]  /*0fb0*/  LDL.LU R29, [R1+0x4] ;  /* 0x00000400011d7983 */ /* 0x000ee20000300800 */
[----:B------:R-:W-:Y:S01]  /*0fc0*/  ISETP.GE.AND P3, PT, R21, RZ, PT ;  /* 0x000000ff1500720c */ /* 0x000fe20003f66270 */
[----:B------:R-:W-:Y:S01]  /*0fd0*/  @!P1 IMAD.IADD R4, R4, 0x1, -R6 ;  /* 0x0000000104049824 */ /* 0x000fe200078e0a06 */
[----:B------:R-:W-:Y:S01]  /*0fe0*/  ISETP.GE.AND P1, PT, R20, RZ, PT ;  /* 0x000000ff1400720c */ /* 0x000fe20003f26270 */
[----:B------:R-:W3:Y:S01]  /*0ff0*/  LDL.LU R22, [R1+0x8] ;  /* 0x0000080001167983 */ /* 0x000ee20000300800 */
[----:B------:R-:W-:-:S02]  /*1000*/  @!P2 IMAD.MOV R12, RZ, RZ, -R12 ;  /* 0x000000ffff0ca224 */ /* 0x000fc400078e0a0c */
[C---:B--2---:R-:W-:Y:S01]  /*1010*/  IMAD.HI.U32 R24, R25.reuse, R11, RZ ;  /* 0x0000000b19187227 */ /* 0x044fe200078e00ff */
[----:B------:R-:W2:Y:S01]  /*1020*/  LDL.LU R21, [R1+0xc] ;  /* 0x00000c0001157983 */ /* 0x000ea20000300800 */
[----:B------:R-:W-:Y:S02]  /*1030*/  ISETP.GT.U32.AND P2, PT, R6, R14, PT ;  /* 0x0000000e0600720c */ /* 0x000fe40003f44070 */
[----:B------:R-:W-:Y:S01]  /*1040*/  @!P0 IMAD.IADD R10, R10, 0x1, -R6 ;  /* 0x000000010a0a8824 */ /* 0x000fe200078e0a06 */
[----:B------:R-:W2:Y:S01]  /*1050*/  LDL.LU R20, [R1+0x10] ;  /* 0x0000100001147983 */ /* 0x000ea20000300800 */
[C---:B------:R-:W-:Y:S01]  /*1060*/  ISETP.GT.U32.AND P0, PT, R6.reuse, R0, PT ;  /* 0x000000000600720c */ /* 0x040fe20003f04070 */
[----:B------:R-:W-:Y:S01]  /*1070*/  IMAD.MOV R24, RZ, RZ, -R24 ;  /* 0x000000ffff187224 */ /* 0x000fe200078e0a18 */
[----:B------:R-:W-:Y:S01]  /*1080*/  ISETP.GT.U32.AND P6, PT, R6, R7, PT ;  /* 0x000000070600720c */ /* 0x000fe20003fc4070 */
[----:B------:R-:W-:-:S04]  /*1090*/  IMAD.HI.U32 R25, R25, R16, RZ ;  /* 0x0000001019197227 */ /* 0x000fc800078e00ff */
[----:B------:R-:W-:Y:S02]  /*10a0*/  IMAD R11, R6, R24, R11 ;  /* 0x00000018060b7224 */ /* 0x000fe400078e020b */
[----:B------:R-:W-:Y:S02]  /*10b0*/  IMAD.MOV R25, RZ, RZ, -R25 ;  /* 0x000000ffff197224 */ /* 0x000fe400078e0a19 */
[----:B------:R-:W-:Y:S01]  /*10c0*/  @!P2 IMAD.IADD R14, R14, 0x1, -R6 ;  /* 0x000000010e0ea824 */ /* 0x000fe200078e0a06 */
[C---:B------:R-:W-:Y:S01]  /*10d0*/  ISETP.GT.U32.AND P2, PT, R6.reuse, R11, PT ;  /* 0x0000000b0600720c */ /* 0x040fe20003f44070 */
[----:B------:R-:W-:Y:S02]  /*10e0*/  IMAD R16, R6, R25, R16 ;  /* 0x0000001906107224 */ /* 0x000fe400078e0210 */
[--C-:B------:R-:W-:Y:S01]  /*10f0*/  @!P0 IMAD.IADD R0, R0, 0x1, -R6.reuse ;  /* 0x0000000100008824 */ /* 0x100fe200078e0a06 */
[----:B------:R-:W-:Y:S01]  /*1100*/  ISETP.GE.AND P0, PT, R19, RZ, PT ;  /* 0x000000ff1300720c */ /* 0x000fe20003f06270 */
[----:B------:R-:W-:Y:S01]  /*1110*/  @!P6 IMAD.IADD R7, R7, 0x1, -R6 ;  /* 0x000000010707e824 */ /* 0x000fe200078e0a06 */
[----:B------:R-:W4:Y:S01]  /*1120*/  LDL.LU R19, [R1+0x14] ;  /* 0x0000140001137983 */ /* 0x000f220000300800 */
[----:B------:R-:W-:Y:S01]  /*1130*/  ISETP.GT.U32.AND P6, PT, R6, R16, PT ;  /* 0x000000100600720c */ /* 0x000fe20003fc4070 */
[----:B------:R-:W-:Y:S01]  /*1140*/  @!P5 IMAD.MOV R18, RZ, RZ, -R18 ;  /* 0x000000ffff12d224 */ /* 0x000fe200078e0a12 */
[----:B------:R-:W1:Y:S04]  /*1150*/  LDC.64 R24, c[0x0][0x3a0] ;  /* 0x0000e800ff187b82 */ /* 0x000e680000000a00 */
[----:B------:R-:W-:-:S07]  /*1160*/  @!P2 IMAD.IADD R11, R11, 0x1, -R6 ;  /* 0x000000010b0ba824 */ /* 0x000fce00078e0a06 */
[----:B------:R-:W-:Y:S01]  /*1170*/  @!P6 IMAD.IADD R16, R16, 0x1, -R6 ;  /* 0x000000011010e824 */ /* 0x000fe200078e0a06 */
[----:B------:R-:W-:-:S13]  /*1180*/  ISETP.GT.U32.AND P6, PT, R6, R11, PT ;  /* 0x0000000b0600720c */ /* 0x000fda0003fc4070 */
[----:B------:R-:W-:Y:S01]  /*1190*/  @!P6 IMAD.IADD R11, R11, 0x1, -R6 ;  /* 0x000000010b0be824 */ /* 0x000fe200078e0a06 */
[----:B------:R-:W-:Y:S02]  /*11a0*/  ISETP.GE.AND P6, PT, R5, RZ, PT ;  /* 0x000000ff0500720c */ /* 0x000fe40003fc6270 */
[----:B------:R-:W5:Y:S01]  /*11b0*/  LDL.LU R5, [R1+0x798] ;  /* 0x0007980001057983 */ /* 0x000f620000300800 */
[----:B------:R-:W-:Y:S01]  /*11c0*/  @!P4 IMAD.MOV R17, RZ, RZ, -R17 ;  /* 0x000000ffff11c224 */ /* 0x000fe200078e0a11 */
[C---:B------:R-:W-:Y:S02]  /*11d0*/  ISETP.GT.U32.AND P5, PT, R6.reuse, R3, PT ;  /* 0x000000030600720c */ /* 0x040fe40003fa4070 */
[C---:B------:R-:W-:Y:S01]  /*11e0*/  ISETP.GT.U32.AND P4, PT, R6.reuse, R2, PT ;  /* 0x000000020600720c */ /* 0x040fe20003f84070 */
[----:B------:R-:W-:Y:S01]  /*11f0*/  @!P3 IMAD.MOV R10, RZ, RZ, -R10 ;  /* 0x000000ffff0ab224 */ /* 0x000fe200078e0a0a */
[C---:B------:R-:W-:Y:S01]  /*1200*/  ISETP.GT.U32.AND P3, PT, R6.reuse, R4, PT ;  /* 0x000000040600720c */ /* 0x040fe20003f64070 */
[----:B------:R-:W-:Y:S01]  /*1210*/  @!P1 IMAD.MOV R14, RZ, RZ, -R14 ;  /* 0x000000ffff0e9224 */ /* 0x000fe200078e0a0e */
[C---:B------:R-:W-:Y:S01]  /*1220*/  ISETP.GT.U32.AND P1, PT, R6.reuse, R0, PT ;  /* 0x000000000600720c */ /* 0x040fe20003f24070 */
[----:B------:R-:W-:Y:S01]  /*1230*/  @!P0 IMAD.MOV R7, RZ, RZ, -R7 ;  /* 0x000000ffff078224 */ /* 0x000fe200078e0a07 */
[----:B------:R-:W-:-:S05]  /*1240*/  ISETP.GT.U32.AND P0, PT, R6, R16, PT ;  /* 0x000000100600720c */ /* 0x000fca0003f04070 */
[--C-:B------:R-:W-:Y:S02]  /*1250*/  @!P5 IMAD.IADD R3, R3, 0x1, -R6.reuse ;  /* 0x000000010303d824 */ /* 0x100fe400078e0a06 */
[--C-:B------:R-:W-:Y:S01]  /*1260*/  @!P4 IMAD.IADD R2, R2, 0x1, -R6.reuse ;  /* 0x000000010202c824 */ /* 0x100fe200078e0a06 */
[----:B------:R-:W-:Y:S01]  /*1270*/  ISETP.GE.AND P2, PT, R15, RZ, PT ;  /* 0x000000ff0f00720c */ /* 0x000fe20003f46270 */
[--C-:B------:R-:W-:Y:S02]  /*1280*/  @!P3 IMAD.IADD R4, R4, 0x1, -R6.reuse ;  /* 0x000000010404b824 */ /* 0x100fe400078e0a06 */
[--C-:B------:R-:W-:Y:S02]  /*1290*/  @!P1 IMAD.IADD R0, R0, 0x1, -R6.reuse ;  /* 0x0000000100009824 */ /* 0x100fe400078e0a06 */
[----:B------:R-:W-:Y:S02]  /*12a0*/  @!P0 IMAD.IADD R16, R16, 0x1, -R6 ;  /* 0x0000000110108824 */ /* 0x000fe400078e0a06 */
[----:B------:R-:W-:-:S02]  /*12b0*/  IMAD.MOV.U32 R6, RZ, RZ, R3 ;  /* 0x000000ffff067224 */ /* 0x000fc400078e0003 */
[----:B------:R-:W-:Y:S02]  /*12c0*/  IMAD.MOV.U32 R15, RZ, RZ, R2 ;  /* 0x000000ffff0f7224 */ /* 0x000fe400078e0002 */
[----:B------:R-:W1:Y:S02]  /*12d0*/  LDC.64 R2, c[0x0][0x3a8] ;  /* 0x0000ea00ff027b82 */ /* 0x000e640000000a00 */
[----:B------:R-:W-:Y:S01]  /*12e0*/  @!P2 IMAD.MOV R13, RZ, RZ, -R13 ;  /* 0x000000ffff0da224 */ /* 0x000fe200078e0a0d */
[----:B-1----:R1:W-:Y:S01]  /*12f0*/  STL [R1+0x778], R3 ;  /* 0x0007780301007387 */ /* 0x0023e20000100800 */
[----:B------:R-:W-:Y:S01]  /*1300*/  @!P6 IMAD.MOV R16, RZ, RZ, -R16 ;  /* 0x000000ffff10e224 */ /* 0x000fe200078e0a10 */
[----:B--2---:R-:W-:Y:S02]  /*1310*/  ISETP.GE.AND P5, PT, R20, RZ, PT ;  /* 0x000000ff1400720c */ /* 0x004fe40003fa6270 */
[----:B---3--:R-:W-:Y:S02]  /*1320*/  LOP3.LUT R20, RZ, R26, RZ, 0x33, !PT ;  /* 0x0000001aff147212 */ /* 0x008fe400078e33ff */
[----:B------:R-:W-:-:S09]  /*1330*/  ISETP.GE.AND P4, PT, R21, RZ, PT ;  /* 0x000000ff1500720c */ /* 0x000fd20003f86270 */
[----:B------:R-:W-:Y:S01]  /*1340*/  @!P5 IMAD.MOV R15, RZ, RZ, -R15 ;  /* 0x000000ffff0fd224 */ /* 0x000fe200078e0a0f */
[----:B------:R-:W-:-:S04]  /*1350*/  ISETP.NE.AND P5, PT, R26, RZ, PT ;  /* 0x000000ff1a00720c */ /* 0x000fc80003fa5270 */
[C---:B------:R-:W-:Y:S02]  /*1360*/  SEL R21, R20.reuse, R23, !P5 ;  /* 0x0000001714157207 */ /* 0x040fe40006800000 */
[----:B----4-:R-:W-:Y:S02]  /*1370*/  ISETP.GE.AND P2, PT, R19, RZ, PT ;  /* 0x000000ff1300720c */ /* 0x010fe40003f46270 */
[C---:B------:R-:W-:Y:S02]  /*1380*/  SEL R12, R20.reuse, R12, !P5 ;  /* 0x0000000c140c7207 */ /* 0x040fe40006800000 */
[C---:B-1----:R-:W-:Y:S01]  /*1390*/  SEL R3, R20.reuse, R9, !P5 ;  /* 0x0000000914037207 */ /* 0x042fe20006800000 */
[----:B------:R-:W-:Y:S01]  /*13a0*/  STL [R1+0x1c0], R21 ;  /* 0x0001c01501007387 */ /* 0x000fe20000100800 */
[----:B------:R-:W-:Y:S02]  /*13b0*/  SEL R8, R20, R8, !P5 ;  /* 0x0000000814087207 */ /* 0x000fe40006800000 */
[----:B------:R-:W-:Y:S01]  /*13c0*/  ISETP.GE.AND P3, PT, R22, RZ, PT ;  /* 0x000000ff1600720c */ /* 0x000fe20003f66270 */
[----:B------:R-:W-:Y:S01]  /*13d0*/  STL [R1+0x1bc], R12 ;  /* 0x0001bc0c01007387 */ /* 0x000fe20000100800 */
[----:B------:R-:W-:-:S02]  /*13e0*/  SEL R9, R20, R18, !P5 ;  /* 0x0000001214097207 */ /* 0x000fc40006800000 */
[----:B------:R-:W-:Y:S01]  /*13f0*/  ISETP.GE.AND P1, PT, R29, RZ, PT ;  /* 0x000000ff1d00720c */ /* 0x000fe20003f26270 */
[----:B------:R1:W-:Y:S01]  /*1400*/  STL [R1+0x1b8], R3 ;  /* 0x0001b80301007387 */ /* 0x0003e20000100800 */
[----:B------:R-:W-:-:S03]  /*1410*/  @!P2 IMAD.MOV R6, RZ, RZ, -R6 ;  /* 0x000000ffff06a224 */ /* 0x000fc600078e0a06 */
[----:B------:R2:W-:Y:S01]  /*1420*/  STL [R1+0x178], R8 ;  /* 0x0001780801007387 */ /* 0x0005e20000100800 */
[----:B-1----:R-:W-:-:S03]  /*1430*/  SEL R3, R20, R17, !P5 ;  /* 0x0000001114037207 */ /* 0x002fc60006800000 */
[----:B------:R1:W-:Y:S01]  /*1440*/  STL [R1+0x170], R9 ;  /* 0x0001700901007387 */ /* 0x0003e20000100800 */
[----:B--2---:R-:W-:-:S03]  /*1450*/  SEL R8, R20, R10, !P5 ;  /* 0x0000000a14087207 */ /* 0x004fc60006800000 */
[----:B------:R2:W-:Y:S01]  /*1460*/  STL [R1+0x174], R3 ;  /* 0x0001740301007387 */ /* 0x0005e20000100800 */
[----:B------:R-:W-:Y:S02]  /*1470*/  ISETP.GE.AND P2, PT, R27, RZ, PT ;  /* 0x000000ff1b00720c */ /* 0x000fe40003f46270 */
[C---:B-1----:R-:W-:Y:S01]  /*1480*/  SEL R9, R20.reuse, R14, !P5 ;  /* 0x0000000e14097207 */ /* 0x042fe20006800000 */
[----:B------:R1:W-:Y:S01]  /*1490*/  STL [R1+0x17c], R8 ;  /* 0x00017c0801007387 */ /* 0x0003e20000100800 */
[----:B--2---:R-:W-:-:S03]  /*14a0*/  SEL R3, R20, R7, !P5 ;  /* 0x0000000714037207 */ /* 0x004fc60006800000 */
[----:B------:R-:W-:Y:S01]  /*14b0*/  STL [R1+0x1c4], R9 ;  /* 0x0001c40901007387 */ /* 0x000fe20000100800 */
[----:B------:R-:W-:Y:S01]  /*14c0*/  ISETP.NE.AND P0, PT, R28, RZ, PT ;  /* 0x000000ff1c00720c */ /* 0x000fe20003f05270 */
[----:B------:R-:W-:Y:S01]  /*14d0*/  @!P4 IMAD.MOV R4, RZ, RZ, -R4 ;  /* 0x000000ffff04c224 */ /* 0x000fe200078e0a04 */
[C---:B------:R-:W-:Y:S01]  /*14e0*/  SEL R7, R20.reuse, R6, !P5 ;  /* 0x0000000614077207 */ /* 0x040fe20006800000 */
[----:B------:R2:W-:Y:S01]  /*14f0*/  STL [R1+0x1f4], R3 ;  /* 0x0001f40301007387 */ /* 0x0005e20000100800 */
[C---:B-1----:R-:W-:Y:S01]  /*1500*/  SEL R8, R20.reuse, R13, !P5 ;  /* 0x0000000d14087207 */ /* 0x042fe20006800000 */
[----:B------:R-:W-:Y:S02]  /*1510*/  @!P3 IMAD.MOV R0, RZ, RZ, -R0 ;  /* 0x000000ffff00b224 */ /* 0x000fe400078e0a00 */
[----:B------:R-:W-:Y:S01]  /*1520*/  @!P1 IMAD.MOV R11, RZ, RZ, -R11 ;  /* 0x000000ffff0b9224 */ /* 0x000fe200078e0a0b */
[C---:B------:R-:W-:Y:S01]  /*1530*/  SEL R6, R20.reuse, R4, !P5 ;  /* 0x0000000414067207 */ /* 0x040fe20006800000 */
[----:B------:R-:W-:Y:S01]  /*1540*/  STL [R1+0x204], R8 ;  /* 0x0002040801007387 */ /* 0x000fe20000100800 */
[----:B--2---:R-:W-:-:S03]  /*1550*/  SEL R3, R20, R15, !P5 ;  /* 0x0000000f14037207 */ /* 0x004fc60006800000 */
[----:B------:R-:W-:Y:S01]  /*1560*/  STL [R1+0x214], R7 ;  /* 0x0002140701007387 */ /* 0x000fe20000100800 */
[----:B------:R-:W-:-:S03]  /*1570*/  SEL R4, R20, R0, !P5 ;  /* 0x0000000014047207 */ /* 0x000fc60006800000 */
[----:B------:R1:W-:Y:S01]  /*1580*/  STL [R1+0x21c], R3 ;  /* 0x00021c0301007387 */ /* 0x0003e20000100800 */
[C---:B------:R-:W-:Y:S01]  /*1590*/  SEL R0, R20.reuse, R16, !P5 ;  /* 0x0000001014007207 */ /* 0x040fe20006800000 */
[----:B-----5:R-:W-:Y:S02]  /*15a0*/  @!P2 IMAD.MOV R5, RZ, RZ, -R5 ;  /* 0x000000ffff05a224 */ /* 0x020fe400078e0a05 */
[----:B------:R-:W-:Y:S01]  /*15b0*/  STL [R1+0x224], R6 ;  /* 0x0002240601007387 */ /* 0x000fe20000100800 */
[----:B-1----:R-:W-:-:S03]  /*15c0*/  SEL R3, R20, R11, !P5 ;  /* 0x0000000b14037207 */ /* 0x002fc60006800000 */
[----:B------:R1:W-:Y:S01]  /*15d0*/  STL [R1+0x228], R4 ;  /* 0x0002280401007387 */ /* 0x0003e20000100800 */
[----:B------:R-:W-:-:S03]  /*15e0*/  @!P0 LOP3.LUT R5, RZ, R28, RZ, 0x33, !PT ;  /* 0x0000001cff058212 */ /* 0x000fc600078e33ff */
[----:B------:R-:W-:Y:S04]  /*15f0*/  STL [R1+0x22c], R3 ;  /* 0x00022c0301007387 */ /* 0x000fe80000100800 */
[----:B------:R2:W-:Y:S01]  /*1600*/  STL [R1+0x230], R0 ;  /* 0x0002300001007387 */ /* 0x0005e20000100800 */
[C---:B-1----:R-:W-:Y:S02]  /*1610*/  VIADD R4, R24.reuse, 0xfffffff7 ;  /* 0xfffffff718047836 */ /* 0x042fe40000000000 */
[----:B------:R-:W-:Y:S02]  /*1620*/  IMAD R12, R5, R25, RZ ;  /* 0x00000019050c7224 */ /* 0x000fe400078e02ff */
[----:B--2---:R-:W-:Y:S01]  /*1630*/  VIADD R0, R24, 0xfffffffb ;  /* 0xfffffffb18007836 */ /* 0x004fe20000000000 */
[----:B------:R-:W-:Y:S01]  /*1640*/  ISETP.GE.U32.AND P6, PT, R4, 0x7fffffb8, PT ;  /* 0x7fffffb80400780c */ /* 0x000fe20003fc6070 */
[----:B------:R-:W-:-:S03]  /*1650*/  IMAD.SHL.U32 R4, R2, 0x4, RZ ;  /* 0x0000000402047824 */ /* 0x000fc600078e00ff */
[----:B------:R-:W-:Y:S01]  /*1660*/  ISETP.GE.U32.AND P2, PT, R0, 0x7fffffbc, PT ;  /* 0x7fffffbc0000780c */ /* 0x000fe20003f46070 */
[C---:B------:R-:W-:Y:S01]  /*1670*/  IMAD.SHL.U32 R0, R2.reuse, 0x2, RZ ;  /* 0x0000000202007824 */ /* 0x040fe200078e00ff */
[----:B------:R-:W-:Y:S01]  /*1680*/  STL [R1+0x3b8], R12 ;  /* 0x0003b80c01007387 */ /* 0x000fe20000100800 */
[----:B------:R-:W-:-:S03]  /*1690*/  IMAD R3, R2, 0x3, RZ ;  /* 0x0000000302037824 */ /* 0x000fc600078e02ff */
[----:B------:R1:W-:Y:S04]  /*16a0*/  STL [R1+0x468], R4 ;  /* 0x0004680401007387 */ /* 0x0003e80000100800 */
[----:B------:R2:W-:Y:S01]  /*16b0*/  STL [R1+0x660], R0 ;  /* 0x0006600001007387 */ /* 0x0005e20000100800 */
[----:B-1----:R-:W-:-:S03]  /*16c0*/  IMAD R4, R2, 0xc, RZ ;  /* 0x0000000c02047824 */ /* 0x002fc600078e02ff */
[----:B------:R1:W-:Y:S01]  /*16d0*/  STL [R1+0x65c], R3 ;  /* 0x00065c0301007387 */ /* 0x0003e20000100800 */
[----:B--2---:R-:W-:-:S03]  /*16e0*/  IMAD R0, R2, 0x5, RZ ;  /* 0x0000000502007824 */ /* 0x004fc600078e02ff */
[----:B------:R2:W-:Y:S04]  /*16f0*/  STL [R1+0x5bc], R4 ;  /* 0x0005bc0401007387 */ /* 0x0005e80000100800 */
[----:B------:R3:W-:Y:S01]  /*1700*/  STL [R1+0x658], R0 ;  /* 0x0006580001007387 */ /* 0x0007e20000100800 */
[C---:B-1----:R-:W-:Y:S02]  /*1710*/  IMAD R3, R2.reuse, 0x14, RZ ;  /* 0x0000001402037824 */ /* 0x042fe400078e02ff */
[----:B--2---:R-:W-:-:S03]  /*1720*/  IMAD R4, R2, 0x6, RZ ;  /* 0x0000000602047824 */ /* 0x004fc600078e02ff */
[----:B------:R1:W-:Y:S01]  /*1730*/  STL [R1+0x5b8], R3 ;  /* 0x0005b80301007387 */ /* 0x0003e20000100800 */
[----:B---3--:R-:W-:-:S03]  /*1740*/  IMAD R0, R2, 0x18, RZ ;  /* 0x0000001802007824 */ /* 0x008fc600078e02ff */
[----:B------:R2:W-:Y:S04]  /*1750*/  STL [R1+0x654], R4 ;  /* 0x0006540401007387 */ /* 0x0005e80000100800 */
[----:B------:R3:W-:Y:S01]  /*1760*/  STL [R1+0x5b4], R0 ;  /* 0x0005b40001007387 */ /* 0x0007e20000100800 */
[C---:B-1----:R-:W-:Y:S02]  /*1770*/  IMAD R3, R2.reuse, 0x7, RZ ;  /* 0x0000000702037824 */ /* 0x042fe400078e02ff */
[----:B--2---:R-:W-:-:S03]  /*1780*/  IMAD R4, R2, 0x1c, RZ ;  /* 0x0000001c02047824 */ /* 0x004fc600078e02ff */
[----:B------:R1:W-:Y:S01]  /*1790*/  STL [R1+0x650], R3 ;  /* 0x0006500301007387 */ /* 0x0003e20000100800 */
[----:B---3--:R-:W-:-:S03]  /*17a0*/  IMAD.SHL.U32 R0, R2, 0x8, RZ ;  /* 0x0000000802007824 */ /* 0x008fc600078e00ff */
        /* <DEDUP_REMOVED lines=11> */
[----:B---3--:R-:W-:-:S03]  /*1860*/  IMAD R0, R2, 0x2c, RZ ;  /* 0x0000002c02007824 */ /* 0x008fc600078e02ff */
[----:B------:R2:W-:Y:S01]  /*1870*/  STL [R1+0x640], R4 ;  /* 0x0006400401007387 */ /* 0x0005e20000100800 */
[----:B------:R-:W-:-:S03]  /*1880*/  IMAD R5, R2, 0x38, RZ ;  /* 0x0000003802057824 */ /* 0x000fc600078e02ff */
[----:B------:R3:W-:Y:S01]  /*1890*/  STL [R1+0x5a4], R0 ;  /* 0x0005a40001007387 */ /* 0x0007e20000100800 */
[C---:B-1----:R-:W-:Y:S02]  /*18a0*/  IMAD R3, R2.reuse, 0x30, RZ ;  /* 0x0000003002037824 */ /* 0x042fe400078e02ff */
[----:B--2---:R-:W-:-:S03]  /*18b0*/  IMAD R4, R2, 0xd, RZ ;  /* 0x0000000d02047824 */ /* 0x004fc600078e02ff */
[----:B------:R1:W-:Y:S01]  /*18c0*/  STL [R1+0x5a0], R3 ;  /* 0x0005a00301007387 */ /* 0x0003e20000100800 */
[----:B---3--:R-:W-:-:S03]  /*18d0*/  IMAD R0, R2, 0x34, RZ ;  /* 0x0000003402007824 */ /* 0x008fc600078e02ff */
[----:B------:R2:W-:Y:S04]  /*18e0*/  STL [R1+0x63c], R4 ;  /* 0x00063c0401007387 */ /* 0x0005e80000100800 */
[----:B------:R3:W-:Y:S01]  /*18f0*/  STL [R1+0x59c], R0 ;  /* 0x00059c0001007387 */ /* 0x0007e20000100800 */
[----:B-1----:R-:W-:-:S03]  /*1900*/  IMAD R3, R2, 0xe, RZ ;  /* 0x0000000e02037824 */ /* 0x002fc600078e02ff */
[----:B------:R1:W-:Y:S01]  /*1910*/  STL [R1+0x598], R5 ;  /* 0x0005980501007387 */ /* 0x0003e20000100800 */
[C---:B--2---:R-:W-:Y:S02]  /*1920*/  IMAD R4, R2.reuse, 0xf, RZ ;  /* 0x0000000f02047824 */ /* 0x044fe400078e02ff */
[C---:B---3--:R-:W-:Y:S01]  /*1930*/  IMAD R0, R2.reuse, 0x3c, RZ ;  /* 0x0000003c02007824 */ /* 0x048fe200078e02ff */
[----:B------:R-:W-:Y:S01]  /*1940*/  STL [R1+0x638], R3 ;  /* 0x0006380301007387 */ /* 0x000fe20000100800 */
[----:B-1----:R-:W-:-:S03]  /*1950*/  IMAD.SHL.U32 R5, R2, 0x10, RZ ;  /* 0x0000001002057824 */ /* 0x002fc600078e00ff */
[----:B------:R1:W-:Y:S01]  /*1960*/  STL [R1+0x634], R4 ;  /* 0x0006340401007387 */ /* 0x0003e20000100800 */
[----:B------:R-:W-:-:S03]  /*1970*/  VIADD R6, R24, 0xfffffff3 ;  /* 0xfffffff318067836 */ /* 0x000fc60000000000 */
[----:B------:R-:W-:Y:S04]  /*1980*/  STL [R1+0x594], R0 ;  /* 0x0005940001007387 */ /* 0x000fe80000100800 */
[----:B------:R2:W-:Y:S01]  /*1990*/  STL [R1+0x630], R5 ;  /* 0x0006300501007387 */ /* 0x0005e20000100800 */
[----:B-1----:R-:W-:Y:S01]  /*19a0*/  IMAD R4, R2, 0x11, RZ ;  /* 0x0000001102047824 */ /* 0x002fe200078e02ff */
[----:B------:R-:W-:Y:S01]  /*19b0*/  ISETP.GE.U32.AND P4, PT, R6, 0x7fffffb4, PT ;  /* 0x7fffffb40600780c */ /* 0x000fe20003f86070 */
[----:B--2---:R-:W-:-:S03]  /*19c0*/  IMAD R5, R2, 0x12, RZ ;  /* 0x0000001202057824 */ /* 0x004fc600078e02ff */
[----:B------:R1:W-:Y:S01]  /*19d0*/  STL [R1+0x62c], R4 ;  /* 0x00062c0401007387 */ /* 0x0003e20000100800 */
[----:B------:R-:W-:-:S03]  /*19e0*/  IMAD R6, R2, 0x13, RZ ;  /* 0x0000001302067824 */ /* 0x000fc600078e02ff */
[----:B------:R2:W-:Y:S01]  /*19f0*/  STL [R1+0x628], R5 ;  /* 0x0006280501007387 */ /* 0x0005e20000100800 */
[C---:B-1----:R-:W-:Y:S02]  /*1a00*/  IMAD R4, R2.reuse, 0x48, RZ ;  /* 0x0000004802047824 */ /* 0x042fe400078e02ff */
[C---:B--2---:R-:W-:Y:S02]  /*1a10*/  IMAD R5, R2.reuse, 0x4c, RZ ;  /* 0x0000004c02057824 */ /* 0x044fe400078e02ff */
[----:B------:R-:W-:-:S03]  /*1a20*/  IMAD R7, R2, 0x54, RZ ;  /* 0x0000005402077824 */ /* 0x000fc600078e02ff */
[----:B------:R1:W-:Y:S04]  /*1a30*/  STL.64 [R1+0x780], R4 ;  /* 0x0007800401007387 */ /* 0x0003e80000100a00 */
[----:B------:R2:W-:Y:S01]  /*1a40*/  STL [R1+0x624], R6 ;  /* 0x0006240601007387 */ /* 0x0005e20000100800 */
[C---:B------:R-:W-:Y:S02]  /*1a50*/  IMAD R8, R2.reuse, 0x58, RZ ;  /* 0x0000005802087824 */ /* 0x040fe400078e02ff */
[C---:B------:R-:W-:Y:S02]  /*1a60*/  IMAD R9, R2.reuse, 0x5c, RZ ;  /* 0x0000005c02097824 */ /* 0x040fe400078e02ff */
[C---:B-1----:R-:W-:Y:S02]  /*1a70*/  IMAD R4, R2.reuse, 0x15, RZ ;  /* 0x0000001502047824 */ /* 0x042fe400078e02ff */
[----:B--2---:R-:W-:-:S02]  /*1a80*/  IMAD R6, R2, 0x50, RZ ;  /* 0x0000005002067824 */ /* 0x004fc400078e02ff */
[----:B------:R-:W-:-:S03]  /*1a90*/  IMAD R5, R2, 0x16, RZ ;  /* 0x0000001602057824 */ /* 0x000fc600078e02ff */
[----:B------:R-:W-:Y:S04]  /*1aa0*/  STL.64 [R1+0x788], R6 ;  /* 0x0007880601007387 */ /* 0x000fe80000100a00 */
[----:B------:R1:W-:Y:S01]  /*1ab0*/  STL [R1+0x620], R4 ;  /* 0x0006200401007387 */ /* 0x0003e20000100800 */
[----:B------:R-:W-:-:S03]  /*1ac0*/  IMAD R10, R2, 0x60, RZ ;  /* 0x00000060020a7824 */ /* 0x000fc600078e02ff */
[----:B------:R-:W-:Y:S01]  /*1ad0*/  STL [R1+0x61c], R5 ;  /* 0x00061c0501007387 */ /* 0x000fe20000100800 */
[C---:B------:R-:W-:Y:S02]  /*1ae0*/  IMAD R11, R2.reuse, 0x64, RZ ;  /* 0x00000064020b7824 */ /* 0x040fe400078e02ff */
[C---:B-1----:R-:W-:Y:S01]  /*1af0*/  IMAD R4, R2.reuse, 0x17, RZ ;  /* 0x0000001702047824 */ /* 0x042fe200078e02ff */
[----:B------:R-:W-:Y:S04]  /*1b00*/  STL.64 [R1+0x768], R8 ;  /* 0x0007680801007387 */ /* 0x000fe80000100a00 */
[----:B------:R1:W-:Y:S04]  /*1b10*/  STL [R1+0x618], R4 ;  /* 0x0006180401007387 */ /* 0x0003e80000100800 */
[----:B------:R-:W-:Y:S01]  /*1b20*/  STL.64 [R1+0x770], R10 ;  /* 0x0007700a01007387 */ /* 0x000fe20000100a00 */
[----:B-1----:R-:W-:-:S05]  /*1b30*/  IMAD R4, R2, 0x19, RZ ;  /* 0x0000001902047824 */ /* 0x002fca00078e02ff */
[----:B------:R1:W-:Y:S01]  /*1b40*/  STL [R1+0x614], R4 ;  /* 0x0006140401007387 */ /* 0x0003e20000100800 */
[C---:B------:R-:W-:Y:S02]  /*1b50*/  IMAD R14, R2.reuse, 0x68, RZ ;  /* 0x00000068020e7824 */ /* 0x040fe400078e02ff */
[C---:B------:R-:W-:Y:S02]  /*1b60*/  IMAD R15, R2.reuse, 0x6c, RZ ;  /* 0x0000006c020f7824 */ /* 0x040fe400078e02ff */
[----:B-1----:R-:W-:-:S05]  /*1b70*/  IMAD R4, R2, 0x1a, RZ ;  /* 0x0000001a02047824 */ /* 0x002fca00078e02ff */
[----:B------:R1:W-:Y:S04]  /*1b80*/  STL [R1+0x610], R4 ;  /* 0x0006100401007387 */ /* 0x0003e80000100800 */
[----:B------:R-:W-:Y:S01]  /*1b90*/  STL.64 [R1+0x790], R14 ;  /* 0x0007900e01007387 */ /* 0x000fe20000100a00 */
[----:B-1----:R-:W-:-:S05]  /*1ba0*/  IMAD R4, R2, 0x1b, RZ ;  /* 0x0000001b02047824 */ /* 0x002fca00078e02ff */
[----:B------:R1:W-:Y:S01]  /*1bb0*/  STL [R1+0x60c], R4 ;  /* 0x00060c0401007387 */ /* 0x0003e20000100800 */
[C---:B------:R-:W-:Y:S02]  /*1bc0*/  IMAD R6, R2.reuse, 0x1e, RZ ;  /* 0x0000001e02067824 */ /* 0x040fe400078e02ff */
[----:B-1----:R-:W-:-:S05]  /*1bd0*/  IMAD R4, R2, 0x1d, RZ ;  /* 0x0000001d02047824 */ /* 0x002fca00078e02ff */
[----:B------:R1:W-:Y:S04]  /*1be0*/  STL [R1+0x608], R4 ;  /* 0x0006080401007387 */ /* 0x0003e80000100800 */
[----:B------:R2:W-:Y:S01]  /*1bf0*/  STL [R1+0x604], R6 ;  /* 0x0006040601007387 */ /* 0x0005e20000100800 */
[C---:B-1----:R-:W-:Y:S02]  /*1c00*/  IMAD R4, R2.reuse, 0x1f, RZ ;  /* 0x0000001f02047824 */ /* 0x042fe400078e02ff */
[----:B--2---:R-:W-:-:S03]  /*1c10*/  IMAD.SHL.U32 R6, R2, 0x20, RZ ;  /* 0x0000002002067824 */ /* 0x004fc600078e00ff */
[----:B------:R1:W-:Y:S04]  /*1c20*/  STL [R1+0x600], R4 ;  /* 0x0006000401007387 */ /* 0x0003e80000100800 */
[----:B------:R2:W-:Y:S01]  /*1c30*/  STL [R1+0x5fc], R6 ;  /* 0x0005fc0601007387 */ /* 0x0005e20000100800 */
[C---:B-1----:R-:W-:Y:S02]  /*1c40*/  IMAD R4, R2.reuse, 0x21, RZ ;  /* 0x0000002102047824 */ /* 0x042fe400078e02ff */
[----:B--2---:R-:W-:-:S03]  /*1c50*/  IMAD R6, R2, 0x22, RZ ;  /* 0x0000002202067824 */ /* 0x004fc600078e02ff */
[----:B------:R1:W-:Y:S04]  /*1c60*/  STL [R1+0x5f8], R4 ;  /* 0x0005f80401007387 */ /* 0x0003e80000100800 */
[----:B------:R2:W-:Y:S01]  /*1c70*/  STL [R1+0x5f4], R6 ;  /* 0x0005f40601007387 */ /* 0x0005e20000100800 */
[----:B-1----:R-:W-:-:S05]  /*1c80*/  IMAD R4, R2, 0x23, RZ ;  /* 0x0000002302047824 */ /* 0x002fca00078e02ff */
[----:B------:R1:W-:Y:S01]  /*1c90*/  STL [R1+0x5f0], R4 ;  /* 0x0005f00401007387 */ /* 0x0003e20000100800 */
[C---:B--2---:R-:W-:Y:S02]  /*1ca0*/  IMAD R6, R2.reuse, 0x26, RZ ;  /* 0x0000002602067824 */ /* 0x044fe400078e02ff */
[----:B-1----:R-:W-:-:S05]  /*1cb0*/  IMAD R4, R2, 0x25, RZ ;  /* 0x0000002502047824 */ /* 0x002fca00078e02ff */
[----:B------:R1:W-:Y:S04]  /*1cc0*/  STL [R1+0x5ec], R4 ;  /* 0x0005ec0401007387 */ /* 0x0003e80000100800 */
[----:B------:R2:W-:Y:S01]  /*1cd0*/  STL [R1+0x5e8], R6 ;  /* 0x0005e80601007387 */ /* 0x0005e20000100800 */
[----:B-1----:R-:W-:Y:S02]  /*1ce0*/  IMAD R4, R2, 0x27, RZ ;  /* 0x0000002702047824 */ /* 0x002fe400078e02ff */
[----:B------:R-:W-:-:S03]  /*1cf0*/  IMAD.MOV.U32 R5, RZ, RZ, R12 ;  /* 0x000000ffff057224 */ /* 0x000fc600078e000c */
[----:B------:R1:W-:Y:S01]  /*1d00*/  STL [R1+0x5e4], R4 ;  /* 0x0005e40401007387 */ /* 0x0003e20000100800 */
[C---:B------:R-:W-:Y:S02]  /*1d10*/  IMAD R7, R2.reuse, 0x2a, RZ ;  /* 0x0000002a02077824 */ /* 0x040fe400078e02ff */
[C---:B--2---:R-:W-:Y:S02]  /*1d20*/  IMAD R6, R2.reuse, 0x2b, RZ ;  /* 0x0000002b02067824 */ /* 0x044fe400078e02ff */
[----:B-1----:R-:W-:-:S05]  /*1d30*/  IMAD R4, R2, 0x29, RZ ;  /* 0x0000002902047824 */ /* 0x002fca00078e02ff */
[----:B------:R1:W-:Y:S04]  /*1d40*/  STL [R1+0x5e0], R4 ;  /* 0x0005e00401007387 */ /* 0x0003e80000100800 */
[----:B------:R2:W-:Y:S01]  /*1d50*/  STL [R1+0x5dc], R7 ;  /* 0x0005dc0701007387 */ /* 0x0005e20000100800 */
[----:B-1----:R-:W-:Y:S02]  /*1d60*/  IMAD.SHL.U32 R4, R5, 0x4, RZ ;  /* 0x0000000405047824 */ /* 0x002fe400078e00ff */
[----:B--2---:R-:W-:-:S03]  /*1d70*/  IMAD R7, R2, 0x2d, RZ ;  /* 0x0000002d02077824 */ /* 0x004fc600078e02ff */
[----:B------:R1:W-:Y:S01]  /*1d80*/  STL [R1+0x3bc], R4 ;  /* 0x0003bc0401007387 */ /* 0x0003e20000100800 */
[----:B------:R-:W-:-:S03]  /*1d90*/  IADD3 R12, P0, PT, R4, UR12, RZ ;  /* 0x0000000c040c7c10 */ /* 0x000fc6000ff1e0ff */
[----:B------:R2:W-:Y:S01]  /*1da0*/  STL [R1+0x5d8], R6 ;  /* 0x0005d80601007387 */ /* 0x0005e20000100800 */
[----:B------:R-:W-:Y:S01]  /*1db0*/  LEA.HI.X.SX32 R13, R5, UR13, 0x2, P0 ;  /* 0x0000000d050d7c11 */ /* 0x000fe200080f16ff */
[C---:B------:R-:W-:Y:S02]  /*1dc0*/  IMAD.SHL.U32 R5, R2.reuse, 0x2, RZ ;  /* 0x0000000202057824 */ /* 0x040fe400078e00ff */
[----:B------:R3:W-:Y:S01]  /*1dd0*/  STL [R1+0x5d4], R7 ;  /* 0x0005d40701007387 */ /* 0x0007e20000100800 */
[C---:B-1----:R-:W-:Y:S02]  /*1de0*/  IMAD.SHL.U32 R4, R2.reuse, 0x4, RZ ;  /* 0x0000000402047824 */ /* 0x042fe400078e00ff */
[----:B--2---:R-:W-:-:S03]  /*1df0*/  IMAD R6, R2, 0x2e, RZ ;  /* 0x0000002e02067824 */ /* 0x004fc600078e02ff */
[-C--:B------:R-:W-:Y:S01]  /*1e00*/  IADD3 R8, P0, PT, R4, R12.reuse, RZ ;  /* 0x0000000c04087210 */ /* 0x080fe20007f1e0ff */
[C---:B---3--:R-:W-:Y:S01]  /*1e10*/  IMAD R7, R2.reuse, 0x2f, RZ ;  /* 0x0000002f02077824 */ /* 0x048fe200078e02ff */
[----:B------:R1:W-:Y:S02]  /*1e20*/  STL [R1+0x5d0], R6 ;  /* 0x0005d00601007387 */ /* 0x0003e40000100800 */
[C---:B------:R-:W-:Y:S02]  /*1e30*/  LEA.HI.X.SX32 R9, R2.reuse, R13, 0x2, P0 ;  /* 0x0000000d02097211 */ /* 0x040fe400000f16ff */
[----:B------:R2:W-:Y:S01]  /*1e40*/  STL [R1+0x5cc], R7 ;  /* 0x0005cc0701007387 */ /* 0x0005e20000100800 */
[C---:B-1----:R-:W-:Y:S01]  /*1e50*/  LEA R6, P3, R2.reuse, R12, 0x3 ;  /* 0x0000000c02067211 */ /* 0x042fe200078618ff */
[----:B------:R-:W-:-:S03]  /*1e60*/  IMAD R10, R2, 0xc, RZ ;  /* 0x0000000c020a7824 */ /* 0x000fc600078e02ff */
[----:B--2---:R-:W-:Y:S02]  /*1e70*/  LEA.HI.X.SX32 R7, R5, R13, 0x2, P3 ;  /* 0x0000000d05077211 */ /* 0x004fe400018f16ff */
[----:B------:R-:W-:-:S03]  /*1e80*/  IADD3 R14, P0, PT, R10, R12, RZ ;  /* 0x0000000c0a0e7210 */ /* 0x000fc60007f1e0ff */
[----:B------:R1:W-:Y:S04]  /*1e90*/  STL.64 [R1+0xc8], R6 ;  /* 0x0000c80601007387 */ /* 0x0003e80000100a00 */
[----:B------:R2:W-:Y:S01]  /*1ea0*/  STL.64 [R1+0x58], R8 ;  /* 0x0000580801007387 */ /* 0x0005e20000100a00 */
[C---:B------:R-:W-:Y:S01]  /*1eb0*/  IMAD R5, R2.reuse, 0x18, RZ ;  /* 0x0000001802057824 */ /* 0x040fe200078e02ff */
[C---:B-1----:R-:W-:Y:S01]  /*1ec0*/  LEA R6, P3, R2.reuse, R12, 0x4 ;  /* 0x0000000c02067211 */ /* 0x042fe200078620ff */
[----:B--2---:R-:W-:-:S03]  /*1ed0*/  IMAD R8, R2, 0x3, RZ ;  /* 0x0000000302087824 */ /* 0x004fc600078e02ff */
[-C--:B------:R-:W-:Y:S01]  /*1ee0*/  LEA.HI.X.SX32 R7, R4, R13.reuse, 0x2, P3 ;  /* 0x0000000d04077211 */ /* 0x080fe200018f16ff */
[----:B------:R-:W-:Y:S01]  /*1ef0*/  IMAD R9, R2, 0x14, RZ ;  /* 0x0000001402097824 */ /* 0x000fe200078e02ff */
[----:B------:R-:W-:Y:S01]  /*1f00*/  LEA.HI.X.SX32 R15, R8, R13, 0x2, P0 ;  /* 0x0000000d080f7211 */ /* 0x000fe200000f16ff */
[----:B------:R-:W-:-:S03]  /*1f10*/  IMAD R11, R2, 0x5, RZ ;  /* 0x00000005020b7824 */ /* 0x000fc600078e02ff */
[-C--:B------:R-:W-:Y:S01]  /*1f20*/  IADD3 R8, P0, PT, R9, R12.reuse, RZ ;  /* 0x0000000c09087210 */ /* 0x080fe20007f1e0ff */
[----:B------:R-:W-:Y:S01]  /*1f30*/  STL.64 [R1+0x150], R14 ;  /* 0x0001500e01007387 */ /* 0x000fe20000100a00 */
[----:B------:R-:W-:-:S03]  /*1f40*/  IADD3 R4, P3, PT, R5, R12, RZ ;  /* 0x0000000c05047210 */ /* 0x000fc60007f7e0ff */
[----:B------:R1:W-:Y:S01]  /*1f50*/  STL.64 [R1+0x50], R6 ;  /* 0x0000500601007387 */ /* 0x0003e20000100a00 */
[----:B------:R-:W-:Y:S01]  /*1f60*/  LEA.HI.X.SX32 R9, R11, R13, 0x2, P0 ;  /* 0x0000000d0b097211 */ /* 0x000fe200000f16ff */
[----:B-1----:R-:W-:-:S04]  /*1f70*/  IMAD R7, R2, 0x6, RZ ;  /* 0x0000000602077824 */ /* 0x002fc800078e02ff */
[----:B------:R1:W-:Y:S01]  /*1f80*/  STL.64 [R1+0x48], R8 ;  /* 0x0000480801007387 */ /* 0x0003e20000100a00 */
[----:B------:R-:W-:Y:S01]  /*1f90*/  LEA.HI.X.SX32 R5, R7, R13, 0x2, P3 ;  /* 0x0000000d07057211 */ /* 0x000fe200018f16ff */
[----:B------:R-:W-:-:S04]  /*1fa0*/  IMAD R6, R2, 0x1c, RZ ;  /* 0x0000001c02067824 */ /* 0x000fc800078e02ff */
[----:B------:R2:W-:Y:S01]  /*1fb0*/  STL.64 [R1+0xe8], R4 ;  /* 0x0000e80401007387 */ /* 0x0005e20000100a00 */
[-C--:B------:R-:W-:Y:S01]  /*1fc0*/  IADD3 R14, P0, PT, R6, R12.reuse, RZ ;  /* 0x0000000c060e7210 */ /* 0x080fe20007f1e0ff */
[C---:B-1----:R-:W-:Y:S01]  /*1fd0*/  IMAD R8, R2.reuse, 0x7, RZ ;  /* 0x0000000702087824 */ /* 0x042fe200078e02ff */
[C---:B------:R-:W-:Y:S01]  /*1fe0*/  LEA R6, P3, R2.reuse, R12, 0x5 ;  /* 0x0000000c02067211 */ /* 0x040fe200078628ff */
[----:B--2---:R-:W-:-:S05]  /*1ff0*/  IMAD R4, R2, 0x31, RZ ;  /* 0x0000003102047824 */ /* 0x004fca00078e02ff */
[----:B------:R1:W-:Y:S01]  /*2000*/  STL [R1+0x5c8], R4 ;  /* 0x0005c80401007387 */ /* 0x0003e20000100800 */
[-C--:B------:R-:W-:Y:S01]  /*2010*/  LEA.HI.X.SX32 R15, R8, R13.reuse, 0x2, P0 ;  /* 0x0000000d080f7211 */ /* 0x080fe200000f16ff */
[C---:B------:R-:W-:Y:S02]  /*2020*/  IMAD R9, R2.reuse, 0x24, RZ ;  /* 0x0000002402097824 */ /* 0x040fe400078e02ff */
[----:B-1----:R-:W-:Y:S02]  /*2030*/  IMAD.SHL.U32 R4, R2, 0x8, RZ ;  /* 0x0000000802047824 */ /* 0x002fe400078e00ff */
[----:B------:R1:W-:Y:S03]  /*2040*/  STL.64 [R1+0x148], R14 ;  /* 0x0001480e01007387 */ /* 0x0003e60000100a00 */
[----:B------:R-:W-:Y:S01]  /*2050*/  LEA.HI.X.SX32 R7, R4, R13, 0x2, P3 ;  /* 0x0000000d04077211 */ /* 0x000fe200018f16ff */
[----:B------:R-:W-:-:S04]  /*2060*/  IMAD R5, R2, 0x28, RZ ;  /* 0x0000002802057824 */ /* 0x000fc800078e02ff */
[----:B------:R2:W-:Y:S01]  /*2070*/  STL.64 [R1+0x40], R6 ;  /* 0x0000400601007387 */ /* 0x0005e20000100a00 */
[C---:B------:R-:W-:Y:S01]  /*2080*/  IMAD R8, R2.reuse, 0xa, RZ ;  /* 0x0000000a02087824 */ /* 0x040fe200078e02ff */
[-C--:B-1----:R-:W-:Y:S02]  /*2090*/  IADD3 R14, P0, PT, R9, R12.reuse, RZ ;  /* 0x0000000c090e7210 */ /* 0x082fe40007f1e0ff */
[----:B------:R-:W-:Y:S01]  /*20a0*/  IADD3 R4, P3, PT, R5, R12, RZ ;  /* 0x0000000c05047210 */ /* 0x000fe20007f7e0ff */
[----:B--2---:R-:W-:-:S03]  /*20b0*/  IMAD R6, R2, 0x9, RZ ;  /* 0x0000000902067824 */ /* 0x004fc600078e02ff */
[-C--:B------:R-:W-:Y:S02]  /*20c0*/  LEA.HI.X.SX32 R5, R8, R13.reuse, 0x2, P3 ;  /* 0x0000000d08057211 */ /* 0x080fe400018f16ff */
[----:B------:R-:W-:Y:S01]  /*20d0*/  LEA.HI.X.SX32 R15, R6, R13, 0x2, P0 ;  /* 0x0000000d060f7211 */ /* 0x000fe200000f16ff */
[----:B------:R-:W-:-:S04]  /*20e0*/  IMAD R7, R2, 0x2c, RZ ;  /* 0x0000002c02077824 */ /* 0x000fc800078e02ff */
[----:B------:R1:W-:Y:S01]  /*20f0*/  STL.64 [R1+0x68], R14 ;  /* 0x0000680e01007387 */ /* 0x0003e20000100a00 */
[C---:B------:R-:W-:Y:S01]  /*2100*/  IMAD R9, R2.reuse, 0x30, RZ ;  /* 0x0000003002097824 */ /* 0x040fe200078e02ff */
[-C--:B------:R-:W-:Y:S02]  /*2110*/  IADD3 R6, P0, PT, R7, R12.reuse, RZ ;  /* 0x0000000c07067210 */ /* 0x080fe40007f1e0ff */
[----:B-1----:R-:W2:Y:S04]  /*2120*/  LDL.LU.64 R14, [R1+0x790] ;  /* 0x00079000010e7983 */ /* 0x002ea80000300a00 */
[----:B------:R1:W-:Y:S01]  /*2130*/  STL.64 [R1+0xe0], R4 ;  /* 0x0000e00401007387 */ /* 0x0003e20000100a00 */
[----:B------:R-:W-:Y:S01]  /*2140*/  IADD3 R8, P3, PT, R9, R12, RZ ;  /* 0x0000000c09087210 */ /* 0x000fe20007f7e0ff */
[----:B------:R-:W-:-:S02]  /*2150*/  IMAD R9, R2, 0x32, RZ ;  /* 0x0000003202097824 */ /* 0x000fc400078e02ff */
[----:B-1----:R-:W-:-:S05]  /*2160*/  IMAD R4, R2, 0xb, RZ ;  /* 0x0000000b02047824 */ /* 0x002fca00078e02ff */
[----:B------:R-:W-:Y:S01]  /*2170*/  LEA.HI.X.SX32 R7, R4, R13, 0x2, P0 ;  /* 0x0000000d04077211 */ /* 0x000fe200000f16ff */
[----:B------:R-:W-:-:S04]  /*2180*/  IMAD R5, R2, 0x34, RZ ;  /* 0x0000003402057824 */ /* 0x000fc800078e02ff */
[----:B------:R1:W-:Y:S04]  /*2190*/  STL.64 [R1+0x140], R6 ;  /* 0x0001400601007387 */ /* 0x0003e80000100a00 */
[----:B------:R3:W-:Y:S01]  /*21a0*/  STL [R1+0x5c4], R9 ;  /* 0x0005c40901007387 */ /* 0x0007e20000100800 */
[----:B------:R-:W-:-:S03]  /*21b0*/  IADD3 R4, P0, PT, R5, R12, RZ ;  /* 0x0000000c05047210 */ /* 0x000fc60007f1e0ff */
[----:B-1----:R-:W4:Y:S01]  /*21c0*/  LDL.LU.64 R6, [R1+0x788] ;  /* 0x0007880001067983 */ /* 0x002f220000300a00 */
[----:B---3--:R-:W-:-:S05]  /*21d0*/  LEA.HI.X.SX32 R9, R10, R13, 0x2, P3 ;  /* 0x0000000d0a097211 */ /* 0x008fca00018f16ff */
[----:B------:R1:W-:Y:S02]  /*21e0*/  STL.64 [R1+0x38], R8 ;  /* 0x0000380801007387 */ /* 0x0003e40000100a00 */
[----:B-1----:R-:W-:-:S05]  /*21f0*/  IMAD R8, R2, 0xd, RZ ;  /* 0x0000000d02087824 */ /* 0x002fca00078e02ff */
[----:B------:R-:W-:-:S05]  /*2200*/  LEA.HI.X.SX32 R5, R8, R13, 0x2, P0 ;  /* 0x0000000d08057211 */ /* 0x000fca00000f16ff */
[----:B------:R1:W-:Y:S04]  /*2210*/  STL.64 [R1+0x60], R4 ;  /* 0x0000600401007387 */ /* 0x0003e80000100a00 */
[----:B-1----:R-:W3:Y:S01]  /*2220*/  LDL.LU.64 R4, [R1+0x780] ;  /* 0x0007800001047983 */ /* 0x002ee20000300a00 */
[C---:B------:R-:W-:Y:S02]  /*2230*/  IMAD R11, R2.reuse, 0x38, RZ ;  /* 0x00000038020b7824 */ /* 0x040fe400078e02ff */
[----:B------:R-:W-:-:S03]  /*2240*/  IMAD R9, R2, 0x3c, RZ ;  /* 0x0000003c02097824 */ /* 0x000fc600078e02ff */
[-C--:B------:R-:W-:Y:S02]  /*2250*/  IADD3 R10, P3, PT, R11, R12.reuse, RZ ;  /* 0x0000000c0b0a7210 */ /* 0x080fe40007f7e0ff */
[----:B------:R-:W-:Y:S01]  /*2260*/  IADD3 R8, P0, PT, R9, R12, RZ ;  /* 0x0000000c09087210 */ /* 0x000fe20007f1e0ff */
[C---:B------:R-:W-:Y:S01]  /*2270*/  IMAD R9, R2.reuse, 0xf, RZ ;  /* 0x0000000f02097824 */ /* 0x040fe200078e02ff */
[----:B------:R-:W-:Y:S01]  /*2280*/  LEA.HI.X.SX32 R11, R3, R13, 0x2, P3 ;  /* 0x0000000d030b7211 */ /* 0x000fe200018f16ff */
[----:B------:R-:W-:-:S03]  /*2290*/  IMAD R3, R2, 0x33, RZ ;  /* 0x0000003302037824 */ /* 0x000fc600078e02ff */
[----:B------:R-:W-:Y:S01]  /*22a0*/  LEA.HI.X.SX32 R9, R9, R13, 0x2, P0 ;  /* 0x0000000d09097211 */ /* 0x000fe200000f16ff */
[C---:B------:R-:W-:Y:S01]  /*22b0*/  IMAD R0, R2.reuse, 0x44, RZ ;  /* 0x0000004402007824 */ /* 0x040fe200078e02ff */
[----:B------:R1:W-:Y:S04]  /*22c0*/  STL.64 [R1+0xd8], R10 ;  /* 0x0000d80a01007387 */ /* 0x0003e80000100a00 */
[----:B------:R5:W-:Y:S01]  /*22d0*/  STL [R1+0x5c0], R3 ;  /* 0x0005c00301007387 */ /* 0x000be20000100800 */
[----:B-1----:R-:W-:-:S03]  /*22e0*/  IMAD.SHL.U32 R11, R2, 0x10, RZ ;  /* 0x00000010020b7824 */ /* 0x002fc600078e00ff */
[----:B-----5:R-:W5:Y:S01]  /*22f0*/  LDL.LU R3, [R1+0x778] ;  /* 0x0007780001037983 */ /* 0x020f620000300800 */
[----:B------:R-:W-:-:S03]  /*2300*/  LEA R10, P3, R2, R12, 0x6 ;  /* 0x0000000c020a7211 */ /* 0x000fc600078630ff */
[----:B------:R1:W-:Y:S01]  /*2310*/  STL.64 [R1+0x168], R8 ;  /* 0x0001680801007387 */ /* 0x0003e20000100a00 */
[----:B------:R-:W-:Y:S01]  /*2320*/  LEA.HI.X.SX32 R11, R11, R13, 0x2, P3 ;  /* 0x0000000d0b0b7211 */ /* 0x000fe200018f16ff */
[----:B-1----:R-:W-:Y:S01]  /*2330*/  IMAD R9, R2, 0x11, RZ ;  /* 0x0000001102097824 */ /* 0x002fe200078e02ff */
[----:B------:R-:W-:-:S04]  /*2340*/  IADD3 R8, P0, PT, R0, R12, RZ ;  /* 0x0000000c00087210 */ /* 0x000fc80007f1e0ff */
[----:B------:R-:W-:Y:S01]  /*2350*/  LEA.HI.X.SX32 R9, R9, R13, 0x2, P0 ;  /* 0x0000000d09097211 */ /* 0x000fe200000f16ff */
[----:B------:R-:W-:Y:S01]  /*2360*/  STL.64 [R1+0x30], R10 ;  /* 0x0000300a01007387 */ /* 0x000fe20000100a00 */
[----:B------:R-:W-:-:S03]  /*2370*/  IMAD R0, R2, 0x12, RZ ;  /* 0x0000001202007824 */ /* 0x000fc600078e02ff */
[----:B------:R1:W-:Y:S02]  /*2380*/  STL.64 [R1+0x78], R8 ;  /* 0x0000780801007387 */ /* 0x0003e40000100a00 */
[----:B-1----:R-:W-:Y:S01]  /*2390*/  IMAD R9, R2, 0x13, RZ ;  /* 0x0000001302097824 */ /* 0x002fe200078e02ff */
[-C--:B---3--:R-:W-:Y:S02]  /*23a0*/  IADD3 R10, P3, PT, R4, R12.reuse, RZ ;  /* 0x0000000c040a7210 */ /* 0x088fe40007f7e0ff */
[----:B------:R-:W-:Y:S02]  /*23b0*/  IADD3 R8, P0, PT, R5, R12, RZ ;  /* 0x0000000c05087210 */ /* 0x000fe40007f1e0ff */
[-C--:B------:R-:W-:Y:S02]  /*23c0*/  LEA.HI.X.SX32 R11, R0, R13.reuse, 0x2, P3 ;  /* 0x0000000d000b7211 */ /* 0x080fe400018f16ff */
[----:B------:R-:W-:-:S03]  /*23d0*/  LEA.HI.X.SX32 R9, R9, R13, 0x2, P0 ;  /* 0x0000000d09097211 */ /* 0x000fc600000f16ff */
[----:B------:R1:W-:Y:S04]  /*23e0*/  STL.64 [R1+0xf0], R10 ;  /* 0x0000f00a01007387 */ /* 0x0003e80000100a00 */
[----:B-1----:R-:W3:Y:S04]  /*23f0*/  LDL.LU.64 R10, [R1+0x770] ;  /* 0x00077000010a7983 */ /* 0x002ee80000300a00 */
[----:B------:R1:W-:Y:S04]  /*2400*/  STL.64 [R1+0x160], R8 ;  /* 0x0001600801007387 */ /* 0x0003e80000100a00 */
[----:B-1----:R-:W2:Y:S01]  /*2410*/  LDL.LU.64 R8, [R1+0x768] ;  /* 0x0007680001087983 */ /* 0x002ea20000300a00 */
[----:B------:R-:W-:Y:S01]  /*2420*/  IMAD R0, R2, 0x14, RZ ;  /* 0x0000001402007824 */ /* 0x000fe200078e02ff */
[----:B----4-:R-:W-:-:S02]  /*2430*/  IADD3 R4, P3, PT, R6, R12, RZ ;  /* 0x0000000c06047210 */ /* 0x010fc40007f7e0ff */
[----:B------:R-:W-:Y:S01]  /*2440*/  IADD3 R6, P0, PT, R7, R12, RZ ;  /* 0x0000000c07067210 */ /* 0x000fe20007f1e0ff */
[----:B------:R-:W-:Y:S01]  /*2450*/  IMAD R7, R2, 0x15, RZ ;  /* 0x0000001502077824 */ /* 0x000fe200078e02ff */
[----:B------:R-:W-:Y:S01]  /*2460*/  LEA.HI.X.SX32 R5, R0, R13, 0x2, P3 ;  /* 0x0000000d00057211 */ /* 0x000fe200018f16ff */
[----:B------:R-:W-:-:S03]  /*2470*/  IMAD R0, R2, 0x16, RZ ;  /* 0x0000001602007824 */ /* 0x000fc600078e02ff */
[----:B------:R-:W-:Y:S01]  /*2480*/  LEA.HI.X.SX32 R7, R7, R13, 0x2, P0 ;  /* 0x0000000d07077211 */ /* 0x000fe200000f16ff */
[----:B------:R1:W-:Y:S04]  /*2490*/  STL.64 [R1+0x28], R4 ;  /* 0x0000280401007387 */ /* 0x0003e80000100a00 */
[----:B------:R4:W-:Y:S01]  /*24a0*/  STL.64 [R1+0x70], R6 ;  /* 0x0000700601007387 */ /* 0x0009e20000100a00 */
[----:B-1----:R-:W-:-:S05]  /*24b0*/  IMAD R5, R2, 0x35, RZ ;  /* 0x0000003502057824 */ /* 0x002fca00078e02ff */
[----:B------:R1:W-:Y:S01]  /*24c0*/  STL [R1+0x590], R5 ;  /* 0x0005900501007387 */ /* 0x0003e20000100800 */
[C---:B------:R-:W-:Y:S02]  /*24d0*/  IMAD R16, R2.reuse, 0x70, RZ ;  /* 0x0000007002107824 */ /* 0x040fe400078e02ff */
[----:B------:R-:W-:Y:S02]  /*24e0*/  IMAD R17, R2, 0x74, RZ ;  /* 0x0000007402117824 */ /* 0x000fe400078e02ff */
[----:B------:R-:W-:Y:S02]  /*24f0*/  VIADD R19, R24, 0xffffffff ;  /* 0xffffffff18137836 */ /* 0x000fe40000000000 */
[----:B------:R-:W-:-:S03]  /*2500*/  IMAD R18, R2, 0x78, RZ ;  /* 0x0000007802127824 */ /* 0x000fc600078e02ff */
[----:B------:R-:W-:Y:S01]  /*2510*/  ISETP.GE.U32.AND P1, PT, R19, 0x7fffffc0, PT ;  /* 0x7fffffc01300780c */ /* 0x000fe20003f26070 */
[C---:B------:R-:W-:Y:S02]  /*2520*/  IMAD R19, R2.reuse, 0x7c, RZ ;  /* 0x0000007c02137824 */ /* 0x040fe400078e02ff */
[C---:B------:R-:W-:Y:S02]  /*2530*/  IMAD R20, R2.reuse, 0x84, RZ ;  /* 0x0000008402147824 */ /* 0x040fe400078e02ff */
[C---:B------:R-:W-:Y:S02]  /*2540*/  IMAD R21, R2.reuse, 0x88, RZ ;  /* 0x0000008802157824 */ /* 0x040fe400078e02ff */
[C---:B------:R-:W-:Y:S02]  /*2550*/  IMAD R22, R2.reuse, 0x8c, RZ ;  /* 0x0000008c02167824 */ /* 0x040fe400078e02ff */
[C---:B------:R-:W-:Y:S02]  /*2560*/  IMAD R23, R2.reuse, 0x90, RZ ;  /* 0x0000009002177824 */ /* 0x040fe400078e02ff */
[----:B------:R-:W-:-:S02]  /*2570*/  IMAD R25, R2, 0x94, RZ ;  /* 0x0000009402197824 */ /* 0x000fc400078e02ff */
[C---:B------:R-:W-:Y:S02]  /*2580*/  IMAD R26, R2.reuse, 0x98, RZ ;  /* 0x00000098021a7824 */ /* 0x040fe400078e02ff */
[C---:B------:R-:W-:Y:S02]  /*2590*/  IMAD R27, R2.reuse, 0x9c, RZ ;  /* 0x0000009c021b7824 */ /* 0x040fe400078e02ff */
[C---:B------:R-:W-:Y:S02]  /*25a0*/  IMAD R28, R2.reuse, 0xa0, RZ ;  /* 0x000000a0021c7824 */ /* 0x040fe400078e02ff */
[----:B------:R-:W-:Y:S01]  /*25b0*/  IMAD R29, R2, 0xa4, RZ ;  /* 0x000000a4021d7824 */ /* 0x000fe200078e02ff */
[-C--:B--2---:R-:W-:Y:S01]  /*25c0*/  IADD3 R4, P3, PT, R8, R12.reuse, RZ ;  /* 0x0000000c08047210 */ /* 0x084fe20007f7e0ff */
[----:B------:R-:W-:Y:S01]  /*25d0*/  IMAD R8, R2, 0x17, RZ ;  /* 0x0000001702087824 */ /* 0x000fe200078e02ff */
[----:B----4-:R-:W-:Y:S02]  /*25e0*/  IADD3 R6, P0, PT, R9, R12, RZ ;  /* 0x0000000c09067210 */ /* 0x010fe40007f1e0ff */
[-C--:B-1----:R-:W-:Y:S01]  /*25f0*/  LEA.HI.X.SX32 R5, R0, R13.reuse, 0x2, P3 ;  /* 0x0000000d00057211 */ /* 0x082fe200018f16ff */
[----:B------:R-:W-:Y:S01]  /*2600*/  IMAD R0, R2, 0x18, RZ ;  /* 0x0000001802007824 */ /* 0x000fe200078e02ff */
[----:B------:R-:W-:-:S03]  /*2610*/  LEA.HI.X.SX32 R7, R8, R13, 0x2, P0 ;  /* 0x0000000d08077211 */ /* 0x000fc600000f16ff */
[----:B------:R3:W-:Y:S01]  /*2620*/  STL.64 [R1+0x100], R4 ;  /* 0x0001000401007387 */ /* 0x0007e20000100a00 */
[----:B------:R-:W-:-:S03]  /*2630*/  IMAD R8, R2, 0x19, RZ ;  /* 0x0000001902087824 */ /* 0x000fc600078e02ff */
[----:B------:R1:W-:Y:S01]  /*2640*/  STL.64 [R1+0x180], R6 ;  /* 0x0001800601007387 */ /* 0x0003e20000100a00 */
[----:B---3--:R-:W-:-:S04]  /*2650*/  IADD3 R4, P3, PT, R10, R12, RZ ;  /* 0x0000000c0a047210 */ /* 0x008fc80007f7e0ff */
[-C--:B------:R-:W-:Y:S02]  /*2660*/  LEA.HI.X.SX32 R5, R0, R13.reuse, 0x2, P3 ;  /* 0x0000000d00057211 */ /* 0x080fe400018f16ff */
[----:B-1----:R-:W-:Y:S01]  /*2670*/  IADD3 R6, P0, PT, R11, R12, RZ ;  /* 0x0000000c0b067210 */ /* 0x002fe20007f1e0ff */
[----:B------:R-:W-:Y:S02]  /*2680*/  IMAD R0, R2, 0x1a, RZ ;  /* 0x0000001a02007824 */ /* 0x000fe400078e02ff */
[----:B------:R1:W-:Y:S01]  /*2690*/  STL.64 [R1+0x20], R4 ;  /* 0x0000200401007387 */ /* 0x0003e20000100a00 */
[----:B------:R-:W-:Y:S01]  /*26a0*/  LEA.HI.X.SX32 R7, R8, R13, 0x2, P0 ;  /* 0x0000000d08077211 */ /* 0x000fe200000f16ff */
[----:B------:R-:W-:-:S04]  /*26b0*/  IMAD R8, R2, 0x1b, RZ ;  /* 0x0000001b02087824 */ /* 0x000fc800078e02ff */
[----:B------:R2:W-:Y:S01]  /*26c0*/  STL.64 [R1+0x18], R6 ;  /* 0x0000180601007387 */ /* 0x0005e20000100a00 */
[----:B-1----:R-:W-:Y:S01]  /*26d0*/  IMAD R5, R2, 0x36, RZ ;  /* 0x0000003602057824 */ /* 0x002fe200078e02ff */
[----:B------:R-:W-:-:S04]  /*26e0*/  IADD3 R4, P3, PT, R14, R12, RZ ;  /* 0x0000000c0e047210 */ /* 0x000fc80007f7e0ff */
[----:B------:R1:W-:Y:S01]  /*26f0*/  STL [R1+0x58c], R5 ;  /* 0x00058c0501007387 */ /* 0x0003e20000100800 */
[----:B--2---:R-:W-:Y:S02]  /*2700*/  IADD3 R6, P0, PT, R15, R12, RZ ;  /* 0x0000000c0f067210 */ /* 0x004fe40007f1e0ff */
[-C--:B-1----:R-:W-:Y:S01]  /*2710*/  LEA.HI.X.SX32 R5, R0, R13.reuse, 0x2, P3 ;  /* 0x0000000d00057211 */ /* 0x082fe200018f16ff */
[----:B------:R-:W-:Y:S01]  /*2720*/  IMAD R0, R2, 0x1c, RZ ;  /* 0x0000001c02007824 */ /* 0x000fe200078e02ff */
[----:B------:R-:W-:-:S03]  /*2730*/  LEA.HI.X.SX32 R7, R8, R13, 0x2, P0 ;  /* 0x0000000d08077211 */ /* 0x000fc600000f16ff */
[----:B------:R1:W-:Y:S01]  /*2740*/  STL.64 [R1+0xf8], R4 ;  /* 0x0000f80401007387 */ /* 0x0003e20000100a00 */
[----:B------:R-:W-:-:S03]  /*2750*/  IMAD R8, R2, 0x1d, RZ ;  /* 0x0000001d02087824 */ /* 0x000fc600078e02ff */
[----:B------:R2:W-:Y:S01]  /*2760*/  STL.64 [R1+0x158], R6 ;  /* 0x0001580601007387 */ /* 0x0005e20000100a00 */
[----:B-1----:R-:W-:-:S04]  /*2770*/  IADD3 R4, P3, PT, R16, R12, RZ ;  /* 0x0000000c10047210 */ /* 0x002fc80007f7e0ff */
[----:B------:R-:W-:Y:S02]  /*2780*/  LEA.HI.X.SX32 R5, R0, R13, 0x2, P3 ;  /* 0x0000000d00057211 */ /* 0x000fe400018f16ff */
[----:B--2---:R-:W-:-:S03]  /*2790*/  IADD3 R6, P0, PT, R17, R12, RZ ;  /* 0x0000000c11067210 */ /* 0x004fc60007f1e0ff */
[----:B------:R1:W-:Y:S01]  /*27a0*/  STL.64 [R1+0x10], R4 ;  /* 0x0000100401007387 */ /* 0x0003e20000100a00 */
[----:B------:R-:W-:Y:S01]  /*27b0*/  LEA.HI.X.SX32 R7, R8, R13, 0x2, P0 ;  /* 0x0000000d08077211 */ /* 0x000fe200000f16ff */
[C---:B------:R-:W-:Y:S01]  /*27c0*/  IMAD R0, R2.reuse, 0x1e, RZ ;  /* 0x0000001e02007824 */ /* 0x040fe200078e02ff */
[-C--:B------:R-:W-:Y:S01]  /*27d0*/  IADD3 R10, P0, PT, R19, R12.reuse, RZ ;  /* 0x0000000c130a7210 */ /* 0x080fe20007f1e0ff */
[----:B-1----:R-:W-:Y:S01]  /*27e0*/  IMAD R5, R2, 0x37, RZ ;  /* 0x0000003702057824 */ /* 0x002fe200078e02ff */
[----:B------:R-:W-:-:S04]  /*27f0*/  IADD3 R4, P3, PT, R18, R12, RZ ;  /* 0x0000000c12047210 */ /* 0x000fc80007f7e0ff */
[----:B------:R1:W-:Y:S04]  /*2800*/  STL [R1+0x588], R5 ;  /* 0x0005880501007387 */ /* 0x0003e80000100800 */
[----:B------:R2:W-:Y:S01]  /*2810*/  STL.64 [R1+0x90], R6 ;  /* 0x0000900601007387 */ /* 0x0005e20000100a00 */
[-C--:B-1----:R-:W-:Y:S01]  /*2820*/  LEA.HI.X.SX32 R5, R0, R13.reuse, 0x2, P3 ;  /* 0x0000000d00057211 */ /* 0x082fe200018f16ff */
[C---:B------:R-:W-:Y:S02]  /*2830*/  IMAD.SHL.U32 R0, R2.reuse, 0x20, RZ ;  /* 0x0000002002007824 */ /* 0x040fe400078e00ff */
[----:B--2---:R-:W-:Y:S02]  /*2840*/  IMAD R6, R2, 0x1f, RZ ;  /* 0x0000001f02067824 */ /* 0x004fe400078e02ff */
[----:B------:R1:W-:Y:S03]  /*2850*/  STL.64 [R1+0x118], R4 ;  /* 0x0001180401007387 */ /* 0x0003e60000100a00 */
[----:B------:R-:W-:Y:S01]  /*2860*/  LEA.HI.X.SX32 R11, R6, R13, 0x2, P0 ;  /* 0x0000000d060b7211 */ /* 0x000fe200000f16ff */
[C---:B------:R-:W-:Y:S01]  /*2870*/  IMAD R6, R2.reuse, 0x21, RZ ;  /* 0x0000002102067824 */ /* 0x040fe200078e02ff */
[----:B-1----:R-:W-:-:S03]  /*2880*/  LEA R4, P3, R2, R12, 0x7 ;  /* 0x0000000c02047211 */ /* 0x002fc600078638ff */
[----:B------:R1:W-:Y:S01]  /*2890*/  STL.64 [R1+0x188], R10 ;  /* 0x0001880a01007387 */ /* 0x0003e20000100a00 */
[----:B------:R-:W-:Y:S01]  /*28a0*/  LEA.HI.X.SX32 R5, R0, R13, 0x2, P3 ;  /* 0x0000000d00057211 */ /* 0x000fe200018f16ff */
[----:B------:R-:W-:-:S04]  /*28b0*/  IMAD R0, R2, 0x22, RZ ;  /* 0x0000002202007824 */ /* 0x000fc800078e02ff */
[----:B------:R2:W-:Y:S01]  /*28c0*/  STL.64 [R1+0x8], R4 ;  /* 0x0000080401007387 */ /* 0x0005e20000100a00 */
[----:B-1----:R-:W-:-:S04]  /*28d0*/  IADD3 R10, P0, PT, R20, R12, RZ ;  /* 0x0000000c140a7210 */ /* 0x002fc80007f1e0ff */
[----:B------:R-:W-:Y:S02]  /*28e0*/  LEA.HI.X.SX32 R11, R6, R13, 0x2, P0 ;  /* 0x0000000d060b7211 */ /* 0x000fe400000f16ff */
[----:B--2---:R-:W-:-:S03]  /*28f0*/  IADD3 R4, P3, PT, R21, R12, RZ ;  /* 0x0000000c15047210 */ /* 0x004fc60007f7e0ff */
[----:B------:R1:W-:Y:S01]  /*2900*/  STL.64 [R1+0x88], R10 ;  /* 0x0000880a01007387 */ /* 0x0003e20000100a00 */
[----:B------:R-:W-:Y:S01]  /*2910*/  IMAD R6, R2, 0x23, RZ ;  /* 0x0000002302067824 */ /* 0x000fe200078e02ff */
[----:B------:R-:W-:Y:S01]  /*2920*/  LEA.HI.X.SX32 R5, R0, R13, 0x2, P3 ;  /* 0x0000000d00057211 */ /* 0x000fe200018f16ff */
[----:B------:R-:W-:-:S04]  /*2930*/  IMAD R0, R2, 0x24, RZ ;  /* 0x0000002402007824 */ /* 0x000fc800078e02ff */
[----:B------:R2:W-:Y:S01]  /*2940*/  STL.64 [R1+0x110], R4 ;  /* 0x0001100401007387 */ /* 0x0005e20000100a00 */
[----:B-1----:R-:W-:-:S04]  /*2950*/  IADD3 R10, P0, PT, R22, R12, RZ ;  /* 0x0000000c160a7210 */ /* 0x002fc80007f1e0ff */
[----:B------:R-:W-:Y:S01]  /*2960*/  LEA.HI.X.SX32 R11, R6, R13, 0x2, P0 ;  /* 0x0000000d060b7211 */ /* 0x000fe200000f16ff */
[----:B--2---:R-:W-:Y:S01]  /*2970*/  IMAD R5, R2, 0x39, RZ ;  /* 0x0000003902057824 */ /* 0x004fe200078e02ff */
[----:B------:R-:W-:-:S03]  /*2980*/  IADD3 R4, P3, PT, R23, R12, RZ ;  /* 0x0000000c17047210 */ /* 0x000fc60007f7e0ff */
[----:B------:R-:W-:Y:S04]  /*2990*/  STL.64 [R1+0x138], R10 ;  /* 0x0001380a01007387 */ /* 0x000fe80000100a00 */
[----:B------:R1:W-:Y:S02]  /*29a0*/  STL [R1+0x584], R5 ;  /* 0x0005840501007387 */ /* 0x0003e40000100800 */
[----:B-1----:R-:W-:Y:S02]  /*29b0*/  LEA.HI.X.SX32 R5, R0, R13, 0x2, P3 ;  /* 0x0000000d00057211 */ /* 0x002fe400018f16ff */
[----:B------:R-:W-:-:S03]  /*29c0*/  IADD3 R10, P0, PT, R25, R12, RZ ;  /* 0x0000000c190a7210 */ /* 0x000fc60007f1e0ff */
[----:B------:R1:W-:Y:S01]  /*29d0*/  STL.64 [R1], R4 ;  /* 0x0000000401007387 */ /* 0x0003e20000100a00 */
[----:B------:R-:W-:Y:S01]  /*29e0*/  IMAD R0, R2, 0x26, RZ ;  /* 0x0000002602007824 */ /* 0x000fe200078e02ff */
[----:B------:R-:W-:Y:S01]  /*29f0*/  IADD3 R14, P3, PT, R26, R12, RZ ;  /* 0x0000000c1a0e7210 */ /* 0x000fe20007f7e0ff */
[----:B-1----:R-:W-:-:S03]  /*2a00*/  IMAD R4, R2, 0x25, RZ ;  /* 0x0000002502047824 */ /* 0x002fc600078e02ff */
[-C--:B------:R-:W-:Y:S02]  /*2a10*/  LEA.HI.X.SX32 R15, R0, R13.reuse, 0x2, P3 ;  /* 0x0000000d000f7211 */ /* 0x080fe400018f16ff */
[----:B------:R-:W-:Y:S01]  /*2a20*/  LEA.HI.X.SX32 R11, R4, R13, 0x2, P0 ;  /* 0x0000000d040b7211 */ /* 0x000fe200000f16ff */
[----:B------:R-:W-:-:S04]  /*2a30*/  IMAD R0, R2, 0x27, RZ ;  /* 0x0000002702007824 */ /* 0x000fc800078e02ff */
[----:B------:R1:W-:Y:S01]  /*2a40*/  STL.64 [R1+0x98], R10 ;  /* 0x0000980a01007387 */ /* 0x0003e20000100a00 */
[----:B------:R-:W-:Y:S01]  /*2a50*/  IMAD R4, R2, 0x28, RZ ;  /* 0x0000002802047824 */ /* 0x000fe200078e02ff */
[-C--:B------:R-:W-:Y:S01]  /*2a60*/  IADD3 R28, P3, PT, R28, R12.reuse, RZ ;  /* 0x0000000c1c1c7210 */ /* 0x080fe20007f7e0ff */
[----:B------:R-:W-:Y:S01]  /*2a70*/  IMAD R6, R2, 0x2a, RZ ;  /* 0x0000002a02067824 */ /* 0x000fe200078e02ff */
[----:B------:R2:W-:Y:S01]  /*2a80*/  STL.64 [R1+0x108], R14 ;  /* 0x0001080e01007387 */ /* 0x0005e20000100a00 */
[----:B-1----:R-:W-:-:S04]  /*2a90*/  IADD3 R10, P0, PT, R27, R12, RZ ;  /* 0x0000000c1b0a7210 */ /* 0x002fc80007f1e0ff */
[-C--:B------:R-:W-:Y:S01]  /*2aa0*/  LEA.HI.X.SX32 R11, R0, R13.reuse, 0x2, P0 ;  /* 0x0000000d000b7211 */ /* 0x080fe200000f16ff */
[C---:B------:R-:W-:Y:S01]  /*2ab0*/  IMAD R0, R2.reuse, 0xa8, RZ ;  /* 0x000000a802007824 */ /* 0x040fe200078e02ff */
[-C--:B------:R-:W-:Y:S01]  /*2ac0*/  IADD3 R16, P0, PT, R29, R12.reuse, RZ ;  /* 0x0000000c1d107210 */ /* 0x080fe20007f1e0ff */
[----:B--2---:R-:W-:Y:S01]  /*2ad0*/  IMAD R15, R2, 0x29, RZ ;  /* 0x00000029020f7824 */ /* 0x004fe200078e02ff */
[-C--:B------:R-:W-:Y:S01]  /*2ae0*/  LEA.HI.X.SX32 R29, R4, R13.reuse, 0x2, P3 ;  /* 0x0000000d041d7211 */ /* 0x080fe200018f16ff */
[----:B------:R1:W-:Y:S01]  /*2af0*/  STL.64 [R1+0x1a8], R10 ;  /* 0x0001a80a01007387 */ /* 0x0003e20000100a00 */
[C---:B------:R-:W-:Y:S02]  /*2b00*/  IMAD R21, R2.reuse, 0x3a, RZ ;  /* 0x0000003a02157824 */ /* 0x040fe400078e02ff */
[----:B------:R-:W-:Y:S01]  /*2b10*/  LEA.HI.X.SX32 R17, R15, R13, 0x2, P0 ;  /* 0x0000000d0f117211 */ /* 0x000fe200000f16ff */
[----:B------:R-:W-:Y:S01]  /*2b20*/  IMAD R14, R2, 0xac, RZ ;  /* 0x000000ac020e7824 */ /* 0x000fe200078e02ff */
[----:B-1----:R-:W-:Y:S01]  /*2b30*/  IADD3 R10, P3, PT, R0, R12, RZ ;  /* 0x0000000c000a7210 */ /* 0x002fe20007f7e0ff */
[----:B------:R-:W-:-:S03]  /*2b40*/  IMAD R0, R2, 0xb0, RZ ;  /* 0x000000b002007824 */ /* 0x000fc600078e02ff */
[----:B------:R-:W-:Y:S01]  /*2b50*/  LEA.HI.X.SX32 R11, R6, R13, 0x2, P3 ;  /* 0x0000000d060b7211 */ /* 0x000fe200018f16ff */
[----:B------:R-:W-:Y:S04]  /*2b60*/  STL [R1+0x580], R21 ;  /* 0x0005801501007387 */ /* 0x000fe80000100800 */
[----:B------:R-:W-:Y:S01]  /*2b70*/  STL.64 [R1+0x750], R28 ;  /* 0x0007501c01007387 */ /* 0x000fe20000100a00 */
[----:B------:R-:W-:-:S03]  /*2b80*/  IADD3 R14, P0, PT, R14, R12, RZ ;  /* 0x0000000c0e0e7210 */ /* 0x000fc60007f1e0ff */
[----:B------:R1:W-:Y:S04]  /*2b90*/  STL.64 [R1+0xd0], R10 ;  /* 0x0000d00a01007387 */ /* 0x0003e80000100a00 */
[----:B------:R2:W-:Y:S01]  /*2ba0*/  STL.64 [R1+0x80], R16 ;  /* 0x0000801001007387 */ /* 0x0005e20000100a00 */
[----:B------:R-:W-:Y:S01]  /*2bb0*/  IMAD R6, R2, 0xb4, RZ ;  /* 0x000000b402067824 */ /* 0x000fe200078e02ff */
[----:B-1----:R-:W-:Y:S01]  /*2bc0*/  IADD3 R10, P3, PT, R0, R12, RZ ;  /* 0x0000000c000a7210 */ /* 0x002fe20007f7e0ff */
[C---:B------:R-:W-:Y:S02]  /*2bd0*/  IMAD R0, R2.reuse, 0x2c, RZ ;  /* 0x0000002c02007824 */ /* 0x040fe400078e02ff */
[----:B--2---:R-:W-:-:S03]  /*2be0*/  IMAD R16, R2, 0x2b, RZ ;  /* 0x0000002b02107824 */ /* 0x004fc600078e02ff */
[-C--:B------:R-:W-:Y:S01]  /*2bf0*/  LEA.HI.X.SX32 R11, R0, R13.reuse, 0x2, P3 ;  /* 0x0000000d000b7211 */ /* 0x080fe200018f16ff */
[----:B------:R-:W-:Y:S01]  /*2c00*/  IMAD R0, R2, 0xb8, RZ ;  /* 0x000000b802007824 */ /* 0x000fe200078e02ff */
[-C--:B------:R-:W-:Y:S02]  /*2c10*/  LEA.HI.X.SX32 R15, R16, R13.reuse, 0x2, P0 ;  /* 0x0000000d100f7211 */ /* 0x080fe400000f16ff */
[-C--:B------:R-:W-:Y:S01]  /*2c20*/  IADD3 R22, P0, PT, R6, R12.reuse, RZ ;  /* 0x0000000c06167210 */ /* 0x080fe20007f1e0ff */
[C---:B------:R-:W-:Y:S02]  /*2c30*/  IMAD R6, R2.reuse, 0x2d, RZ ;  /* 0x0000002d02067824 */ /* 0x040fe400078e02ff */
[----:B------:R1:W-:Y:S01]  /*2c40*/  STL.64 [R1+0x1a0], R14 ;  /* 0x0001a00e01007387 */ /* 0x0003e20000100a00 */
[C---:B------:R-:W-:Y:S02]  /*2c50*/  IMAD R16, R2.reuse, 0x2e, RZ ;  /* 0x0000002e02107824 */ /* 0x040fe400078e02ff */
[----:B------:R-:W-:Y:S01]  /*2c60*/  IMAD R25, R2, 0x3b, RZ ;  /* 0x0000003b02197824 */ /* 0x000fe200078e02ff */
[----:B------:R-:W-:Y:S01]  /*2c70*/  LEA.HI.X.SX32 R23, R6, R13, 0x2, P0 ;  /* 0x0000000d06177211 */ /* 0x000fe200000f16ff */
[----:B------:R-:W-:Y:S01]  /*2c80*/  IMAD R17, R2, 0xbc, RZ ;  /* 0x000000bc02117824 */ /* 0x000fe200078e02ff */
[----:B-1----:R-:W-:-:S02]  /*2c90*/  IADD3 R14, P3, PT, R0, R12, RZ ;  /* 0x0000000c000e7210 */ /* 0x002fc40007f7e0ff */
[----:B------:R-:W-:Y:S02]  /*2ca0*/  STL [R1+0x57c], R25 ;  /* 0x00057c1901007387 */ /* 0x000fe40000100800 */
[----:B------:R-:W-:Y:S02]  /*2cb0*/  LEA.HI.X.SX32 R15, R16, R13, 0x2, P3 ;  /* 0x0000000d100f7211 */ /* 0x000fe400018f16ff */
[----:B------:R1:W-:Y:S04]  /*2cc0*/  STL.64 [R1+0x758], R10 ;  /* 0x0007580a01007387 */ /* 0x0003e80000100a00 */
[----:B------:R-:W-:Y:S01]  /*2cd0*/  STL.64 [R1+0x740], R22 ;  /* 0x0007401601007387 */ /* 0x000fe20000100a00 */
[----:B------:R-:W-:-:S03]  /*2ce0*/  IMAD R6, R2, 0xc0, RZ ;  /* 0x000000c002067824 */ /* 0x000fc600078e02ff */
[----:B------:R2:W-:Y:S01]  /*2cf0*/  STL.64 [R1+0xc0], R14 ;  /* 0x0000c00e01007387 */ /* 0x0005e20000100a00 */
[-C--:B-1----:R-:W-:Y:S01]  /*2d00*/  IADD3 R10, P0, PT, R17, R12.reuse, RZ ;  /* 0x0000000c110a7210 */ /* 0x082fe20007f1e0ff */
[C---:B------:R-:W-:Y:S02]  /*2d10*/  IMAD R18, R2.reuse, 0xc4, RZ ;  /* 0x000000c402127824 */ /* 0x040fe400078e02ff */
[----:B--2---:R-:W-:Y:S01]  /*2d20*/  IMAD R14, R2, 0x2f, RZ ;  /* 0x0000002f020e7824 */ /* 0x004fe200078e02ff */
[----:B------:R-:W-:Y:S01]  /*2d30*/  IADD3 R16, P3, PT, R6, R12, RZ ;  /* 0x0000000c06107210 */ /* 0x000fe20007f7e0ff */
[----:B------:R-:W-:-:S03]  /*2d40*/  IMAD R15, R2, 0x30, RZ ;  /* 0x00000030020f7824 */ /* 0x000fc600078e02ff */
[-C--:B------:R-:W-:Y:S01]  /*2d50*/  LEA.HI.X.SX32 R11, R14, R13.reuse, 0x2, P0 ;  /* 0x0000000d0e0b7211 */ /* 0x080fe200000f16ff */
[----:B------:R-:W-:Y:S01]  /*2d60*/  IMAD R14, R2, 0xc8, RZ ;  /* 0x000000c8020e7824 */ /* 0x000fe200078e02ff */
[----:B------:R-:W-:-:S03]  /*2d70*/  LEA.HI.X.SX32 R17, R15, R13, 0x2, P3 ;  /* 0x0000000d0f117211 */ /* 0x000fc600018f16ff */
[----:B------:R1:W-:Y:S01]  /*2d80*/  STL.64 [R1+0x198], R10 ;  /* 0x0001980a01007387 */ /* 0x0003e20000100a00 */
[----:B------:R-:W-:Y:S01]  /*2d90*/  IMAD R20, R2, 0xcc, RZ ;  /* 0x000000cc02147824 */ /* 0x000fe200078e02ff */
[-C--:B-1----:R-:W-:Y:S02]  /*2da0*/  IADD3 R10, P0, PT, R18, R12.reuse, RZ ;  /* 0x0000000c120a7210 */ /* 0x082fe40007f1e0ff */
[----:B------:R-:W-:Y:S01]  /*2db0*/  IADD3 R18, P3, PT, R14, R12, RZ ;  /* 0x0000000c0e127210 */ /* 0x000fe20007f7e0ff */
[C---:B------:R-:W-:Y:S01]  /*2dc0*/  IMAD R14, R2.reuse, 0x31, RZ ;  /* 0x00000031020e7824 */ /* 0x040fe200078e02ff */
[----:B------:R-:W-:Y:S01]  /*2dd0*/  STL.64 [R1+0x760], R16 ;  /* 0x0007601001007387 */ /* 0x000fe20000100a00 */
[----:B------:R-:W-:-:S03]  /*2de0*/  IMAD R15, R2, 0x32, RZ ;  /* 0x00000032020f7824 */ /* 0x000fc600078e02ff */
[-C--:B------:R-:W-:Y:S01]  /*2df0*/  LEA.HI.X.SX32 R11, R14, R13.reuse, 0x2, P0 ;  /* 0x0000000d0e0b7211 */ /* 0x080fe200000f16ff */
[C---:B------:R-:W-:Y:S01]  /*2e00*/  IMAD R27, R2.reuse, 0x33, RZ ;  /* 0x00000033021b7824 */ /* 0x040fe200078e02ff */
[----:B------:R-:W-:Y:S01]  /*2e10*/  LEA.HI.X.SX32 R19, R15, R13, 0x2, P3 ;  /* 0x0000000d0f137211 */ /* 0x000fe200018f16ff */
[C---:B------:R-:W-:Y:S02]  /*2e20*/  IMAD R23, R2.reuse, 0x3d, RZ ;  /* 0x0000003d02177824 */ /* 0x040fe400078e02ff */
[----:B------:R1:W-:Y:S01]  /*2e30*/  STL.64 [R1+0xb0], R10 ;  /* 0x0000b00a01007387 */ /* 0x0003e20000100a00 */
[----:B------:R-:W-:-:S03]  /*2e40*/  IMAD R26, R2, 0xd4, RZ ;  /* 0x000000d4021a7824 */ /* 0x000fc600078e02ff */
[----:B------:R-:W-:Y:S01]  /*2e50*/  STL [R1+0x578], R23 ;  /* 0x0005781701007387 */ /* 0x000fe20000100800 */
[----:B-1----:R-:W-:-:S03]  /*2e60*/  IADD3 R10, P0, PT, R20, R12, RZ ;  /* 0x0000000c140a7210 */ /* 0x002fc60007f1e0ff */
[----:B------:R1:W-:Y:S01]  /*2e70*/  STL.64 [R1+0xb8], R18 ;  /* 0x0000b81201007387 */ /* 0x0003e20000100a00 */
[----:B------:R-:W-:Y:S01]  /*2e80*/  LEA.HI.X.SX32 R11, R27, R13, 0x2, P0 ;  /* 0x0000000d1b0b7211 */ /* 0x000fe200000f16ff */
[C---:B------:R-:W-:Y:S02]  /*2e90*/  IMAD R14, R2.reuse, 0xd0, RZ ;  /* 0x000000d0020e7824 */ /* 0x040fe400078e02ff */
[----:B-1----:R-:W2:Y:S04]  /*2ea0*/  LDL R19, [R1+0x594] ;  /* 0x0005940001137983 */ /* 0x002ea80000100800 */
[----:B------:R1:W-:Y:S01]  /*2eb0*/  STL.64 [R1+0x1b0], R10 ;  /* 0x0001b00a01007387 */ /* 0x0003e20000100a00 */
[----:B------:R-:W-:Y:S01]  /*2ec0*/  IMAD R18, R2, 0x34, RZ ;  /* 0x0000003402127824 */ /* 0x000fe200078e02ff */
[----:B------:R-:W-:Y:S01]  /*2ed0*/  IADD3 R14, P3, PT, R14, R12, RZ ;  /* 0x0000000c0e0e7210 */ /* 0x000fe20007f7e0ff */
[----:B------:R-:W-:-:S02]  /*2ee0*/  IMAD R9, R2, 0xd8, RZ ;  /* 0x000000d802097824 */ /* 0x000fc400078e02ff */
[----:B------:R-:W-:Y:S01]  /*2ef0*/  IMAD R7, R2, 0xdc, RZ ;  /* 0x000000dc02077824 */ /* 0x000fe200078e02ff */
[----:B-1----:R-:W-:Y:S01]  /*2f00*/  IADD3 R10, P0, PT, R26, R12, RZ ;  /* 0x0000000c1a0a7210 */ /* 0x002fe20007f1e0ff */
[----:B------:R-:W-:Y:S01]  /*2f10*/  IMAD R26, R2, 0x35, RZ ;  /* 0x00000035021a7824 */ /* 0x000fe200078e02ff */
[----:B------:R-:W-:Y:S01]  /*2f20*/  LEA.HI.X.SX32 R15, R18, R13, 0x2, P3 ;  /* 0x0000000d120f7211 */ /* 0x000fe200018f16ff */
[----:B------:R-:W-:-:S03]  /*2f30*/  IMAD R18, R2, 0x36, RZ ;  /* 0x0000003602127824 */ /* 0x000fc600078e02ff */
[-C--:B------:R-:W-:Y:S01]  /*2f40*/  LEA.HI.X.SX32 R11, R26, R13.reuse, 0x2, P0 ;  /* 0x0000000d1a0b7211 */ /* 0x080fe200000f16ff */
[C---:B------:R-:W-:Y:S01]  /*2f50*/  IMAD R26, R2.reuse, 0x37, RZ ;  /* 0x00000037021a7824 */ /* 0x040fe200078e02ff */
[-C--:B------:R-:W-:Y:S01]  /*2f60*/  IADD3 R16, P3, PT, R9, R12.reuse, RZ ;  /* 0x0000000c09107210 */ /* 0x080fe20007f7e0ff */
[C---:B------:R-:W-:Y:S02]  /*2f70*/  IMAD R8, R2.reuse, 0xe0, RZ ;  /* 0x000000e002087824 */ /* 0x040fe400078e02ff */
[----:B------:R1:W-:Y:S01]  /*2f80*/  STL.64 [R1+0xa8], R10 ;  /* 0x0000a80a01007387 */ /* 0x0003e20000100a00 */
[----:B------:R-:W-:Y:S01]  /*2f90*/  IMAD R22, R2, 0x3e, RZ ;  /* 0x0000003e02167824 */ /* 0x000fe200078e02ff */
[----:B------:R-:W-:Y:S01]  /*2fa0*/  LEA.HI.X.SX32 R17, R18, R13, 0x2, P3 ;  /* 0x0000000d12117211 */ /* 0x000fe200018f16ff */
[----:B------:R-:W-:Y:S01]  /*2fb0*/  IMAD R5, R2, 0xe4, RZ ;  /* 0x000000e402057824 */ /* 0x000fe200078e02ff */
[-C--:B------:R-:W-:Y:S01]  /*2fc0*/  IADD3 R8, P3, PT, R8, R12.reuse, RZ ;  /* 0x0000000c08087210 */ /* 0x080fe20007f7e0ff */
[C---:B------:R-:W-:Y:S01]  /*2fd0*/  IMAD R27, R2.reuse, 0x38, RZ ;  /* 0x00000038021b7824 */ /* 0x040fe200078e02ff */
[----:B------:R-:W-:Y:S01]  /*2fe0*/  STL [R1+0x574], R22 ;  /* 0x0005741601007387 */ /* 0x000fe20000100800 */
[----:B------:R-:W-:Y:S01]  /*2ff0*/  IMAD R4, R2, 0xe8, RZ ;  /* 0x000000e802047824 */ /* 0x000fe200078e02ff */
[----:B-1----:R-:W-:-:S02]  /*3000*/  IADD3 R10, P0, PT, R7, R12, RZ ;  /* 0x0000000c070a7210 */ /* 0x002fc40007f1e0ff */
[----:B------:R1:W-:Y:S02]  /*3010*/  STL.64 [R1+0x130], R16 ;  /* 0x0001301001007387 */ /* 0x0003e40000100a00 */
[-C--:B------:R-:W-:Y:S01]  /*3020*/  LEA.HI.X.SX32 R11, R26, R13.reuse, 0x2, P0 ;  /* 0x0000000d1a0b7211 */ /* 0x080fe200000f16ff */
[----:B------:R-:W-:Y:S01]  /*3030*/  IMAD R26, R2, 0x39, RZ ;  /* 0x00000039021a7824 */ /* 0x000fe200078e02ff */
[----:B------:R-:W-:-:S03]  /*3040*/  LEA.HI.X.SX32 R9, R27, R13, 0x2, P3 ;  /* 0x0000000d1b097211 */ /* 0x000fc600018f16ff */
[----:B------:R3:W-:Y:S01]  /*3050*/  STL.64 [R1+0x190], R10 ;  /* 0x0001900a01007387 */ /* 0x0007e20000100a00 */
[----:B-1----:R-:W-:-:S04]  /*3060*/  IADD3 R16, P0, PT, R5, R12, RZ ;  /* 0x0000000c05107210 */ /* 0x002fc80007f1e0ff */
[----:B------:R-:W-:Y:S02]  /*3070*/  LEA.HI.X.SX32 R17, R26, R13, 0x2, P0 ;  /* 0x0000000d1a117211 */ /* 0x000fe400000f16ff */
[----:B---3--:R-:W-:Y:S01]  /*3080*/  IADD3 R10, P3, PT, R4, R12, RZ ;  /* 0x0000000c040a7210 */ /* 0x008fe20007f7e0ff */
[----:B------:R-:W-:-:S03]  /*3090*/  IMAD R4, R2, 0x3f, RZ ;  /* 0x0000003f02047824 */ /* 0x000fc600078e02ff */
[----:B------:R-:W-:Y:S02]  /*30a0*/  LEA.HI.X.SX32 R11, R21, R13, 0x2, P3 ;  /* 0x0000000d150b7211 */ /* 0x000fe400018f16ff */
[----:B------:R-:W-:Y:S04]  /*30b0*/  STL [R1+0x570], R4 ;  /* 0x0005700401007387 */ /* 0x000fe80000100800 */
[----:B------:R1:W-:Y:S04]  /*30c0*/  STL.64 [R1+0xa0], R16 ;  /* 0x0000a01001007387 */ /* 0x0003e80000100a00 */
[----:B-1----:R-:W3:Y:S04]  /*30d0*/  LDL.64 R16, [R1+0x50] ;  /* 0x0000500001107983 */ /* 0x002ee80000100a00 */
[----:B------:R1:W-:Y:S04]  /*30e0*/  STL.64 [R1+0x128], R10 ;  /* 0x0001280a01007387 */ /* 0x0003e80000100a00 */
[----:B-1----:R-:W4:Y:S04]  /*30f0*/  LDL.64 R10, [R1+0x40] ;  /* 0x00004000010a7983 */ /* 0x002f280000100a00 */
[----:B------:R-:W-:Y:S04]  /*3100*/  STL [R1+0x720], R2 ;  /* 0x0007200201007387 */ /* 0x000fe80000100800 */
[----:B-----5:R-:W-:Y:S04]  /*3110*/  STL [R1+0x730], R3 ;  /* 0x0007300301007387 */ /* 0x020fe80000100800 */
[----:B------:R-:W5:Y:S01]  /*3120*/  LDL.64 R28, [R1+0x38] ;  /* 0x00003800011c7983 */ /* 0x000f620000100a00 */
[----:B------:R-:W1:Y:S01]  /*3130*/  S2R R21, SR_TID.X ;  /* 0x0000000000157919 */ /* 0x000e620000002100 */
[----:B------:R-:W-:-:S02]  /*3140*/  IMAD R0, R2, 0xec, RZ ;  /* 0x000000ec02007824 */ /* 0x000fc400078e02ff */
[C---:B------:R-:W-:Y:S02]  /*3150*/  IMAD R6, R2.reuse, 0xf0, RZ ;  /* 0x000000f002067824 */ /* 0x040fe400078e02ff */
[----:B------:R-:W-:Y:S01]  /*3160*/  IMAD R20, R2, 0xf4, RZ ;  /* 0x000000f402147824 */ /* 0x000fe200078e02ff */
[-C--:B------:R-:W-:Y:S01]  /*3170*/  IADD3 R26, P0, PT, R0, R12.reuse, RZ ;  /* 0x0000000c001a7210 */ /* 0x080fe20007f1e0ff */
[----:B------:R-:W-:Y:S01]  /*3180*/  IMAD R18, R2, 0xf8, RZ ;  /* 0x000000f802127824 */ /* 0x000fe200078e02ff */
[-C--:B------:R-:W-:Y:S01]  /*3190*/  IADD3 R6, P3, PT, R6, R12.reuse, RZ ;  /* 0x0000000c06067210 */ /* 0x080fe20007f7e0ff */
[----:B------:R-:W-:Y:S01]  /*31a0*/  IMAD R0, R2, 0xfc, RZ ;  /* 0x000000fc02007824 */ /* 0x000fe200078e02ff */
[----:B------:R-:W-:Y:S02]  /*31b0*/  LEA.HI.X.SX32 R27, R25, R13, 0x2, P0 ;  /* 0x0000000d191b7211 */ /* 0x000fe400000f16ff */
[----:B------:R-:W-:Y:S01]  /*31c0*/  IADD3 R20, P0, PT, R20, R12, RZ ;  /* 0x0000000c14147210 */ /* 0x000fe20007f1e0ff */
[----:B------:R-:W-:-:S02]  /*31d0*/  ULEA UR4, UR5, UR4, 0x18 ;  /* 0x0000000405047291 */ /* 0x000fc4000f8ec0ff */
[----:B------:R1:W-:Y:S01]  /*31e0*/  STL.64 [R1+0x120], R26 ;  /* 0x0001201a01007387 */ /* 0x0003e20000100a00 */
[----:B------:R-:W-:Y:S01]  /*31f0*/  VIADD R5, R24, 0xffffffeb ;  /* 0xffffffeb18057836 */ /* 0x000fe20000000000 */
[----:B------:R-:W2:Y:S01]  /*3200*/  LDCU UR5, c[0x0][0x3b0] ;  /* 0x00007600ff0577ac */ /* 0x000ea20008000800 */
[----:B-1----:R-:W-:Y:S02]  /*3210*/  LOP3.LUT R25, R21, 0x1ff, RZ, 0xc0, !PT ;  /* 0x000001ff15197812 */ /* 0x002fe400078ec0ff */
[-C--:B------:R-:W-:Y:S02]  /*3220*/  LEA.HI.X.SX32 R21, R23, R13.reuse, 0x2, P0 ;  /* 0x0000000d17157211 */ /* 0x080fe400000f16ff */
[----:B------:R-:W-:Y:S01]  /*3230*/  IADD3 R26, P0, PT, R0, R12, RZ ;  /* 0x0000000c001a7210 */ /* 0x000fe20007f1e0ff */
[----:B------:R-:W-:Y:S02]  /*3240*/  IMAD.SHL.U32 R25, R25, 0x4, RZ ;  /* 0x0000000419197824 */ /* 0x000fe400078e00ff */
[----:B------:R-:W-:Y:S01]  /*3250*/  VIADD R23, R24, 0xffffffef ;  /* 0xffffffef18177836 */ /* 0x000fe20000000000 */
[----:B------:R-:W-:Y:S01]  /*3260*/  LEA.HI.X.SX32 R27, R4, R13, 0x2, P0 ;  /* 0x0000000d041b7211 */ /* 0x000fe200000f16ff */
[----:B------:R1:W-:Y:S01]  /*3270*/  STL.64 [R1+0x748], R20 ;  /* 0x0007481401007387 */ /* 0x0003e20000100a00 */
[----:B------:R-:W-:-:S02]  /*3280*/  VIADD R0, R25, UR4 ;  /* 0x0000000419007c36 */ /* 0x000fc40008000000 */
[----:B------:R-:W-:Y:S01]  /*3290*/  ISETP.GE.U32.AND P5, PT, R23, 0x7fffffb0, PT ;  /* 0x7fffffb01700780c */ /* 0x000fe20003fa6070 */
[----:B------:R-:W5:Y:S04]  /*32a0*/  LDL.64 R2, [R1+0x10] ;  /* 0x0000100001027983 */ /* 0x000f680000100a00 */
[----:B------:R-:W-:Y:S01]  /*32b0*/  @!PT LDS RZ, [RZ] ;  /* 0x00000000fffff984 */ /* 0x000fe20000000800 */
[----:B------:R-:W-:Y:S01]  /*32c0*/  @!PT LDS RZ, [RZ] ;  /* 0x00000000fffff984 */ /* 0x000fe20000000800 */
[----:B------:R-:W-:Y:S01]  /*32d0*/  @!PT LDS RZ, [RZ] ;  /* 0x00000000fffff984 */ /* 0x000fe20000000800 */
[----:B------:R-:W-:Y:S04]  /*32e0*/  LDGSTS.E [R0], desc[UR8][R12.64], !P1 ;  /* 0x000000000c007fae */ /* 0x000fe8000c9a1008 */
[----:B-1----:R-:W5:Y:S01]  /*32f0*/  LDL.64 R20, [R1+0x20] ;  /* 0x0000200001147983 */ /* 0x002f620000100a00 */
[----:B--2---:R-:W-:-:S02]  /*3300*/  LEA.HI.X.SX32 R7, R19, R13, 0x2, P3 ;  /* 0x0000000d13077211 */ /* 0x004fc400018f16ff */
[----:B------:R-:W-:-:S04]  /*3310*/  IADD3 R18, P3, PT, R18, R12, RZ ;  /* 0x0000000c12127210 */ /* 0x000fc80007f7e0ff */
[----:B------:R-:W-:-:S05]  /*3320*/  LEA.HI.X.SX32 R19, R22, R13, 0x2, P3 ;  /* 0x0000000d16137211 */ /* 0x000fca00018f16ff */
[----:B------:R1:W-:Y:S04]  /*3330*/  STL.64 [R1+0x738], R18 ;  /* 0x0007381201007387 */ /* 0x0003e80000100a00 */
[----:B------:R-:W2:Y:S04]  /*3340*/  LDL.64 R22, [R1+0x8] ;  /* 0x0000080001167983 */ /* 0x000ea80000100a00 */
[----:B-1----:R-:W2:Y:S04]  /*3350*/  LDL.64 R18, [R1+0x28] ;  /* 0x0000280001127983 */ /* 0x002ea80000100a00 */
[----:B------:R1:W-:Y:S04]  /*3360*/  STL.64 [R1+0x1d0], R26 ;  /* 0x0001d01a01007387 */ /* 0x0003e80000100a00 */
[----:B-1----:R-:W2:Y:S04]  /*3370*/  LDL.64 R26, [R1] ;  /* 0x00000000011a7983 */ /* 0x002ea80000100a00 */
[----:B------:R1:W-:Y:S04]  /*3380*/  STL.64 [R1+0x728], R12 ;  /* 0x0007280c01007387 */ /* 0x0003e80000100a00 */
[----:B-1----:R-:W2:Y:S04]  /*3390*/  LDL.64 R12, [R1+0x30] ;  /* 0x00003000010c7983 */ /* 0x002ea80000100a00 */
[----:B---3--:R-:W-:Y:S04]  /*33a0*/  LDGSTS.E [R0+0x2000], desc[UR8][R16.64], !P2 ;  /* 0x0200000010007fae */ /* 0x008fe8000d1a1008 */
[----:B------:R-:W3:Y:S04]  /*33b0*/  LDL.LU.64 R16, [R1+0x760] ;  /* 0x0007600001107983 */ /* 0x000ee80000300a00 */
[----:B----4-:R-:W-:Y:S04]  /*33c0*/  LDGSTS.E [R0+0x4000], desc[UR8][R10.64], !P6 ;  /* 0x040000000a007fae */ /* 0x010fe8000f1a1008 */
[----:B------:R-:W4:Y:S04]  /*33d0*/  LDL.LU.64 R10, [R1+0x758] ;  /* 0x00075800010a7983 */ /* 0x000f280000300a00 */
[----:B-----5:R-:W-:Y:S04]  /*33e0*/  LDGSTS.E [R0+0x6000], desc[UR8][R28.64], !P4 ;  /* 0x060000001c007fae */ /* 0x020fe8000e1a1008 */
[----:B------:R-:W5:Y:S01]  /*33f0*/  LDL.LU.64 R28, [R1+0x750] ;  /* 0x00075000011c7983 */ /* 0x000f620000300a00 */
[----:B------:R-:W-:Y:S01]  /*3400*/  ISETP.GE.U32.AND P3, PT, R5, 0x7fffffac, PT ;  /* 0x7fffffac0500780c */ /* 0x000fe20003f66070 */
[----:B------:R-:W-:-:S02]  /*3410*/  VIADD R5, R24, 0xffffffe7 ;  /* 0xffffffe718057836 */ /* 0x000fc40000000000 */
[----:B------:R-:W-:-:S03]  /*3420*/  VIADD R4, R24, 0xffffffe3 ;  /* 0xffffffe318047836 */ /* 0x000fc60000000000 */
[----:B------:R-:W-:Y:S01]  /*3430*/  ISETP.GE.U32.AND P0, PT, R5, 0x7fffffa8, PT ;  /* 0x7fffffa80500780c */ /* 0x000fe20003f06070 */
[----:B------:R-:W-:Y:S01]  /*3440*/  VIADD R5, R24, 0xffffffdf ;  /* 0xffffffdf18057836 */ /* 0x000fe20000000000 */
[----:B------:R-:W-:Y:S01]  /*3450*/  ISETP.GE.U32.AND P2, PT, R4, 0x7fffffa4, PT ;  /* 0x7fffffa40400780c */ /* 0x000fe20003f46070 */
[----:B------:R-:W-:-:S03]  /*3460*/  VIADD R4, R24, 0xffffffdb ;  /* 0xffffffdb18047836 */ /* 0x000fc60000000000 */
[----:B------:R-:W-:Y:S01]  /*3470*/  ISETP.GE.U32.AND P1, PT, R5, 0x7fffffa0, PT ;  /* 0x7fffffa00500780c */ /* 0x000fe20003f26070 */
[----:B------:R-:W-:Y:S01]  /*3480*/  VIADD R5, R24, 0xffffffd7 ;  /* 0xffffffd718057836 */ /* 0x000fe20000000000 */
[----:B------:R-:W-:Y:S01]  /*3490*/  ISETP.GE.U32.AND P4, PT, R4, 0x7fffff9c, PT ;  /* 0x7fffff9c0400780c */ /* 0x000fe20003f86070 */
[C---:B------:R-:W-:Y:S01]  /*34a0*/  VIADD R4, R24.reuse, 0xffffffd3 ;  /* 0xffffffd318047836 */ /* 0x040fe20000000000 */
[----:B--2---:R-:W-:Y:S02]  /*34b0*/  LDGSTS.E [R0+0x8000], desc[UR8][R12.64], !P5 ;  /* 0x080000000c007fae */ /* 0x004fe4000e9a1008 */
[----:B------:R-:W-:Y:S01]  /*34c0*/  ISETP.GE.U32.AND P5, PT, R5, 0x7fffff98, PT ;  /* 0x7fffff980500780c */ /* 0x000fe20003fa6070 */
[----:B------:R-:W-:Y:S01]  /*34d0*/  VIADD R5, R24, 0xffffffcf ;  /* 0xffffffcf18057836 */ /* 0x000fe20000000000 */
[----:B------:R-:W-:Y:S01]  /*34e0*/  LDGSTS.E [R0+0xa000], desc[UR8][R18.64], !P3 ;  /* 0x0a00000012007fae */ /* 0x000fe2000d9a1008 */
[----:B------:R-:W-:Y:S01]  /*34f0*/  ISETP.GE.U32.AND P3, PT, R4, 0x7fffff94, PT ;  /* 0x7fffff940400780c */ /* 0x000fe20003f66070 */
[----:B------:R-:W-:-:S02]  /*3500*/  VIADD R4, R24, 0xffffffcb ;  /* 0xffffffcb18047836 */ /* 0x000fc40000000000 */
[----:B------:R-:W-:Y:S01]  /*3510*/  LDGSTS.E [R0+0xc000], desc[UR8][R20.64], !P0 ;  /* 0x0c00000014007fae */ /* 0x000fe2000c1a1008 */
[----:B------:R-:W-:Y:S01]  /*3520*/  ISETP.GE.U32.AND P0, PT, R5, 0x7fffff90, PT ;  /* 0x7fffff900500780c */ /* 0x000fe20003f06070 */
[----:B------:R-:W-:Y:S02]  /*3530*/  VIADD R5, R24, 0xffffffc7 ;  /* 0xffffffc718057836 */ /* 0x000fe40000000000 */
[----:B------:R-:W-:Y:S01]  /*3540*/  LDGSTS.E [R0+0xe000], desc[UR8][R2.64], !P2 ;  /* 0x0e00000002007fae */ /* 0x000fe2000d1a1008 */
[----:B------:R-:W-:Y:S01]  /*3550*/  ISETP.GE.U32.AND P2, PT, R4, 0x7fffff8c, PT ;  /* 0x7fffff8c0400780c */ /* 0x000fe20003f46070 */
[----:B------:R-:W-:Y:S02]  /*3560*/  VIADD R4, R24, 0xffffffc3 ;  /* 0xffffffc318047836 */ /* 0x000fe40000000000 */
[----:B------:R-:W-:Y:S01]  /*3570*/  LDGSTS.E [R0+0x10000], desc[UR8][R22.64], !P1 ;  /* 0x1000000016007fae */ /* 0x000fe2000c9a1008 */
[----:B------:R-:W-:-:S03]  /*3580*/  ISETP.GE.U32.AND P1, PT, R5, 0x7fffff88, PT ;  /* 0x7fffff880500780c */ /* 0x000fc60003f26070 */
[----:B------:R1:W-:Y:S01]  /*3590*/  LDGSTS.E [R0+0x12000], desc[UR8][R26.64], !P4 ;  /* 0x120000001a007fae */ /* 0x0003e2000e1a1008 */
[----:B------:R-:W-:-:S03]  /*35a0*/  ISETP.GE.U32.AND P4, PT, R4, 0x7fffff84, PT ;  /* 0x7fffff840400780c */ /* 0x000fc60003f86070 */
[----:B------:R-:W2:Y:S04]  /*35b0*/  LDL.64 R20, [R1+0x58] ;  /* 0x0000580001147983 */ /* 0x000ea80000100a00 */
[----:B------:R-:W2:Y:S04]  /*35c0*/  LDL.64 R18, [R1+0x48] ;  /* 0x0000480001127983 */ /* 0x000ea80000100a00 */
[----:B------:R-:W2:Y:S04]  /*35d0*/  LDL.64 R22, [R1+0x68] ;  /* 0x0000680001167983 */ /* 0x000ea80000100a00 */
[----:B------:R-:W2:Y:S04]  /*35e0*/  LDL.64 R2, [R1+0x78] ;  /* 0x0000780001027983 */ /* 0x000ea80000100a00 */
[----:B------:R-:W2:Y:S04]  /*35f0*/  LDL.64 R12, [R1+0x98] ;  /* 0x00009800010c7983 */ /* 0x000ea80000100a00 */
[----:B-----5:R-:W-:Y:S04]  /*3600*/  LDGSTS.E [R0+0x14000], desc[UR8][R28.64], !P5 ;  /* 0x140000001c007fae */ /* 0x020fe8000e9a1008 */
[----:B------:R5:W-:Y:S04]  /*3610*/  STL.64 [R1+0x680], R28 ;  /* 0x0006801c01007387 */ /* 0x000be80000100a00 */
[----:B----4-:R-:W-:Y:S04]  /*3620*/  LDGSTS.E [R0+0x16000], desc[UR8][R10.64], !P3 ;  /* 0x160000000a007fae */ /* 0x010fe8000d9a1008 */
[----:B---3--:R-:W-:Y:S04]  /*3630*/  LDGSTS.E [R0+0x18000], desc[UR8][R16.64], !P0 ;  /* 0x1800000010007fae */ /* 0x008fe8000c1a1008 */
[----:B-----5:R-:W3:Y:S04]  /*3640*/  LDL.64 R28, [R1+0x18] ;  /* 0x00001800011c7983 */ /* 0x020ee80000100a00 */
[----:B------:R-:W-:Y:S04]  /*3650*/  STL [R1+0x68c], R10 ;  /* 0x00068c0a01007387 */ /* 0x000fe80000100800 */
[----:B------:R4:W-:Y:S04]  /*3660*/  STL [R1+0x688], R11 ;  /* 0x0006880b01007387 */ /* 0x0009e80000100800 */
[----:B------:R-:W-:Y:S04]  /*3670*/  LDGSTS.E [R0+0x1a000], desc[UR8][R14.64], !P2 ;  /* 0x1a0000000e007fae */ /* 0x000fe8000d1a1008 */
[----:B------:R-:W-:Y:S04]  /*3680*/  LDGSTS.E [R0+0x1c000], desc[UR8][R8.64], !P1 ;  /* 0x1c00000008007fae */ /* 0x000fe8000c9a1008 */
[----:B----4-:R-:W4:Y:S04]  /*3690*/  LDL.64 R10, [R1+0x60] ;  /* 0x00006000010a7983 */ /* 0x010f280000100a00 */
[----:B------:R-:W-:Y:S04]  /*36a0*/  STL [R1+0x690], R17 ;  /* 0x0006901101007387 */ /* 0x000fe80000100800 */
[----:B------:R5:W-:Y:S04]  /*36b0*/  STL [R1+0x694], R16 ;  /* 0x0006941001007387 */ /* 0x000be80000100800 */
[----:B------:R-:W-:Y:S04]  /*36c0*/  LDGSTS.E [R0+0x1e000], desc[UR8][R6.64], !P4 ;  /* 0x1e00000006007fae */ /* 0x000fe8000e1a1008 */
[----:B-----5:R-:W5:Y:S04]  /*36d0*/  LDL.64 R16, [R1+0x88] ;  /* 0x0000880001107983 */ /* 0x020f680000100a00 */
[----:B------:R-:W-:Y:S04]  /*36e0*/  STL [R1+0x678], R15 ;  /* 0x0006780f01007387 */ /* 0x000fe80000100800 */
[----:B------:R1:W-:Y:S04]  /*36f0*/  STL.64 [R1+0x698], R8 ;  /* 0x0006980801007387 */ /* 0x0003e80000100a00 */
[----:B-1----:R-:W3:Y:S04]  /*3700*/  LDL.64 R8, [R1+0x90] ;  /* 0x0000900001087983 */ /* 0x002ee80000100a00 */
[----:B------:R1:W-:Y:S04]  /*3710*/  STL.64 [R1+0x6a0], R6 ;  /* 0x0006a00601007387 */ /* 0x0003e80000100a00 */
[----:B-1----:R-:W3:Y:S01]  /*3720*/  LDL.64 R6, [R1+0x70] ;  /* 0x0000700001067983 */ /* 0x002ee20000100a00 */
        /* <DEDUP_REMOVED lines=8> */
[----:B------:R-:W-:Y:S02]  /*37b0*/  ISETP.GE.U32.AND P2, PT, R4, 0x7fffffb3, PT ;  /* 0x7fffffb30400780c */ /* 0x000fe40003f46070 */
[----:B------:R-:W-:Y:S02]  /*37c0*/  LOP3.LUT R4, R25, 0x20, RZ, 0x3c, !PT ;  /* 0x0000002019047812 */ /* 0x000fe400078e3cff */
[----:B------:R-:W-:Y:S01]  /*37d0*/  ISETP.GE.U32.AND P1, PT, R5, 0x7fffffaf, PT ;  /* 0x7fffffaf0500780c */ /* 0x000fe20003f26070 */
[----:B------:R-:W-:Y:S02]  /*37e0*/  VIADD R5, R24, 0xffffffea ;  /* 0xffffffea18057836 */ /* 0x000fe40000000000 */
[----:B------:R-:W-:Y:S02]  /*37f0*/  VIADD R4, R4, UR4 ;  /* 0x0000000404047c36 */ /* 0x000fe40008000000 */
[----:B------:R-:W-:Y:S01]  /*3800*/  VIADD R26, R24, 0xffffffe6 ;  /* 0xffffffe6181a7836 */ /* 0x000fe20000000000 */
[----:B------:R-:W-:-:S02]  /*3810*/  ISETP.GE.U32.AND P4, PT, R5, 0x7fffffab, PT ;  /* 0x7fffffab0500780c */ /* 0x000fc40003f86070 */
[----:B--2---:R-:W-:Y:S02]  /*3820*/  LDGSTS.E [R4+0x800], desc[UR8][R20.64], !P5 ;  /* 0x0080000014047fae */ /* 0x004fe4000e9a1008 */
[----:B------:R-:W-:Y:S02]  /*3830*/  ISETP.GE.U32.AND P5, PT, R26, 0x7fffffa7, PT ;  /* 0x7fffffa71a00780c */ /* 0x000fe40003fa6070 */
[----:B------:R-:W-:Y:S04]  /*3840*/  LDGSTS.E [R4+0x2800], desc[UR8][R18.64], !P3 ;  /* 0x0280000012047fae */ /* 0x000fe8000d9a1008 */
[----:B------:R-:W-:Y:S04]  /*3850*/  LDGSTS.E [R4+0x4800], desc[UR8][R22.64], !P0 ;  /* 0x0480000016047fae */ /* 0x000fe8000c1a1008 */
[----:B------:R-:W2:Y:S04]  /*3860*/  LDL.LU.64 R20, [R1+0x748] ;  /* 0x0007480001147983 */ /* 0x000ea80000300a00 */
[----:B------:R-:W2:Y:S04]  /*3870*/  LDL.64 R18, [R1+0x80] ;  /* 0x0000800001127983 */ /* 0x000ea80000100a00 */
[----:B------:R-:W2:Y:S04]  /*3880*/  LDL.LU.64 R22, [R1+0x740] ;  /* 0x0007400001167983 */ /* 0x000ea80000300a00 */
[----:B----4-:R-:W-:Y:S04]  /*3890*/  LDGSTS.E [R4+0x6800], desc[UR8][R10.64], !P2 ;  /* 0x068000000a047fae */ /* 0x010fe8000d1a1008 */
[----:B------:R-:W-:Y:S04]  /*38a0*/  LDGSTS.E [R4+0x8800], desc[UR8][R2.64], !P1 ;  /* 0x0880000002047fae */ /* 0x000fe8000c9a1008 */
[----:B------:R-:W4:Y:S04]  /*38b0*/  LDL.64 R10, [R1+0xb0] ;  /* 0x0000b000010a7983 */ /* 0x000f280000100a00 */
[----:B------:R-:W4:Y:S04]  /*38c0*/  LDL.64 R2, [R1+0xa8] ;  /* 0x0000a80001027983 */ /* 0x000f280000100a00 */
[----:B---3--:R-:W-:Y:S04]  /*38d0*/  LDGSTS.E [R4+0xa800], desc[UR8][R6.64], !P4 ;  /* 0x0a80000006047fae */ /* 0x008fe8000e1a1008 */
[----:B------:R-:W-:Y:S04]  /*38e0*/  LDGSTS.E [R4+0xc800], desc[UR8][R28.64], !P5 ;  /* 0x0c8000001c047fae */ /* 0x000fe8000e9a1008 */
[----:B------:R-:W3:Y:S01]  /*38f0*/  LDL.64 R28, [R1+0xa0] ;  /* 0x0000a000011c7983 */ /* 0x000ee20000100a00 */
[----:B------:R-:W-:-:S02]  /*3900*/  VIADD R5, R24, 0xffffffe2 ;  /* 0xffffffe218057836 */ /* 0x000fc40000000000 */
[----:B------:R-:W-:-:S03]  /*3910*/  VIADD R26, R24, 0xffffffde ;  /* 0xffffffde181a7836 */ /* 0x000fc60000000000 */
[----:B------:R-:W-:Y:S01]  /*3920*/  ISETP.GE.U32.AND P3, PT, R5, 0x7fffffa3, PT ;  /* 0x7fffffa30500780c */ /* 0x000fe20003f66070 */
[----:B------:R-:W-:Y:S01]  /*3930*/  VIADD R5, R24, 0xffffffda ;  /* 0xffffffda18057836 */ /* 0x000fe20000000000 */
[----:B------:R-:W-:-:S04]  /*3940*/  ISETP.GE.U32.AND P0, PT, R26, 0x7fffff9f, PT ;  /* 0x7fffff9f1a00780c */ /* 0x000fc80003f06070 */
[----:B------:R-:W-:-:S07]  /*3950*/  ISETP.GE.U32.AND P2, PT, R5, 0x7fffff9b, PT ;  /* 0x7fffff9b0500780c */ /* 0x000fce0003f46070 */
[----:B------:R-:W-:Y:S04]  /*3960*/  LDGSTS.E [R4+0xe800], desc[UR8][R8.64], !P3 ;  /* 0x0e80000008047fae */ /* 0x000fe8000d9a1008 */
[----:B-----5:R-:W-:Y:S04]  /*3970*/  LDGSTS.E [R4+0x10800], desc[UR8][R16.64], !P0 ;  /* 0x1080000010047fae */ /* 0x020fe8000c1a1008 */
[----:B------:R-:W-:Y:S04]  /*3980*/  LDGSTS.E [R4+0x12800], desc[UR8][R12.64], !P2 ;  /* 0x128000000c047fae */ /* 0x000fe8000d1a1008 */
[----:B------:R-:W5:Y:S04]  /*3990*/  LDL.64 R8, [R1+0xc8] ;  /* 0x0000c80001087983 */ /* 0x000f680000100a00 */
[----:B------:R-:W5:Y:S01]  /*39a0*/  LDL.64 R12, [R1+0xe8] ;  /* 0x0000e800010c7983 */ /* 0x000f620000100a00 */
[----:B------:R-:W-:-:S02]  /*39b0*/  VIADD R26, R24, 0xffffffd6 ;  /* 0xffffffd6181a7836 */ /* 0x000fc40000000000 */
[----:B------:R-:W-:-:S03]  /*39c0*/  VIADD R5, R24, 0xffffffd2 ;  /* 0xffffffd218057836 */ /* 0x000fc60000000000 */
[----:B------:R-:W-:Y:S01]  /*39d0*/  ISETP.GE.U32.AND P1, PT, R26, 0x7fffff97, PT ;  /* 0x7fffff971a00780c */ /* 0x000fe20003f26070 */
[C---:B------:R-:W-:Y:S01]  /*39e0*/  VIADD R26, R24.reuse, 0xffffffce ;  /* 0xffffffce181a7836 */ /* 0x040fe20000000000 */
[----:B------:R-:W-:Y:S01]  /*39f0*/  ISETP.GE.U32.AND P4, PT, R5, 0x7fffff93, PT ;  /* 0x7fffff930500780c */ /* 0x000fe20003f86070 */
[----:B------:R-:W-:-:S03]  /*3a00*/  VIADD R5, R24, 0xffffffca ;  /* 0xffffffca18057836 */ /* 0x000fc60000000000 */
[----:B------:R-:W-:Y:S01]  /*3a10*/  ISETP.GE.U32.AND P5, PT, R26, 0x7fffff8f, PT ;  /* 0x7fffff8f1a00780c */ /* 0x000fe20003fa6070 */
[C---:B------:R-:W-:Y:S01]  /*3a20*/  VIADD R26, R24.reuse, 0xffffffc6 ;  /* 0xffffffc6181a7836 */ /* 0x040fe20000000000 */
[----:B------:R-:W-:Y:S01]  /*3a30*/  ISETP.GE.U32.AND P3, PT, R5, 0x7fffff8b, PT ;  /* 0x7fffff8b0500780c */ /* 0x000fe20003f66070 */
[----:B------:R-:W-:-:S03]  /*3a40*/  VIADD R5, R24, 0xffffffc2 ;  /* 0xffffffc218057836 */ /* 0x000fc60000000000 */
[----:B------:R-:W-:Y:S02]  /*3a50*/  ISETP.GE.U32.AND P0, PT, R26, 0x7fffff87, PT ;  /* 0x7fffff871a00780c */ /* 0x000fe40003f06070 */
[----:B------:R-:W-:Y:S01]  /*3a60*/  ISETP.GE.U32.AND P2, PT, R5, 0x7fffff83, PT ;  /* 0x7fffff830500780c */ /* 0x000fe20003f46070 */
[----:B--2---:R-:W-:Y:S04]  /*3a70*/  LDGSTS.E [R4+0x14800], desc[UR8][R18.64], !P1 ;  /* 0x1480000012047fae */ /* 0x004fe8000c9a1008 */
[----:B------:R-:W-:Y:S04]  /*3a80*/  LDGSTS.E [R4+0x16800], desc[UR8][R22.64], !P4 ;  /* 0x1680000016047fae */ /* 0x000fe8000e1a1008 */
[----:B------:R-:W2:Y:S04]  /*3a90*/  LDL.64 R18, [R1+0xe0] ;  /* 0x0000e00001127983 */ /* 0x000ea80000100a00 */
[----:B------:R1:W-:Y:S04]  /*3aa0*/  STL.64 [R1+0x6a8], R22 ;  /* 0x0006a81601007387 */ /* 0x0003e80000100a00 */
[----:B------:R-:W2:Y:S04]  /*3ab0*/  LDL.64 R16, [R1+0xd8] ;  /* 0x0000d80001107983 */ /* 0x000ea80000100a00 */
[----:B-1----:R-:W2:Y:S04]  /*3ac0*/  LDL.64 R22, [R1+0x110] ;  /* 0x0001100001167983 */ /* 0x002ea80000100a00 */
[----:B----4-:R-:W-:Y:S04]  /*3ad0*/  LDGSTS.E [R4+0x18800], desc[UR8][R10.64], !P5 ;  /* 0x188000000a047fae */ /* 0x010fe8000e9a1008 */
[----:B------:R-:W-:Y:S04]  /*3ae0*/  LDGSTS.E [R4+0x1a800], desc[UR8][R2.64], !P3 ;  /* 0x1a80000002047fae */ /* 0x000fe8000d9a1008 */
[----:B------:R-:W4:Y:S04]  /*3af0*/  LDL.64 R10, [R1+0x100] ;  /* 0x00010000010a7983 */ /* 0x000f280000100a00 */
[----:B------:R-:W4:Y:S04]  /*3b00*/  LDL.64 R2, [R1+0xf0] ;  /* 0x0000f00001027983 */ /* 0x000f280000100a00 */
[----:B---3--:R-:W-:Y:S04]  /*3b10*/  LDGSTS.E [R4+0x1c800], desc[UR8][R28.64], !P0 ;  /* 0x1c8000001c047fae */ /* 0x008fe8000c1a1008 */
[----:B------:R-:W-:Y:S04]  /*3b20*/  LDGSTS.E [R4+0x1e800], desc[UR8][R20.64], !P2 ;  /* 0x1e80000014047fae */ /* 0x000fe8000d1a1008 */
[----:B------:R-:W3:Y:S04]  /*3b30*/  LDL.64 R28, [R1+0x118] ;  /* 0x00011800011c7983 */ /* 0x000ee80000100a00 */
[----:B------:R1:W-:Y:S01]  /*3b40*/  STL.64 [R1+0x6b0], R20 ;  /* 0x0006b01401007387 */ /* 0x0003e20000100a00 */
[----:B------:R-:W-:-:S02]  /*3b50*/  VIADD R5, R24, 0xfffffff9 ;  /* 0xfffffff918057836 */ /* 0x000fc40000000000 */
[C---:B------:R-:W-:Y:S01]  /*3b60*/  VIADD R26, R24.reuse, 0xfffffffd ;  /* 0xfffffffd181a7836 */ /* 0x040fe20000000000 */
[----:B------:R-:W3:Y:S04]  /*3b70*/  LDL.64 R6, [R1+0x108] ;  /* 0x0001080001067983 */ /* 0x000ee80000100a00 */
[----:B-1----:R-:W3:Y:S01]  /*3b80*/  LDL.64 R20, [R1+0xf8] ;  /* 0x0000f80001147983 */ /* 0x002ee20000100a00 */
[----:B------:R-:W-:Y:S01]  /*3b90*/  ISETP.GE.U32.AND P4, PT, R5, 0x7fffffba, PT ;  /* 0x7fffffba0500780c */ /* 0x000fe20003f86070 */
[----:B------:R-:W-:Y:S01]  /*3ba0*/  VIADD R5, R24, 0xfffffff1 ;  /* 0xfffffff118057836 */ /* 0x000fe20000000000 */
[----:B------:R-:W-:-:S04]  /*3bb0*/  ISETP.GE.U32.AND P1, PT, R26, 0x7fffffbe, PT ;  /* 0x7fffffbe1a00780c */ /* 0x000fc80003f26070 */
[----:B------:R-:W-:Y:S02]  /*3bc0*/  ISETP.GE.U32.AND P3, PT, R5, 0x7fffffb2, PT ;  /* 0x7fffffb20500780c */ /* 0x000fe40003f66070 */
[----:B------:R-:W-:-:S05]  /*3bd0*/  LOP3.LUT R5, R25, 0x40, RZ, 0x3c, !PT ;  /* 0x0000004019057812 */ /* 0x000fca00078e3cff */
[----:B------:R-:W-:-:S05]  /*3be0*/  VIADD R5, R5, UR4 ;  /* 0x0000000405057c36 */ /* 0x000fca0008000000 */
[----:B-----5:R-:W-:Y:S04]  /*3bf0*/  LDGSTS.E [R5+0x1000], desc[UR8][R8.64], !P1 ;  /* 0x0100000008057fae */ /* 0x020fe8000c9a1008 */
[----:B------:R-:W-:Y:S01]  /*3c00*/  LDGSTS.E [R5+0x3000], desc[UR8][R12.64], !P4 ;  /* 0x030000000c057fae */ /* 0x000fe2000e1a1008 */
[C---:B------:R-:W-:Y:S02]  /*3c10*/  VIADD R26, R24.reuse, 0xfffffff5 ;  /* 0xfffffff5181a7836 */ /* 0x040fe40000000000 */
[----:B------:R-:W-:Y:S01]  /*3c20*/  VIADD R27, R24, 0xffffffe5 ;  /* 0xffffffe5181b7836 */ /* 0x000fe20000000000 */
[----:B------:R-:W5:Y:S04]  /*3c30*/  LDL.64 R8, [R1+0xc0] ;  /* 0x0000c00001087983 */ /* 0x000f680000100a00 */
[----:B------:R-:W5:Y:S01]  /*3c40*/  LDL.64 R12, [R1+0xd0] ;  /* 0x0000d000010c7983 */ /* 0x000f620000100a00 */
[----:B------:R-:W-:Y:S01]  /*3c50*/  ISETP.GE.U32.AND P5, PT, R26, 0x7fffffb6, PT ;  /* 0x7fffffb61a00780c */ /* 0x000fe20003fa6070 */
[----:B------:R-:W-:-:S05]  /*3c60*/  VIADD R26, R24, 0xffffffed ;  /* 0xffffffed181a7836 */ /* 0x000fca0000000000 */
[----:B------:R-:W-:Y:S01]  /*3c70*/  ISETP.GE.U32.AND P0, PT, R26, 0x7fffffae, PT ;  /* 0x7fffffae1a00780c */ /* 0x000fe20003f06070 */
[----:B------:R-:W-:-:S05]  /*3c80*/  VIADD R26, R24, 0xffffffe9 ;  /* 0xffffffe9181a7836 */ /* 0x000fca0000000000 */
[----:B------:R-:W-:Y:S01]  /*3c90*/  ISETP.GE.U32.AND P2, PT, R26, 0x7fffffaa, PT ;  /* 0x7fffffaa1a00780c */ /* 0x000fe20003f46070 */
[----:B------:R-:W-:Y:S01]  /*3ca0*/  VIADD R26, R24, 0xffffffe1 ;  /* 0xffffffe1181a7836 */ /* 0x000fe20000000000 */
[----:B------:R-:W-:-:S04]  /*3cb0*/  ISETP.GE.U32.AND P1, PT, R27, 0x7fffffa6, PT ;  /* 0x7fffffa61b00780c */ /* 0x000fc80003f26070 */
[----:B------:R-:W-:Y:S01]  /*3cc0*/  ISETP.GE.U32.AND P4, PT, R26, 0x7fffffa2, PT ;  /* 0x7fffffa21a00780c */ /* 0x000fe20003f86070 */
[----:B--2---:R-:W-:Y:S04]  /*3cd0*/  LDGSTS.E [R5+0x5000], desc[UR8][R18.64], !P5 ;  /* 0x0500000012057fae */ /* 0x004fe8000e9a1008 */
[----:B------:R-:W-:Y:S04]  /*3ce0*/  LDGSTS.E [R5+0x7000], desc[UR8][R16.64], !P3 ;  /* 0x0700000010057fae */ /* 0x000fe8000d9a1008 */
[----:B------:R-:W2:Y:S04]  /*3cf0*/  LDL.LU.64 R18, [R1+0x738] ;  /* 0x0007380001127983 */ /* 0x000ea80000300a00 */
[----:B------:R-:W2:Y:S04]  /*3d00*/  LDL.64 R16, [R1+0xb8] ;  /* 0x0000b80001107983 */ /* 0x000ea80000100a00 */
[----:B----4-:R-:W-:Y:S04]  /*3d10*/  LDGSTS.E [R5+0x9000], desc[UR8][R2.64], !P0 ;  /* 0x0900000002057fae */ /* 0x010fe8000c1a1008 */
[----:B------:R-:W-:Y:S04]  /*3d20*/  LDGSTS.E [R5+0xb000], desc[UR8][R10.64], !P2 ;  /* 0x0b0000000a057fae */ /* 0x000fe8000d1a1008 */
[----:B------:R-:W4:Y:S04]  /*3d30*/  LDL.LU R3, [R1+0x730] ;  /* 0x0007300001037983 */ /* 0x000f280000300800 */
[----:B------:R-:W4:Y:S04]  /*3d40*/  LDL.64 R10, [R1+0x130] ;  /* 0x00013000010a7983 */ /* 0x000f280000100a00 */
[----:B---3--:R-:W-:Y:S04]  /*3d50*/  LDGSTS.E [R5+0xd000], desc[UR8][R20.64], !P1 ;  /* 0x0d00000014057fae */ /* 0x008fe8000c9a1008 */
[----:B------:R-:W-:Y:S01]  /*3d60*/  LDGSTS.E [R5+0xf000], desc[UR8][R28.64], !P4 ;  /* 0x0f0000001c057fae */ /* 0x000fe2000e1a1008 */
[----:B------:R-:W-:-:S02]  /*3d70*/  VIADD R27, R24, 0xffffffdd ;  /* 0xffffffdd181b7836 */ /* 0x000fc40000000000 */
[C---:B------:R-:W-:Y:S01]  /*3d80*/  VIADD R26, R24.reuse, 0xffffffd9 ;  /* 0xffffffd9181a7836 */ /* 0x040fe20000000000 */
[----:B------:R-:W3:Y:S04]  /*3d90*/  LDL.64 R20, [R1+0x140] ;  /* 0x0001400001147983 */ /* 0x000ee80000100a00 */
[----:B------:R-:W3:Y:S01]  /*3da0*/  LDL.64 R28, [R1+0x128] ;  /* 0x00012800011c7983 */ /* 0x000ee20000100a00 */
[----:B------:R-:W-:Y:S01]  /*3db0*/  ISETP.GE.U32.AND P5, PT, R27, 0x7fffff9e, PT ;  /* 0x7fffff9e1b00780c */ /* 0x000fe20003fa6070 */
[----:B------:R-:W-:Y:S01]  /*3dc0*/  VIADD R27, R24, 0xffffffd5 ;  /* 0xffffffd5181b7836 */ /* 0x000fe20000000000 */
[----:B------:R-:W-:-:S04]  /*3dd0*/  ISETP.GE.U32.AND P3, PT, R26, 0x7fffff9a, PT ;  /* 0x7fffff9a1a00780c */ /* 0x000fc80003f66070 */
[----:B------:R-:W-:-:S07]  /*3de0*/  ISETP.GE.U32.AND P0, PT, R27, 0x7fffff96, PT ;  /* 0x7fffff961b00780c */ /* 0x000fce0003f06070 */
[----:B------:R-:W-:Y:S04]  /*3df0*/  LDGSTS.E [R5+0x11000], desc[UR8][R22.64], !P5 ;  /* 0x1100000016057fae */ /* 0x000fe8000e9a1008 */
[----:B------:R-:W-:Y:S04]  /*3e00*/  LDGSTS.E [R5+0x13000], desc[UR8][R6.64], !P3 ;  /* 0x1300000006057fae */ /* 0x000fe8000d9a1008 */
[----:B-----5:R1:W-:Y:S01]  /*3e10*/  LDGSTS.E [R5+0x15000], desc[UR8][R12.64], !P0 ;  /* 0x150000000c057fae */ /* 0x0203e2000c1a1008 */
[C---:B------:R-:W-:Y:S02]  /*3e20*/  VIADD R27, R24.reuse, 0xffffffcd ;  /* 0xffffffcd181b7836 */ /* 0x040fe40000000000 */
[C---:B------:R-:W-:Y:S01]  /*3e30*/  VIADD R26, R24.reuse, 0xffffffd1 ;  /* 0xffffffd1181a7836 */ /* 0x040fe20000000000 */
[----:B------:R-:W5:Y:S04]  /*3e40*/  LDL.64 R22, [R1+0x168] ;  /* 0x0001680001167983 */ /* 0x000f680000100a00 */
[----:B------:R-:W5:Y:S01]  /*3e50*/  LDL.64 R6, [R1+0x148] ;  /* 0x0001480001067983 */ /* 0x000f620000100a00 */
[----:B-1----:R-:W1:Y:S01]  /*3e60*/  S2R R13, SR_TID.X ;  /* 0x00000000000d7919 */ /* 0x002e620000002100 */
[----:B------:R-:W-:Y:S01]  /*3e70*/  ISETP.GE.U32.AND P1, PT, R27, 0x7fffff8e, PT ;  /* 0x7fffff8e1b00780c */ /* 0x000fe20003f26070 */
[----:B------:R-:W-:Y:S01]  /*3e80*/  VIADD R27, R24, 0xffffffc5 ;  /* 0xffffffc5181b7836 */ /* 0x000fe20000000000 */
[----:B------:R-:W-:Y:S01]  /*3e90*/  ISETP.GE.U32.AND P2, PT, R26, 0x7fffff92, PT ;  /* 0x7fffff921a00780c */ /* 0x000fe20003f46070 */
[----:B------:R-:W-:-:S03]  /*3ea0*/  VIADD R26, R24, 0xffffffc9 ;  /* 0xffffffc9181a7836 */ /* 0x000fc60000000000 */
[----:B------:R-:W-:Y:S01]  /*3eb0*/  ISETP.GE.U32.AND P5, PT, R27, 0x7fffff86, PT ;  /* 0x7fffff861b00780c */ /* 0x000fe20003fa6070 */
[----:B------:R-:W-:Y:S01]  /*3ec0*/  VIADD R27, R24, 0xfffffffc ;  /* 0xfffffffc181b7836 */ /* 0x000fe20000000000 */
[----:B------:R-:W-:Y:S01]  /*3ed0*/  ISETP.GE.U32.AND P4, PT, R26, 0x7fffff8a, PT ;  /* 0x7fffff8a1a00780c */ /* 0x000fe20003f86070 */
[----:B------:R-:W-:-:S03]  /*3ee0*/  VIADD R26, R24, 0xffffffc1 ;  /* 0xffffffc1181a7836 */ /* 0x000fc60000000000 */
[----:B------:R-:W-:Y:S02]  /*3ef0*/  ISETP.GE.U32.AND P0, PT, R27, 0x7fffffbd, PT ;  /* 0x7fffffbd1b00780c */ /* 0x000fe40003f06070 */
[----:B------:R-:W-:Y:S01]  /*3f00*/  ISETP.GE.U32.AND P3, PT, R26, 0x7fffff82, PT ;  /* 0x7fffff821a00780c */ /* 0x000fe20003f66070 */
[----:B------:R-:W-:Y:S04]  /*3f10*/  LDGSTS.E [R5+0x17000], desc[UR8][R8.64], !P2 ;  /* 0x1700000008057fae */ /* 0x000fe8000d1a1008 */
[----:B------:R-:W5:Y:S01]  /*3f20*/  LDL.64 R8, [R1+0x160] ;  /* 0x0001600001087983 */ /* 0x000f620000100a00 */
[----:B-1----:R-:W-:-:S04]  /*3f30*/  LOP3.LUT R27, R13, 0x1c0, RZ, 0xc0, !PT ;  /* 0x000001c00d1b7812 */ /* 0x002fc800078ec0ff */
[----:B------:R-:W-:-:S04]  /*3f40*/  SHF.R.U32.HI R27, RZ, 0x2, R27 ;  /* 0x00000002ff1b7819 */ /* 0x000fc8000001161b */
[C---:B------:R-:W-:Y:S01]  /*3f50*/  LOP3.LUT R2, R25.reuse, R27, RZ, 0x3c, !PT ;  /* 0x0000001b19027212 */ /* 0x040fe200078e3cff */
[----:B--2---:R-:W-:Y:S04]  /*3f60*/  LDGSTS.E [R5+0x19000], desc[UR8][R16.64], !P1 ;  /* 0x1900000010057fae */ /* 0x004fe8000c9a1008 */
[----:B------:R-:W2:Y:S04]  /*3f70*/  LDL.64 R16, [R1+0x180] ;  /* 0x0001800001107983 */ /* 0x000ea80000100a00 */
[----:B------:R-:W-:Y:S04]  /*3f80*/  STL [R1+0x56c], R2 ;  /* 0x00056c0201007387 */ /* 0x000fe80000100800 */
[----:B----4-:R-:W-:Y:S04]  /*3f90*/  LDGSTS.E [R5+0x1b000], desc[UR8][R10.64], !P4 ;  /* 0x1b0000000a057fae */ /* 0x010fe8000e1a1008 */
[----:B------:R-:W4:Y:S04]  /*3fa0*/  LDL.64 R10, [R1+0x158] ;  /* 0x00015800010a7983 */ /* 0x000f280000100a00 */
[----:B---3--:R-:W-:Y:S04]  /*3fb0*/  LDGSTS.E [R5+0x1d000], desc[UR8][R28.64], !P5 ;  /* 0x1d0000001c057fae */ /* 0x008fe8000e9a1008 */
[----:B------:R-:W-:Y:S04]  /*3fc0*/  LDGSTS.E [R5+0x1f000], desc[UR8][R18.64], !P3 ;  /* 0x1f00000012057fae */ /* 0x000fe8000d9a1008 */
[----:B------:R-:W3:Y:S04]  /*3fd0*/  LDL.64 R28, [R1+0x188] ;  /* 0x00018800011c7983 */ /* 0x000ee80000100a00 */
[----:B------:R1:W-:Y:S04]  /*3fe0*/  STL.64 [R1+0x6b8], R4 ;  /* 0x0006b80401007387 */ /* 0x0003e80000100a00 */
[----:B-1----:R-:W2:Y:S01]  /*3ff0*/  LDL.64 R4, [R1+0x150] ;  /* 0x0001500001047983 */ /* 0x002ea20000100a00 */
[----:B------:R-:W-:Y:S01]  /*4000*/  VIADD R26, R24, 0xfffffff8 ;  /* 0xfffffff8181a7836 */ /* 0x000fe20000000000 */
[----:B------:R-:W-:-:S04]  /*4010*/  LOP3.LUT R25, R25, 0x60, RZ, 0x3c, !PT ;  /* 0x0000006019197812 */ /* 0x000fc800078e3cff */
[----:B------:R-:W-:Y:S01]  /*4020*/  ISETP.GE.U32.AND P2, PT, R26, 0x7fffffb9, PT ;  /* 0x7fffffb91a00780c */ /* 0x000fe20003f46070 */
[----:B------:R-:W-:Y:S01]  /*4030*/  VIADD R25, R25, UR4 ;  /* 0x0000000419197c36 */ /* 0x000fe20008000000 */
[----:B------:R-:W-:Y:S01]  /*4040*/  STL [R1+0x674], R19 ;  /* 0x0006741301007387 */ /* 0x000fe20000100800 */
[----:B------:R-:W-:-:S05]  /*4050*/  VIADD R26, R24, 0xfffffff4 ;  /* 0xfffffff4181a7836 */ /* 0x000fca0000000000 */
[----:B------:R-:W-:Y:S01]  /*4060*/  ISETP.GE.U32.AND P1, PT, R26, 0x7fffffb5, PT ;  /* 0x7fffffb51a00780c */ /* 0x000fe20003f26070 */
[----:B------:R-:W-:-:S05]  /*4070*/  VIADD R26, R24, 0xfffffff0 ;  /* 0xfffffff0181a7836 */ /* 0x000fca0000000000 */
[----:B------:R-:W-:Y:S01]  /*4080*/  ISETP.GE.U32.AND P4, PT, R26, 0x7fffffb1, PT ;  /* 0x7fffffb11a00780c */ /* 0x000fe20003f86070 */
[C---:B------:R-:W-:Y:S02]  /*4090*/  VIADD R26, R24.reuse, 0xffffffec ;  /* 0xffffffec181a7836 */ /* 0x040fe40000000000 */
[----:B------:R-:W-:-:S03]  /*40a0*/  VIADD R27, R24, 0xffffffe8 ;  /* 0xffffffe8181b7836 */ /* 0x000fc60000000000 */
[----:B------:R-:W-:Y:S01]  /*40b0*/  ISETP.GE.U32.AND P5, PT, R26, 0x7fffffad, PT ;  /* 0x7fffffad1a00780c */ /* 0x000fe20003fa6070 */
[----:B--2---:R1:W-:Y:S04]  /*40c0*/  LDGSTS.E [R25+0x1800], desc[UR8][R4.64], !P0 ;  /* 0x0180000004197fae */ /* 0x0043e8000c1a1008 */
[----:B-----5:R-:W-:Y:S01]  /*40d0*/  LDGSTS.E [R25+0x3800], desc[UR8][R6.64], !P2 ;  /* 0x0380000006197fae */ /* 0x020fe2000d1a1008 */
[----:B------:R-:W-:Y:S01]  /*40e0*/  VIADD R26, R24, 0xffffffe4 ;  /* 0xffffffe4181a7836 */ /* 0x000fe20000000000 */
[----:B------:R-:W-:Y:S02]  /*40f0*/  ISETP.GE.U32.AND P3, PT, R27, 0x7fffffa9, PT ;  /* 0x7fffffa91b00780c */ /* 0x000fe40003f66070 */
[----:B------:R-:W2:Y:S02]  /*4100*/  LDL.64 R6, [R1+0x138] ;  /* 0x0001380001067983 */ /* 0x000ea40000100a00 */
[----:B------:R-:W-:Y:S01]  /*4110*/  ISETP.GE.U32.AND P0, PT, R26, 0x7fffffa5, PT ;  /* 0x7fffffa51a00780c */ /* 0x000fe20003f06070 */
[C---:B------:R-:W-:Y:S01]  /*4120*/  VIADD R27, R24.reuse, 0xffffffe0 ;  /* 0xffffffe0181b7836 */ /* 0x040fe20000000000 */
[----:B------:R-:W-:Y:S01]  /*4130*/  LDGSTS.E [R25+0x5800], desc[UR8][R20.64], !P1 ;  /* 0x0580000014197fae */ /* 0x000fe2000c9a1008 */
[----:B------:R-:W-:-:S03]  /*4140*/  VIADD R26, R24, 0xffffffdc ;  /* 0xffffffdc181a7836 */ /* 0x000fc60000000000 */
[----:B------:R-:W-:Y:S01]  /*4150*/  LDGSTS.E [R25+0x7800], desc[UR8][R22.64], !P4 ;  /* 0x0780000016197fae */ /* 0x000fe2000e1a1008 */
[----:B------:R-:W-:-:S03]  /*4160*/  ISETP.GE.U32.AND P2, PT, R27, 0x7fffffa1, PT ;  /* 0x7fffffa11b00780c */ /* 0x000fc60003f46070 */
[----:B------:R-:W-:Y:S01]  /*4170*/  LDGSTS.E [R25+0x9800], desc[UR8][R8.64], !P5 ;  /* 0x0980000008197fae */ /* 0x000fe2000e9a1008 */
[----:B------:R-:W-:-:S03]  /*4180*/  ISETP.GE.U32.AND P1, PT, R26, 0x7fffff9d, PT ;  /* 0x7fffff9d1a00780c */ /* 0x000fc60003f26070 */
[----:B------:R-:W-:Y:S04]  /*4190*/  LDGSTS.E [R25+0xb800], desc[UR8][R16.64], !P3 ;  /* 0x0b80000010197fae */ /* 0x000fe8000d9a1008 */
[----:B------:R-:W5:Y:S04]  /*41a0*/  LDL.64 R22, [R1+0x1a8] ;  /* 0x0001a80001167983 */ /* 0x000f680000100a00 */
[----:B------:R-:W5:Y:S04]  /*41b0*/  LDL.64 R8, [R1+0x1a0] ;  /* 0x0001a00001087983 */ /* 0x000f680000100a00 */
[----:B------:R-:W5:Y:S01]  /*41c0*/  LDL.LU R15, [R1+0x1c0] ;  /* 0x0001c000010f7983 */ /* 0x000f620000300800 */
[----:B------:R-:W-:-:S03]  /*41d0*/  VIADD R2, R24, 0x3f ;  /* 0x0000003f18027836 */ /* 0x000fc60000000000 */
[----:B----4-:R-:W-:Y:S04]  /*41e0*/  LDGSTS.E [R25+0xd800], desc[UR8][R10.64], !P0 ;  /* 0x0d8000000a197fae */ /* 0x010fe8000c1a1008 */
[----:B------:R-:W4:Y:S01]  /*41f0*/  LDL.LU R16, [R1+0x1bc] ;  /* 0x0001bc0001107983 */ /* 0x000f220000300800 */
[----:B-1----:R-:W-:-:S03]  /*4200*/  LOP3.LUT R5, R13, 0x3f, RZ, 0xc0, !PT ;  /* 0x0000003f0d057812 */ /* 0x002fc600078ec0ff */
[----:B---3--:R-:W-:Y:S04]  /*4210*/  LDGSTS.E [R25+0xf800], desc[UR8][R28.64], !P2 ;  /* 0x0f8000001c197fae */ /* 0x008fe8000d1a1008 */
[----:B------:R-:W3:Y:S04]  /*4220*/  LDL.LU R11, [R1+0x1b8] ;  /* 0x0001b800010b7983 */ /* 0x000ee80000300800 */
[----:B------:R-:W3:Y:S04]  /*4230*/  LDL.LU R10, [R1+0x178] ;  /* 0x00017800010a7983 */ /* 0x000ee80000300800 */
[----:B------:R-:W3:Y:S04]  /*4240*/  LDL.LU R12, [R1+0x170] ;  /* 0x00017000010c7983 */ /* 0x000ee80000300800 */
[----:B------:R-:W3:Y:S04]  /*4250*/  LDL.64 R28, [R1+0x198] ;  /* 0x00019800011c7983 */ /* 0x000ee80000100a00 */
[----:B------:R1:W-:Y:S04]  /*4260*/  STL [R1+0x240], R2 ;  /* 0x0002400201007387 */ /* 0x0003e80000100800 */
[----:B------:R-:W3:Y:S01]  /*4270*/  LDL.LU R13, [R1+0x174] ;  /* 0x00017400010d7983 */ /* 0x000ee20000300800 */
[----:B------:R-:W-:-:S03]  /*4280*/  IMAD R4, R5, R3, RZ ;  /* 0x0000000305047224 */ /* 0x000fc600078e02ff */
[----:B--2---:R2:W-:Y:S01]  /*4290*/  LDGSTS.E [R25+0x11800], desc[UR8][R6.64], !P1 ;  /* 0x1180000006197fae */ /* 0x0045e2000c9a1008 */
[----:B------:R-:W-:-:S03]  /*42a0*/  ISETP.GT.AND P1, PT, R2, 0x3f, PT ;  /* 0x0000003f0200780c */ /* 0x000fc60003f24270 */
[----:B-1----:R-:W3:Y:S04]  /*42b0*/  LDL.LU R2, [R1+0x17c] ;  /* 0x00017c0001027983 */ /* 0x002ee80000300800 */
[----:B------:R-:W-:Y:S01]  /*42c0*/  STL [R1+0x244], R4 ;  /* 0x0002440401007387 */ /* 0x000fe20000100800 */
[----:B--2---:R-:W-:-:S05]  /*42d0*/  IMAD.SHL.U32 R6, R4, 0x4, RZ ;  /* 0x0000000404067824 */ /* 0x004fca00078e00ff */
[----:B------:R1:W-:Y:S04]  /*42e0*/  STL [R1+0x3d0], R6 ;  /* 0x0003d00601007387 */ /* 0x0003e80000100800 */
[----:B------:R-:W2:Y:S01]  /*42f0*/  LDL.LU R17, [R1+0x1c4] ;  /* 0x0001c40001117983 */ /* 0x000ea20000300800 */
[C---:B------:R-:W-:Y:S02]  /*4300*/  VIADD R26, R24.reuse, 0xffffffd4 ;  /* 0xffffffd4181a7836 */ /* 0x040fe40000000000 */
        /* <DEDUP_REMOVED lines=8> */
[----:B------:R-:W-:Y:S01]  /*4390*/  VIADD R27, R24, 0xffffffc4 ;  /* 0xffffffc4181b7836 */ /* 0x000fe20000000000 */
[----:B------:R-:W-:Y:S02]  /*43a0*/  ISETP.GE.AND P6, PT, R5, UR6, PT ;  /* 0x0000000605007c0c */ /* 0x000fe4000bfc6270 */
[----:B------:R-:W-:Y:S02]  /*43b0*/  ISETP.GE.U32.AND P2, PT, R26, 0x7fffff89, PT ;  /* 0x7fffff891a00780c */ /* 0x000fe40003f46070 */
[----:B------:R-:W-:Y:S01]  /*43c0*/  SEL R26, RZ, 0x4, !P1 ;  /* 0x00000004ff1a7807 */ /* 0x000fe20004800000 */
[----:B-----5:R5:W-:Y:S01]  /*43d0*/  LDGSTS.E [R25+0x13800], desc[UR8][R22.64], !P4 ;  /* 0x1380000016197fae */ /* 0x020be2000e1a1008 */
[----:B------:R-:W-:-:S02]  /*43e0*/  ISETP.GE.U32.AND P1, PT, R27, 0x7fffff85, PT ;  /* 0x7fffff851b00780c */ /* 0x000fc40003f26070 */
[----:B------:R-:W-:Y:S01]  /*43f0*/  SEL R27, R26, RZ, !P6 ;  /* 0x000000ff1a1b7207 */ /* 0x000fe20007000000 */
[----:B------:R-:W-:Y:S01]  /*4400*/  VIADD R5, R24, 0xffffffbf ;  /* 0xffffffbf18057836 */ /* 0x000fe20000000000 */
[----:B------:R-:W-:Y:S01]  /*4410*/  IADD3 R26, P4, PT, R6, UR14, RZ ;  /* 0x0000000e061a7c10 */ /* 0x000fe2000ff9e0ff */
[----:B-1----:R-:W-:Y:S01]  /*4420*/  IMAD R6, R15, UR5, RZ ;  /* 0x000000050f067c24 */ /* 0x002fe2000f8e02ff */
[----:B------:R-:W-:Y:S02]  /*4430*/  LDGSTS.E [R25+0x15800], desc[UR8][R8.64], !P5 ;  /* 0x1580000008197fae */ /* 0x000fe4000e9a1008 */
[----:B------:R-:W-:Y:S02]  /*4440*/  ISETP.GE.U32.AND P5, PT, R5, 0x7fffff80, PT ;  /* 0x7fffff800500780c */ /* 0x000fe40003fa6070 */
[----:B------:R1:W-:Y:S01]  /*4450*/  STL [R1+0x3b4], R6 ;  /* 0x0003b40601007387 */ /* 0x0003e20000100800 */
[----:B----4-:R-:W-:Y:S02]  /*4460*/  IMAD R5, R16, UR5, RZ ;  /* 0x0000000510057c24 */ /* 0x010fe4000f8e02ff */
[----:B---3--:R-:W-:-:S02]  /*4470*/  IMAD R11, R11, UR5, RZ ;  /* 0x000000050b0b7c24 */ /* 0x008fc4000f8e02ff */
[----:B------:R-:W-:Y:S01]  /*4480*/  IMAD R10, R10, UR5, RZ ;  /* 0x000000050a0a7c24 */ /* 0x000fe2000f8e02ff */
[----:B------:R-:W-:Y:S01]  /*4490*/  ISETP.NE.U32.AND P6, PT, R27, RZ, PT ;  /* 0x000000ff1b00720c */ /* 0x000fe20003fc5070 */
[----:B-----5:R-:W-:Y:S01]  /*44a0*/  IMAD R23, R12, UR5, RZ ;  /* 0x000000050c177c24 */ /* 0x020fe2000f8e02ff */
[----:B------:R-:W3:Y:S01]  /*44b0*/  LDL.LU R8, [R1+0x1f4] ;  /* 0x0001f40001087983 */ /* 0x000ee20000300800 */
[----:B------:R-:W-:-:S03]  /*44c0*/  LEA.HI.X.SX32 R27, R4, UR15, 0x2, P4 ;  /* 0x0000000f041b7c11 */ /* 0x000fc6000a0f16ff */
[----:B------:R4:W-:Y:S01]  /*44d0*/  STL [R1+0x3b0], R5 ;  /* 0x0003b00501007387 */ /* 0x0009e20000100800 */
[----:B------:R-:W-:-:S03]  /*44e0*/  IMAD R22, R13, UR5, RZ ;  /* 0x000000050d167c24 */ /* 0x000fc6000f8e02ff */
[----:B------:R5:W-:Y:S04]  /*44f0*/  STL [R1+0x3ac], R11 ;  /* 0x0003ac0b01007387 */ /* 0x000be80000100800 */
[----:B------:R-:W-:Y:S04]  /*4500*/  STL [R1+0x3a8], R10 ;  /* 0x0003a80a01007387 */ /* 0x000fe80000100800 */
[----:B------:R-:W3:Y:S04]  /*4510*/  LDL.LU R4, [R1+0x204] ;  /* 0x0002040001047983 */ /* 0x000ee80000300800 */
[----:B------:R1:W-:Y:S04]  /*4520*/  LDGSTS.E [R25+0x17800], desc[UR8][R28.64], !P3 ;  /* 0x178000001c197fae */ /* 0x0003e8000d9a1008 */
[----:B------:R-:W-:Y:S04]  /*4530*/  STL [R1+0x3a4], R23 ;  /* 0x0003a41701007387 */ /* 0x000fe80000100800 */
[----:B------:R-:W3:Y:S01]  /*4540*/  LDL.LU R15, [R1+0x214] ;  /* 0x00021400010f7983 */ /* 0x000ee20000300800 */
[----:B-1----:R-:W-:-:S03]  /*4550*/  LEA R28, P3, R5, R26, 0x2 ;  /* 0x0000001a051c7211 */ /* 0x002fc600078610ff */
[----:B------:R-:W-:Y:S01]  /*4560*/  STL [R1+0x3a0], R22 ;  /* 0x0003a01601007387 */ /* 0x000fe20000100800 */
[----:B------:R-:W-:Y:S02]  /*4570*/  LEA.HI.X.SX32 R29, R5, R27, 0x2, P3 ;  /* 0x0000001b051d7211 */ /* 0x000fe400018f16ff */
[----:B------:R-:W-:-:S04]  /*4580*/  LEA R20, P4, R6, R26, 0x2 ;  /* 0x0000001a06147211 */ /* 0x000fc800078810ff */
[-C--:B------:R-:W-:Y:S02]  /*4590*/  LEA.HI.X.SX32 R21, R6, R27.reuse, 0x2, P4 ;  /* 0x0000001b06157211 */ /* 0x080fe400020f16ff */
[CC--:B------:R-:W-:Y:S02]  /*45a0*/  LEA R6, P4, R11.reuse, R26.reuse, 0x2 ;  /* 0x0000001a0b067211 */ /* 0x0c0fe400078810ff */
[C---:B------:R-:W-:Y:S02]  /*45b0*/  LEA R12, P3, R10.reuse, R26, 0x2 ;  /* 0x0000001a0a0c7211 */ /* 0x040fe400078610ff */
[-C--:B------:R-:W-:Y:S02]  /*45c0*/  LEA.HI.X.SX32 R7, R11, R27.reuse, 0x2, P4 ;  /* 0x0000001b0b077211 */ /* 0x080fe400020f16ff */
[----:B------:R-:W-:Y:S01]  /*45d0*/  LEA.HI.X.SX32 R13, R10, R27, 0x2, P3 ;  /* 0x0000001b0a0d7211 */ /* 0x000fe200018f16ff */
[----:B------:R-:W-:-:S05]  /*45e0*/  IMAD R2, R2, UR5, RZ ;  /* 0x0000000502027c24 */ /* 0x000fca000f8e02ff */
[----:B------:R-:W-:Y:S04]  /*45f0*/  STL [R1+0x39c], R2 ;  /* 0x00039c0201007387 */ /* 0x000fe80000100800 */
[----:B----4-:R-:W4:Y:S04]  /*4600*/  LDL.LU R5, [R1+0x21c] ;  /* 0x00021c0001057983 */ /* 0x010f280000300800 */
[----:B------:R-:W-:Y:S04]  /*4610*/  STL.64 [R1+0x1c8], R20 ;  /* 0x0001c81401007387 */ /* 0x000fe80000100a00 */
[----:B------:R-:W-:Y:S01]  /*4620*/  STL.64 [R1+0x708], R20 ;  /* 0x0007081401007387 */ /* 0x000fe20000100a00 */
[----:B--2---:R-:W-:-:S03]  /*4630*/  IMAD R19, R17, UR5, RZ ;  /* 0x0000000511137c24 */ /* 0x004fc6000f8e02ff */
[----:B------:R-:W2:Y:S04]  /*4640*/  LDL.LU R16, [R1+0x224] ;  /* 0x0002240001107983 */ /* 0x000ea80000300800 */
[----:B------:R-:W2:Y:S04]  /*4650*/  LDL.LU R17, [R1+0x228] ;  /* 0x0002280001117983 */ /* 0x000ea80000300800 */
[----:B------:R-:W-:Y:S04]  /*4660*/  STL [R1+0x398], R19 ;  /* 0x0003981301007387 */ /* 0x000fe80000100800 */
[----:B------:R-:W-:Y:S04]  /*4670*/  STL.64 [R1+0x1d8], R6 ;  /* 0x0001d80601007387 */ /* 0x000fe80000100a00 */
[----:B-----5:R-:W5:Y:S04]  /*4680*/  LDL.LU R11, [R1+0x22c] ;  /* 0x00022c00010b7983 */ /* 0x020f680000300800 */
[----:B------:R-:W-:Y:S04]  /*4690*/  STL.64 [R1+0x1e0], R28 ;  /* 0x0001e01c01007387 */ /* 0x000fe80000100a00 */
[----:B------:R-:W-:Y:S04]  /*46a0*/  STL.64 [R1+0x710], R28 ;  /* 0x0007101c01007387 */ /* 0x000fe80000100a00 */
[----:B------:R1:W-:Y:S04]  /*46b0*/  STL.64 [R1+0x1e8], R12 ;  /* 0x0001e80c01007387 */ /* 0x0003e80000100a00 */
[----:B-1----:R-:W5:Y:S04]  /*46c0*/  LDL.LU.64 R12, [R1+0x728] ;  /* 0x00072800010c7983 */ /* 0x002f680000300a00 */
[----:B------:R-:W5:Y:S01]  /*46d0*/  LDL.LU R10, [R1+0x230] ;  /* 0x00023000010a7983 */ /* 0x000f620000300800 */
[----:B------:R-:W-:-:S04]  /*46e0*/  LEA R6, P4, R23, R26, 0x2 ;  /* 0x0000001a17067211 */ /* 0x000fc800078810ff */
[-C--:B------:R-:W-:Y:S02]  /*46f0*/  LEA.HI.X.SX32 R7, R23, R27.reuse, 0x2, P4 ;  /* 0x0000001b17077211 */ /* 0x080fe400020f16ff */
[----:B------:R-:W-:Y:S01]  /*4700*/  LEA R20, P3, R22, R26, 0x2 ;  /* 0x0000001a16147211 */ /* 0x000fe200078610ff */
[----:B---3--:R-:W-:Y:S02]  /*4710*/  IMAD R8, R8, UR5, RZ ;  /* 0x0000000508087c24 */ /* 0x008fe4000f8e02ff */
[----:B------:R1:W-:Y:S01]  /*4720*/  STL.64 [R1+0x1f0], R6 ;  /* 0x0001f00601007387 */ /* 0x0003e20000100a00 */
[----:B------:R-:W-:-:S03]  /*4730*/  LEA.HI.X.SX32 R21, R22, R27, 0x2, P3 ;  /* 0x0000001b16157211 */ /* 0x000fc600018f16ff */
[----:B------:R-:W-:Y:S01]  /*4740*/  STL [R1+0x394], R8 ;  /* 0x0003940801007387 */ /* 0x000fe20000100800 */
[----:B-1----:R-:W-:-:S03]  /*4750*/  LEA R6, P4, R2, R26, 0x2 ;  /* 0x0000001a02067211 */ /* 0x002fc600078810ff */
[----:B------:R-:W-:Y:S01]  /*4760*/  STL.64 [R1+0x1f8], R20 ;  /* 0x0001f81401007387 */ /* 0x000fe20000100a00 */
[----:B------:R-:W-:-:S03]  /*4770*/  LEA.HI.X.SX32 R7, R2, R27, 0x2, P4 ;  /* 0x0000001b02077211 */ /* 0x000fc600020f16ff */
[----:B------:R-:W3:Y:S01]  /*4780*/  LDL.LU R2, [R1+0x720] ;  /* 0x0007200001027983 */ /* 0x000ee20000300800 */
[CC--:B------:R-:W-:Y:S01]  /*4790*/  LEA R22, P3, R19.reuse, R26.reuse, 0x2 ;  /* 0x0000001a13167211 */ /* 0x0c0fe200078610ff */
[----:B------:R-:W-:Y:S02]  /*47a0*/  IMAD R4, R4, UR5, RZ ;  /* 0x0000000504047c24 */ /* 0x000fe4000f8e02ff */
[----:B------:R1:W-:Y:S01]  /*47b0*/  STL.64 [R1+0x200], R6 ;  /* 0x0002000601007387 */ /* 0x0003e20000100a00 */
[----:B------:R-:W-:Y:S01]  /*47c0*/  VIADD R9, R24, 0xffffffbb ;  /* 0xffffffbb18097836 */ /* 0x000fe20000000000 */
[----:B------:R-:W-:Y:S01]  /*47d0*/  LEA.HI.X.SX32 R23, R19, R27, 0x2, P3 ;  /* 0x0000001b13177211 */ /* 0x000fe200018f16ff */
[----:B------:R-:W-:Y:S01]  /*47e0*/  IMAD R15, R15, UR5, RZ ;  /* 0x000000050f0f7c24 */ /* 0x000fe2000f8e02ff */
[----:B------:R-:W-:Y:S01]  /*47f0*/  STL [R1+0x390], R4 ;  /* 0x0003900401007387 */ /* 0x000fe20000100800 */
[----:B-1----:R-:W-:-:S04]  /*4800*/  LEA R6, P4, R8, R26, 0x2 ;  /* 0x0000001a08067211 */ /* 0x002fc800078810ff */
[-C--:B------:R-:W-:Y:S02]  /*4810*/  LEA.HI.X.SX32 R7, R8, R27.reuse, 0x2, P4 ;  /* 0x0000001b08077211 */ /* 0x080fe400020f16ff */
[C---:B------:R-:W-:Y:S01]  /*4820*/  LEA R8, P4, R4.reuse, R26, 0x2 ;  /* 0x0000001a04087211 */ /* 0x040fe200078810ff */
[----:B------:R-:W-:Y:S01]  /*4830*/  STL.64 [R1+0x208], R22 ;  /* 0x0002081601007387 */ /* 0x000fe20000100a00 */
[----:B------:R-:W-:Y:S02]  /*4840*/  ISETP.GE.U32.AND P3, PT, R9, 0x7fffff7c, PT ;  /* 0x7fffff7c0900780c */ /* 0x000fe40003f66070 */
[----:B------:R-:W-:Y:S01]  /*4850*/  LEA.HI.X.SX32 R9, R4, R27, 0x2, P4 ;  /* 0x0000001b04097211 */ /* 0x000fe200020f16ff */
[----:B------:R-:W-:Y:S04]  /*4860*/  STL.64 [R1+0x6e0], R22 ;  /* 0x0006e01601007387 */ /* 0x000fe80000100a00 */
[----:B------:R-:W-:Y:S04]  /*4870*/  STL [R1+0x25c], R15 ;  /* 0x00025c0f01007387 */ /* 0x000fe80000100800 */
[----:B------:R-:W-:Y:S04]  /*4880*/  STL.64 [R1+0x210], R6 ;  /* 0x0002100601007387 */ /* 0x000fe80000100a00 */
[----:B------:R-:W-:Y:S01]  /*4890*/  STL.64 [R1+0x6e8], R6 ;  /* 0x0006e80601007387 */ /* 0x000fe20000100a00 */
[----:B----4-:R-:W-:-:S05]  /*48a0*/  IMAD R5, R5, UR5, RZ ;  /* 0x0000000505057c24 */ /* 0x010fca000f8e02ff */
[----:B------:R-:W-:Y:S04]  /*48b0*/  STL [R1+0x258], R5 ;  /* 0x0002580501007387 */ /* 0x000fe80000100800 */
[----:B------:R1:W-:Y:S02]  /*48c0*/  STL.64 [R1+0x218], R8 ;  /* 0x0002180801007387 */ /* 0x0003e40000100a00 */
[----:B-1----:R-:W-:-:S04]  /*48d0*/  LEA R8, P4, R15, R26, 0x2 ;  /* 0x0000001a0f087211 */ /* 0x002fc800078810ff */
[----:B------:R-:W-:Y:S01]  /*48e0*/  LEA.HI.X.SX32 R9, R15, R27, 0x2, P4 ;  /* 0x0000001b0f097211 */ /* 0x000fe200020f16ff */
[----:B--2---:R-:W-:-:S04]  /*48f0*/  IMAD R4, R16, UR5, RZ ;  /* 0x0000000510047c24 */ /* 0x004fc8000f8e02ff */
[----:B------:R1:W-:Y:S04]  /*4900*/  STL.64 [R1+0x220], R8 ;  /* 0x0002200801007387 */ /* 0x0003e80000100a00 */
[----:B------:R-:W-:Y:S01]  /*4910*/  STL [R1+0x254], R4 ;  /* 0x0002540401007387 */ /* 0x000fe20000100800 */
[----:B-1----:R-:W-:-:S04]  /*4920*/  LEA R8, P4, R5, R26, 0x2 ;  /* 0x0000001a05087211 */ /* 0x002fc800078810ff */
[----:B------:R-:W-:Y:S01]  /*4930*/  LEA.HI.X.SX32 R9, R5, R27, 0x2, P4 ;  /* 0x0000001b05097211 */ /* 0x000fe200020f16ff */
[----:B------:R-:W-:-:S04]  /*4940*/  IMAD R6, R17, UR5, RZ ;  /* 0x0000000511067c24 */ /* 0x000fc8000f8e02ff */
[----:B------:R1:W-:Y:S01]  /*4950*/  STL.64 [R1+0x1c0], R8 ;  /* 0x0001c00801007387 */ /* 0x0003e20000100a00 */
[----:B-----5:R-:W-:-:S03]  /*4960*/  IMAD R5, R11, UR5, RZ ;  /* 0x000000050b057c24 */ /* 0x020fc6000f8e02ff */
[----:B------:R-:W-:Y:S01]  /*4970*/  STL [R1+0x250], R6 ;  /* 0x0002500601007387 */ /* 0x000fe20000100800 */
[----:B-1----:R-:W-:-:S04]  /*4980*/  LEA R8, P4, R4, R26, 0x2 ;  /* 0x0000001a04087211 */ /* 0x002fc800078810ff */
[----:B------:R-:W-:Y:S01]  /*4990*/  LEA.HI.X.SX32 R9, R4, R27, 0x2, P4 ;  /* 0x0000001b04097211 */ /* 0x000fe200020f16ff */
[----:B------:R-:W-:-:S04]  /*49a0*/  IMAD R4, R10, UR5, RZ ;  /* 0x000000050a047c24 */ /* 0x000fc8000f8e02ff */
[----:B------:R1:W-:Y:S04]  /*49b0*/  STL.64 [R1+0x1b8], R8 ;  /* 0x0001b80801007387 */ /* 0x0003e80000100a00 */
[----:B------:R-:W-:Y:S04]  /*49c0*/  STL [R1+0x24c], R5 ;  /* 0x00024c0501007387 */ /* 0x000fe80000100800 */
[----:B------:R-:W-:Y:S04]  /*49d0*/  STL [R1+0x248], R4 ;  /* 0x0002480401007387 */ /* 0x000fe80000100800 */
[----:B------:R-:W2:Y:S01]  /*49e0*/  LDL.64 R28, [R1+0x120] ;  /* 0x00012000011c7983 */ /* 0x000ea20000100a00 */
[----:B-1----:R-:W-:-:S03]  /*49f0*/  LEA R8, P4, R6, R26, 0x2 ;  /* 0x0000001a06087211 */ /* 0x002fc600078810ff */
[----:B------:R-:W4:Y:S01]  /*4a00*/  LDL.64 R10, [R1+0x1b0] ;  /* 0x0001b000010a7983 */ /* 0x000f220000100a00 */
[----:B------:R-:W-:-:S03]  /*4a10*/  LEA.HI.X.SX32 R9, R6, R27, 0x2, P4 ;  /* 0x0000001b06097211 */ /* 0x000fc600020f16ff */
[----:B--2---:R1:W-:Y:S04]  /*4a20*/  STL.64 [R1+0x718], R28 ;  /* 0x0007181c01007387 */ /* 0x0043e80000100a00 */
[----:B------:R-:W2:Y:S04]  /*4a30*/  LDL.64 R6, [R1+0x1f8] ;  /* 0x0001f80001067983 */ /* 0x000ea80000100a00 */
[----:B------:R-:W5:Y:S04]  /*4a40*/  LDL.64 R20, [R1+0x1d0] ;  /* 0x0001d00001147983 */ /* 0x000f680000100a00 */
[----:B-1----:R-:W5:Y:S01]  /*4a50*/  LDL.64 R28, [R1+0x190] ;  /* 0x00019000011c7983 */ /* 0x002f620000100a00 */
[----:B---3--:R-:W-:-:S03]  /*4a60*/  IMAD.SHL.U32 R15, R2, 0x40, RZ ;  /* 0x00000040020f7824 */ /* 0x008fc600078e00ff */
[----:B----4-:R1:W-:Y:S04]  /*4a70*/  LDGSTS.E [R25+0x19800], desc[UR8][R10.64], !P0 ;  /* 0x198000000a197fae */ /* 0x0103e8000c1a1008 */
[----:B--2---:R2:W-:Y:S01]  /*4a80*/  STL.64 [R1+0x6f0], R6 ;  /* 0x0006f00601007387 */ /* 0x0045e20000100a00 */
[----:B------:R-:W-:-:S03]  /*4a90*/  LEA R16, P4, R5, R26, 0x2 ;  /* 0x0000001a05107211 */ /* 0x000fc600078810ff */
[----:B-----5:R-:W-:Y:S04]  /*4aa0*/  LDGSTS.E [R25+0x1b800], desc[UR8][R28.64], !P2 ;  /* 0x1b8000001c197fae */ /* 0x020fe8000d1a1008 */
[----:B--2---:R-:W2:Y:S04]  /*4ab0*/  LDL.64 R6, [R1+0x1f0] ;  /* 0x0001f00001067983 */ /* 0x004ea80000100a00 */
[----:B--2---:R2:W-:Y:S04]  /*4ac0*/  STL.64 [R1+0x6f8], R6 ;  /* 0x0006f80601007387 */ /* 0x0045e80000100a00 */
[----:B--2---:R-:W2:Y:S04]  /*4ad0*/  LDL.64 R6, [R1+0x1e8] ;  /* 0x0001e80001067983 */ /* 0x004ea80000100a00 */
[----:B--2---:R2:W-:Y:S04]  /*4ae0*/  STL.64 [R1+0x700], R6 ;  /* 0x0007000601007387 */ /* 0x0045e80000100a00 */
[----:B------:R-:W3:Y:S04]  /*4af0*/  LDL.64 R22, [R1+0x200] ;  /* 0x0002000001167983 */ /* 0x000ee80000100a00 */
[----:B--2---:R-:W2:Y:S04]  /*4b00*/  LDL.64 R6, [R1+0x1d8] ;  /* 0x0001d80001067983 */ /* 0x004ea80000100a00 */
[----:B------:R-:W-:Y:S04]  /*4b10*/  STL.64 [R1+0x178], R8 ;  /* 0x0001780801007387 */ /* 0x000fe80000100a00 */
[----:B------:R4:W-:Y:S04]  /*4b20*/  STL.64 [R1+0x6c0], R8 ;  /* 0x0006c00801007387 */ /* 0x0009e80000100a00 */
[----:B----4-:R-:W4:Y:S04]  /*4b30*/  LDL.64 R8, [R1+0x1b8] ;  /* 0x0001b80001087983 */ /* 0x010f280000100a00 */
[----:B----4-:R4:W-:Y:S04]  /*4b40*/  STL.64 [R1+0x6c8], R8 ;  /* 0x0006c80801007387 */ /* 0x0109e80000100a00 */
[----:B----4-:R-:W4:Y:S01]  /*4b50*/  LDL.64 R8, [R1+0x1c0] ;  /* 0x0001c00001087983 */ /* 0x010f220000100a00 */
[----:B------:R-:W-:-:S03]  /*4b60*/  LEA.HI.X.SX32 R17, R5, R27, 0x2, P4 ;  /* 0x0000001b05117211 */ /* 0x000fc600020f16ff */
[----:B----4-:R4:W-:Y:S04]  /*4b70*/  STL.64 [R1+0x6d0], R8 ;  /* 0x0006d00801007387 */ /* 0x0109e80000100a00 */
[----:B----4-:R-:W4:Y:S01]  /*4b80*/  LDL.64 R8, [R1+0x220] ;  /* 0x0002200001087983 */ /* 0x010f220000100a00 */
[----:B------:R-:W-:-:S04]  /*4b90*/  LEA R26, P4, R4, R26, 0x2 ;  /* 0x0000001a041a7211 */ /* 0x000fc800078810ff */
[----:B------:R-:W-:Y:S01]  /*4ba0*/  LEA.HI.X.SX32 R27, R4, R27, 0x2, P4 ;  /* 0x0000001b041b7211 */ /* 0x000fe200020f16ff */
[----:B------:R-:W-:-:S04]  /*4bb0*/  IMAD.WIDE R4, R15, 0x4, R12 ;  /* 0x000000040f047825 */ /* 0x000fc800078e020c */
[----:B------:R-:W-:Y:S01]  /*4bc0*/  VIADD R19, R24, 0xffffffc0 ;  /* 0xffffffc018137836 */ /* 0x000fe20000000000 */
[----:B----4-:R4:W-:Y:S04]  /*4bd0*/  STL.64 [R1+0x6d8], R8 ;  /* 0x0006d80801007387 */ /* 0x0109e80000100a00 */
[----:B----4-:R-:W4:Y:S04]  /*4be0*/  LDL.64 R8, [R1+0x218] ;  /* 0x0002180001087983 */ /* 0x010f280000100a00 */
[----:B------:R5:W-:Y:S04]  /*4bf0*/  STL.64 [R1+0x170], R16 ;  /* 0x0001701001007387 */ /* 0x000be80000100a00 */
[----:B------:R1:W-:Y:S04]  /*4c00*/  STL [R1+0x3d8], R15 ;  /* 0x0003d80f01007387 */ /* 0x0003e80000100800 */
[----:B------:R-:W2:Y:S04]  /*4c10*/  LDL R13, [R1+0x56c] ;  /* 0x00056c00010d7983 */ /* 0x000ea80000100800 */
[----:B------:R-:W1:Y:S04]  /*4c20*/  LDL.LU.64 R10, [R1+0x50] ;  /* 0x00005000010a7983 */ /* 0x000e680000300a00 */
[----:B------:R-:W2:Y:S01]  /*4c30*/  LDL.LU.64 R28, [R1+0x718] ;  /* 0x00071800011c7983 */ /* 0x000ea20000300a00 */
[----:B------:R-:W-:-:S03]  /*4c40*/  ISETP.GE.U32.AND P4, PT, R19, 0x7fffff81, PT ;  /* 0x7fffff811300780c */ /* 0x000fc60003f86070 */
[----:B--2---:R-:W-:Y:S10]  /*4c50*/  LDGSTS.E [R25+0x1d800], desc[UR8][R28.64], !P1 ;  /* 0x1d8000001c197fae */ /* 0x004ff4000c9a1008 */
[----:B------:R-:W-:Y:S01]  /*4c60*/  LDGSTS.E [R25+0x1f800], desc[UR8][R20.64], !P4 ;  /* 0x1f80000014197fae */ /* 0x000fe2000e1a1008 */
[----:B------:R-:W-:-:S03]  /*4c70*/  VIADD R12, R13, UR4 ;  /* 0x000000040d0c7c36 */ /* 0x000fc60008000000 */
[----:B------:R-:W0:Y:S04]  /*4c80*/  LDGDEPBAR ;  /* 0x00000000000079af */ /* 0x000e280000000000 */
[----:B------:R-:W2:Y:S04]  /*4c90*/  LDL.LU.64 R28, [R1+0x710] ;  /* 0x00071000011c7983 */ /* 0x000ea80000300a00 */
[----:B------:R-:W2:Y:S04]  /*4ca0*/  LDL.LU.64 R20, [R1+0x708] ;  /* 0x0007080001147983 */ /* 0x000ea80000300a00 */
[----:B--2---:R2:W-:Y:S04]  /*4cb0*/  LDGSTS.E [R12+0x40000], desc[UR8][R20.64], P6 ;  /* 0x40000000140c7fae */ /* 0x0045e8000b1a1008 */
[----:B------:R1:W-:Y:S04]  /*4cc0*/  LDGSTS.E [R12+0x40800], desc[UR8][R28.64], P6 ;  /* 0x408000001c0c7fae */ /* 0x0003e8000b1a1008 */
[----:B------:R-:W-:Y:S04]  /*4cd0*/  LDGSTS.E [R12+0x41000], desc[UR8][R6.64], P6 ;  /* 0x41000000060c7fae */ /* 0x000fe8000b1a1008 */
[----:B------:R-:W2:Y:S04]  /*4ce0*/  LDL.LU.64 R20, [R1+0x40] ;  /* 0x0000400001147983 */ /* 0x000ea80000300a00 */
[----:B------:R-:W2:Y:S04]  /*4cf0*/  LDL.LU.64 R28, [R1+0x38] ;  /* 0x00003800011c7983 */ /* 0x000ea80000300a00 */
[----:B------:R-:W2:Y:S04]  /*4d00*/  LDL.LU.64 R6, [R1+0x700] ;  /* 0x0007000001067983 */ /* 0x000ea80000300a00 */
[----:B--2---:R-:W-:Y:S04]  /*4d10*/  LDGSTS.E [R12+0x41800], desc[UR8][R6.64], P6 ;  /* 0x41800000060c7fae */ /* 0x004fe8000b1a1008 */
[----:B------:R-:W2:Y:S04]  /*4d20*/  LDL.LU.64 R6, [R1+0x6f8] ;  /* 0x0006f80001067983 */ /* 0x000ea80000300a00 */
[----:B--2---:R-:W-:Y:S04]  /*4d30*/  LDGSTS.E [R12+0x42000], desc[UR8][R6.64], P6 ;  /* 0x42000000060c7fae */ /* 0x004fe8000b1a1008 */
[----:B------:R-:W2:Y:S04]  /*4d40*/  LDL.LU.64 R6, [R1+0x6f0] ;  /* 0x0006f00001067983 */ /* 0x000ea80000300a00 */
[----:B--2---:R-:W-:Y:S04]  /*4d50*/  LDGSTS.E [R12+0x42800], desc[UR8][R6.64], P6 ;  /* 0x42800000060c7fae */ /* 0x004fe8000b1a1008 */
[----:B---3--:R-:W-:Y:S04]  /*4d60*/  LDGSTS.E [R12+0x43000], desc[UR8][R22.64], P6 ;  /* 0x43000000160c7fae */ /* 0x008fe8000b1a1008 */
[----:B------:R-:W2:Y:S04]  /*4d70*/  LDL.LU.64 R6, [R1+0x6e8] ;  /* 0x0006e80001067983 */ /* 0x000ea80000300a00 */
[----:B------:R-:W3:Y:S04]  /*4d80*/  LDL.LU.64 R22, [R1+0x6e0] ;  /* 0x0006e00001167983 */ /* 0x000ee80000300a00 */
[----:B---3--:R3:W-:Y:S04]  /*4d90*/  LDGSTS.E [R12+0x43800], desc[UR8][R22.64], P6 ;  /* 0x43800000160c7fae */ /* 0x0087e8000b1a1008 */
[----:B--2---:R2:W-:Y:S04]  /*4da0*/  LDGSTS.E [R12+0x44000], desc[UR8][R6.64], P6 ;  /* 0x44000000060c7fae */ /* 0x0045e8000b1a1008 */
[----:B----4-:R-:W-:Y:S04]  /*4db0*/  LDGSTS.E [R12+0x44800], desc[UR8][R8.64], P6 ;  /* 0x44800000080c7fae */ /* 0x010fe8000b1a1008 */
[----:B------:R-:W3:Y:S04]  /*4dc0*/  LDL.LU.64 R22, [R1+0x30] ;  /* 0x0000300001167983 */ /* 0x000ee80000300a00 */
[----:B------:R-:W2:Y:S04]  /*4dd0*/  LDL.LU.64 R6, [R1+0x28] ;  /* 0x0000280001067983 */ /* 0x000ea80000300a00 */
[----:B------:R-:W4:Y:S04]  /*4de0*/  LDL.LU.64 R8, [R1+0x6d8] ;  /* 0x0006d80001087983 */ /* 0x000f280000300a00 */
[----:B----4-:R-:W-:Y:S04]  /*4df0*/  LDGSTS.E [R12+0x45000], desc[UR8][R8.64], P6 ;  /* 0x45000000080c7fae */ /* 0x010fe8000b1a1008 */
[----:B------:R-:W4:Y:S04]  /*4e00*/  LDL.LU.64 R8, [R1+0x6d0] ;  /* 0x0006d00001087983 */ /* 0x000f280000300a00 */
[----:B----4-:R-:W-:Y:S04]  /*4e10*/  LDGSTS.E [R12+0x45800], desc[UR8][R8.64], P6 ;  /* 0x45800000080c7fae */ /* 0x010fe8000b1a1008 */
[----:B------:R-:W4:Y:S04]  /*4e20*/  LDL.LU.64 R8, [R1+0x6c8] ;  /* 0x0006c80001087983 */ /* 0x000f280000300a00 */
[----:B----4-:R-:W-:Y:S04]  /*4e30*/  LDGSTS.E [R12+0x46000], desc[UR8][R8.64], P6 ;  /* 0x46000000080c7fae */ /* 0x010fe8000b1a1008 */
[----:B------:R-:W4:Y:S01]  /*4e40*/  LDL.LU.64 R8, [R1+0x6c0] ;  /* 0x0006c00001087983 */ /* 0x000f220000300a00 */
[----:B------:R-:W-:-:S05]  /*4e50*/  VIADD R13, R24, 0xffffffb7 ;  /* 0xffffffb7180d7836 */ /* 0x000fca0000000000 */
[----:B------:R-:W-:Y:S01]  /*4e60*/  ISETP.GE.U32.AND P1, PT, R13, 0x7fffff78, PT ;  /* 0x7fffff780d00780c */ /* 0x000fe20003f26070 */
[----:B------:R-:W-:Y:S02]  /*4e70*/  VIADD R13, R24, 0xffffffb3 ;  /* 0xffffffb3180d7836 */ /* 0x000fe40000000000 */
[----:B-1----:R-:W-:-:S03]  /*4e80*/  IMAD.WIDE R10, R15, 0x4, R10 ;  /* 0x000000040f0a7825 */ /* 0x002fc600078e020a */
[----:B------:R-:W-:Y:S01]  /*4e90*/  ISETP.GE.U32.AND P0, PT, R13, 0x7fffff74, PT ;  /* 0x7fffff740d00780c */ /* 0x000fe20003f06070 */
[----:B------:R-:W-:-:S04]  /*4ea0*/  IMAD.WIDE R20, R15, 0x4, R20 ;  /* 0x000000040f147825 */ /* 0x000fc800078e0214 */
[----:B------:R-:W-:Y:S01]  /*4eb0*/  IMAD.WIDE R28, R15, 0x4, R28 ;  /* 0x000000040f1c7825 */ /* 0x000fe200078e021c */
[----:B----4-:R1:W-:Y:S04]  /*4ec0*/  LDGSTS.E [R12+0x46800], desc[UR8][R8.64], P6 ;  /* 0x46800000080c7fae */ /* 0x0103e8000b1a1008 */
[----:B------:R4:W-:Y:S04]  /*4ed0*/  LDGSTS.E [R12+0x47000], desc[UR8][R16.64], P6 ;  /* 0x47000000100c7fae */ /* 0x0009e8000b1a1008 */
[----:B------:R-:W-:Y:S04]  /*4ee0*/  LDGSTS.E [R12+0x47800], desc[UR8][R26.64], P6 ;  /* 0x478000001a0c7fae */ /* 0x000fe8000b1a1008 */
[----:B------:R-:W0:Y:S01]  /*4ef0*/  LDGDEPBAR ;  /* 0x00000000000079af */ /* 0x000e220000000000 */
[----:B------:R-:W-:Y:S06]  /*4f00*/  BAR.SYNC.DEFER_BLOCKING 0x0 ;  /* 0x0000000000007b1d */ /* 0x000fec0000010000 */
[----:B------:R-:W1:Y:S04]  /*4f10*/  LDL.LU.64 R8, [R1+0x20] ;  /* 0x0000200001087983 */ /* 0x000e680000300a00 */
[----:B-----5:R-:W4:Y:S04]  /*4f20*/  LDL.LU.64 R16, [R1+0x10] ;  /* 0x0000100001107983 */ /* 0x020f280000300a00 */
[----:B------:R-:W-:Y:S01]  /*4f30*/  @!PT LDS RZ, [RZ] ;  /* 0x00000000fffff984 */ /* 0x000fe20000000800 */
[----:B------:R-:W-:Y:S01]  /*4f40*/  @!PT LDS RZ, [RZ] ;  /* 0x00000000fffff984 */ /* 0x000fe20000000800 */
[----:B------:R-:W-:Y:S01]  /*4f50*/  @!PT LDS RZ, [RZ] ;  /* 0x00000000fffff984 */ /* 0x000fe20000000800 */
[----:B------:R-:W-:Y:S04]  /*4f60*/  LDGSTS.E [R0+0x20000], desc[UR8][R4.64], !P5 ;  /* 0x2000000004007fae */ /* 0x000fe8000e9a1008 */
[----:B------:R-:W-:Y:S04]  /*4f70*/  LDGSTS.E [R0+0x22000], desc[UR8][R10.64], !P3 ;  /* 0x220000000a007fae */ /* 0x000fe8000d9a1008 */
[----:B------:R-:W-:Y:S04]  /*4f80*/  LDGSTS.E [R0+0x24000], desc[UR8][R20.64], !P1 ;  /* 0x2400000014007fae */ /* 0x000fe8000c9a1008 */
[----:B------:R-:W5:Y:S04]  /*4f90*/  LDL.LU.64 R4, [R1+0x6b8] ;  /* 0x0006b80001047983 */ /* 0x000f680000300a00 */
[----:B------:R-:W5:Y:S04]  /*4fa0*/  LDL.LU.64 R10, [R1+0x8] ;  /* 0x00000800010a7983 */ /* 0x000f680000300a00 */
[----:B------:R-:W5:Y:S04]  /*4fb0*/  LDL.LU.64 R20, [R1+0x6b0] ;  /* 0x0006b00001147983 */ /* 0x000f680000300a00 */
[----:B------:R-:W-:Y:S04]  /*4fc0*/  LDGSTS.E [R0+0x26000], desc[UR8][R28.64], !P0 ;  /* 0x260000001c007fae */ /* 0x000fe8000c1a1008 */
[----:B------:R-:W5:Y:S01]  /*4fd0*/  LDL.LU.64 R28, [R1] ;  /* 0x00000000011c7983 */ /* 0x000f620000300a00 */
[----:B------:R-:W-:-:S05]  /*4fe0*/  VIADD R13, R24, 0xffffffaf ;  /* 0xffffffaf180d7836 */ /* 0x000fca0000000000 */
[----:B------:R-:W-:Y:S01]  /*4ff0*/  ISETP.GE.U32.AND P1, PT, R13, 0x7fffff70, PT ;  /* 0x7fffff700d00780c */ /* 0x000fe20003f26070 */
[----:B------:R-:W-:Y:S02]  /*5000*/  VIADD R13, R24, 0xffffffab ;  /* 0xffffffab180d7836 */ /* 0x000fe40000000000 */
[----:B---3--:R-:W-:-:S03]  /*5010*/  IMAD.WIDE R22, R15, 0x4, R22 ;  /* 0x000000040f167825 */ /* 0x008fc600078e0216 */
[----:B------:R-:W-:Y:S01]  /*5020*/  ISETP.GE.U32.AND P0, PT, R13, 0x7fffff6c, PT ;  /* 0x7fffff6c0d00780c */ /* 0x000fe20003f06070 */
[----:B------:R-:W-:Y:S02]  /*5030*/  VIADD R13, R24, 0xffffffa7 ;  /* 0xffffffa7180d7836 */ /* 0x000fe40000000000 */
[----:B--2---:R-:W-:-:S04]  /*5040*/  IMAD.WIDE R6, R15, 0x4, R6 ;  /* 0x000000040f067825 */ /* 0x004fc800078e0206 */
[----:B------:R-:W-:Y:S01]  /*5050*/  LDGSTS.E [R0+0x28000], desc[UR8][R22.64], !P1 ;  /* 0x2800000016007fae */ /* 0x000fe2000c9a1008 */
[----:B------:R-:W-:Y:S01]  /*5060*/  ISETP.GE.U32.AND P1, PT, R13, 0x7fffff68, PT ;  /* 0x7fffff680d00780c */ /* 0x000fe20003f26070 */
[----:B------:R-:W-:-:S04]  /*5070*/  VIADD R13, R24, 0xffffffa3 ;  /* 0xffffffa3180d7836 */ /* 0x000fc80000000000 */
[----:B------:R-:W-:Y:S01]  /*5080*/  LDGSTS.E [R0+0x2a000], desc[UR8][R6.64], !P0 ;  /* 0x2a00000006007fae */ /* 0x000fe2000c1a1008 */
[----:B------:R-:W-:Y:S01]  /*5090*/  ISETP.GE.U32.AND P0, PT, R13, 0x7fffff64, PT ;  /* 0x7fffff640d00780c */ /* 0x000fe20003f06070 */
[----:B------:R-:W-:Y:S02]  /*50a0*/  VIADD R13, R24, 0xffffff9f ;  /* 0xffffff9f180d7836 */ /* 0x000fe40000000000 */
[----:B------:R-:W2:Y:S04]  /*50b0*/  LDL.LU.64 R22, [R1+0x6a8] ;  /* 0x0006a80001167983 */ /* 0x000ea80000300a00 */
[----:B------:R-:W3:Y:S01]  /*50c0*/  LDL.LU.64 R6, [R1+0x6a0] ;  /* 0x0006a00001067983 */ /* 0x000ee20000300a00 */
[----:B-1----:R-:W-:-:S04]  /*50d0*/  IMAD.WIDE R8, R15, 0x4, R8 ;  /* 0x000000040f087825 */ /* 0x002fc800078e0208 */
[----:B----4-:R-:W-:Y:S01]  /*50e0*/  IMAD.WIDE R16, R15, 0x4, R16 ;  /* 0x000000040f107825 */ /* 0x010fe200078e0210 */
[----:B------:R-:W-:Y:S04]  /*50f0*/  LDGSTS.E [R0+0x2c000], desc[UR8][R8.64], !P1 ;  /* 0x2c00000008007fae */ /* 0x000fe8000c9a1008 */
[----:B------:R1:W-:Y:S01]  /*5100*/  LDGSTS.E [R0+0x2e000], desc[UR8][R16.64], !P0 ;  /* 0x2e00000010007fae */ /* 0x0003e2000c1a1008 */
[----:B------:R-:W-:-:S03]  /*5110*/  ISETP.GE.U32.AND P0, PT, R13, 0x7fffff60, PT ;  /* 0x7fffff600d00780c */ /* 0x000fc60003f06070 */
[----:B------:R-:W4:Y:S01]  /*5120*/  LDL.LU.64 R8, [R1+0x698] ;  /* 0x0006980001087983 */ /* 0x000f220000300a00 */
[----:B-1----:R-:W-:-:S03]  /*5130*/  VIADD R17, R24, 0xffffff9b ;  /* 0xffffff9b18117836 */ /* 0x002fc60000000000 */
[----:B------:R-:W2:Y:S02]  /*5140*/  LDL.LU R16, [R1+0x694] ;  /* 0x0006940001107983 */ /* 0x000ea40000300800 */
[----:B------:R-:W-:Y:S01]  /*5150*/  ISETP.GE.U32.AND P2, PT, R17, 0x7fffff5c, PT ;  /* 0x7fffff5c1100780c */ /* 0x000fe20003f46070 */
[----:B------:R-:W-:Y:S02]  /*5160*/  VIADD R17, R24, 0xffffff93 ;  /* 0xffffff9318117836 */ /* 0x000fe40000000000 */
[----:B-----5:R-:W-:-:S05]  /*5170*/  IMAD.WIDE R10, R15, 0x4, R10 ;  /* 0x000000040f0a7825 */ /* 0x020fca00078e020a */
[----:B------:R1:W-:Y:S01]  /*5180*/  LDGSTS.E [R0+0x30000], desc[UR8][R10.64], !P0 ;  /* 0x300000000a007fae */ /* 0x0003e2000c1a1008 */
[----:B------:R-:W-:-:S03]  /*5190*/  ISETP.GE.U32.AND P4, PT, R17, 0x7fffff54, PT ;  /* 0x7fffff541100780c */ /* 0x000fc60003f86070 */
[----:B------:R-:W2:Y:S01]  /*51a0*/  LDL.LU R17, [R1+0x690] ;  /* 0x0006900001117983 */ /* 0x000ea20000300800 */
[C---:B-1----:R-:W-:Y:S02]  /*51b0*/  VIADD R10, R24.reuse, 0xffffff87 ;  /* 0xffffff87180a7836 */ /* 0x042fe40000000000 */
[----:B------:R-:W-:Y:S02]  /*51c0*/  VIADD R11, R24, 0xffffff83 ;  /* 0xffffff83180b7836 */ /* 0x000fe40000000000 */
[----:B------:R-:W-:Y:S01]  /*51d0*/  IMAD.WIDE R28, R15, 0x4, R28 ;  /* 0x000000040f1c7825 */ /* 0x000fe200078e021c */
[----:B------:R-:W-:Y:S02]  /*51e0*/  ISETP.GE.U32.AND P6, PT, R10, 0x7fffff48, PT ;  /* 0x7fffff480a00780c */ /* 0x000fe40003fc6070 */
[----:B------:R-:W5:Y:S01]  /*51f0*/  LDL.LU R10, [R1+0x68c] ;  /* 0x00068c00010a7983 */ /* 0x000f620000300800 */
[----:B------:R-:W-:-:S03]  /*5200*/  ISETP.GE.U32.AND P5, PT, R11, 0x7fffff44, PT ;  /* 0x7fffff440b00780c */ /* 0x000fc60003fa6070 */
[----:B------:R-:W5:Y:S04]  /*5210*/  LDL.LU R11, [R1+0x688] ;  /* 0x00068800010b7983 */ /* 0x000f680000300800 */
[----:B------:R1:W-:Y:S04]  /*5220*/  LDGSTS.E [R0+0x32000], desc[UR8][R28.64], !P2 ;  /* 0x320000001c007fae */ /* 0x0003e8000d1a1008 */
[----:B------:R-:W1:Y:S01]  /*5230*/  LDL.LU.64 R28, [R1+0x680] ;  /* 0x00068000011c7983 */ /* 0x000e620000300a00 */
[----:B------:R-:W-:-:S05]  /*5240*/  VIADD R13, R24, 0xffffff97 ;  /* 0xffffff97180d7836 */ /* 0x000fca0000000000 */
[----:B------:R-:W-:Y:S01]  /*5250*/  ISETP.GE.U32.AND P1, PT, R13, 0x7fffff58, PT ;  /* 0x7fffff580d00780c */ /* 0x000fe20003f26070 */
[----:B------:R-:W-:-:S05]  /*5260*/  VIADD R13, R24, 0xffffff8f ;  /* 0xffffff8f180d7836 */ /* 0x000fca0000000000 */
[----:B------:R-:W-:Y:S01]  /*5270*/  ISETP.GE.U32.AND P3, PT, R13, 0x7fffff50, PT ;  /* 0x7fffff500d00780c */ /* 0x000fe20003f66070 */
[----:B--2---:R-:W-:-:S04]  /*5280*/  IMAD.WIDE R16, R15, 0x4, R16 ;  /* 0x000000040f107825 */ /* 0x004fc800078e0210 */
[----:B-----5:R-:W-:-:S04]  /*5290*/  IMAD.WIDE R10, R15, 0x4, R10 ;  /* 0x000000040f0a7825 */ /* 0x020fc800078e020a */
[----:B-1----:R-:W-:Y:S02]  /*52a0*/  IMAD.WIDE R28, R15, 0x4, R28 ;  /* 0x000000040f1c7825 */ /* 0x002fe400078e021c */
[----:B------:R-:W2:Y:S04]  /*52b0*/  LDL.LU R15, [R1+0x678] ;  /* 0x00067800010f7983 */ /* 0x000ea80000300800 */
[----:B------:R1:W-:Y:S04]  /*52c0*/  LDGSTS.E [R0+0x34000], desc[UR8][R28.64], !P1 ;  /* 0x340000001c007fae */ /* 0x0003e8000c9a1008 */
[----:B------:R5:W-:Y:S04]  /*52d0*/  LDGSTS.E [R0+0x36000], desc[UR8][R10.64], !P4 ;  /* 0x360000000a007fae */ /* 0x000be8000e1a1008 */
[----:B------:R-:W-:Y:S04]  /*52e0*/  LDGSTS.E [R0+0x38000], desc[UR8][R16.64], !P3 ;  /* 0x3800000010007fae */ /* 0x000fe8000d9a1008 */
[----:B------:R-:W3:Y:S01]  /*52f0*/  LDL.LU.64 R16, [R1+0x58] ;  /* 0x0000580001107983 */ /* 0x000ee20000300a00 */
[----:B------:R-:W-:-:S02]  /*5300*/  VIADD R13, R24, 0xffffff8b ;  /* 0xffffff8b180d7836 */ /* 0x000fc40000000000 */
[----:B-1----:R-:W-:-:S03]  /*5310*/  VIADD R29, R24, 0xffffffba ;  /* 0xffffffba181d7836 */ /* 0x002fc60000000000 */
[----:B------:R-:W-:Y:S01]  /*5320*/  ISETP.GE.U32.AND P0, PT, R13, 0x7fffff4c, PT ;  /* 0x7fffff4c0d00780c */ /* 0x000fe20003f06070 */
[----:B-----5:R-:W-:Y:S01]  /*5330*/  VIADD R10, R24, 0xffffffb2 ;  /* 0xffffffb2180a7836 */ /* 0x020fe20000000000 */
[----:B------:R-:W-:Y:S01]  /*5340*/  ISETP.GE.U32.AND P1, PT, R29, 0x7fffff7b, PT ;  /* 0x7fffff7b1d00780c */ /* 0x000fe20003f26070 */
[----:B------:R-:W-:Y:S02]  /*5350*/  IMAD.SHL.U32 R29, R2, 0x40, RZ ;  /* 0x00000040021d7824 */ /* 0x000fe400078e00ff */
[----:B------:R-:W-:Y:S01]  /*5360*/  VIADD R13, R24, 0xffffffbe ;  /* 0xffffffbe180d7836 */ /* 0x000fe20000000000 */
[----:B------:R-:W-:Y:S01]  /*5370*/  ISETP.GE.U32.AND P3, PT, R10, 0x7fffff73, PT ;  /* 0x7fffff730a00780c */ /* 0x000fe20003f66070 */
[----:B----4-:R-:W-:-:S04]  /*5380*/  IMAD.WIDE R8, R29, 0x4, R8 ;  /* 0x000000041d087825 */ /* 0x010fc800078e0208 */
[C---:B------:R-:W-:Y:S02]  /*5390*/  VIADD R11, R24.reuse, 0xffffffae ;  /* 0xffffffae180b7836 */ /* 0x040fe40000000000 */
[----:B------:R-:W-:Y:S01]  /*53a0*/  VIADD R10, R24, 0xffffffaa ;  /* 0xffffffaa180a7836 */ /* 0x000fe20000000000 */
[----:B------:R-:W-:Y:S01]  /*53b0*/  ISETP.GE.U32.AND P2, PT, R13, 0x7fffff7f, PT ;  /* 0x7fffff7f0d00780c */ /* 0x000fe20003f46070 */
[----:B--2---:R-:W-:-:S05]  /*53c0*/  IMAD.WIDE R14, R29, 0x4, R14 ;  /* 0x000000041d0e7825 */ /* 0x004fca00078e020e */
[----:B------:R1:W-:Y:S01]  /*53d0*/  LDGSTS.E [R0+0x3a000], desc[UR8][R14.64], !P0 ;  /* 0x3a0000000e007fae */ /* 0x0003e2000c1a1008 */
[----:B------:R-:W-:-:S03]  /*53e0*/  ISETP.GE.U32.AND P0, PT, R11, 0x7fffff6f, PT ;  /* 0x7fffff6f0b00780c */ /* 0x000fc60003f06070 */
[----:B------:R2:W-:Y:S01]  /*53f0*/  LDGSTS.E [R0+0x3c000], desc[UR8][R8.64], !P6 ;  /* 0x3c00000008007fae */ /* 0x0005e2000f1a1008 */
[----:B------:R-:W-:Y:S01]  /*5400*/  ISETP.GE.U32.AND P6, PT, R10, 0x7fffff6b, PT ;  /* 0x7fffff6b0a00780c */ /* 0x000fe20003fc6070 */
[C---:B---3--:R-:W-:Y:S02]  /*5410*/  IMAD.WIDE R10, R29.reuse, 0x4, R6 ;  /* 0x000000041d0a7825 */ /* 0x048fe400078e0206 */
[----:B------:R-:W3:Y:S02]  /*5420*/  LDL.LU.64 R6, [R1+0x48] ;  /* 0x0000480001067983 */ /* 0x000ee40000300a00 */
[----:B-1----:R-:W-:Y:S02]  /*5430*/  VIADD R14, R24, 0xffffffa6 ;  /* 0xffffffa6180e7836 */ /* 0x002fe40000000000 */
[----:B------:R-:W-:Y:S01]  /*5440*/  LDGSTS.E [R0+0x3e000], desc[UR8][R10.64], !P5 ;  /* 0x3e0000000a007fae */ /* 0x000fe2000e9a1008 */
[----:B--2---:R-:W-:-:S03]  /*5450*/  IMAD.WIDE R8, R29, 0x4, R16 ;  /* 0x000000041d087825 */ /* 0x004fc600078e0210 */
[----:B------:R-:W2:Y:S01]  /*5460*/  LDL.LU.64 R16, [R1+0x88] ;  /* 0x0000880001107983 */ /* 0x000ea20000300a00 */
[----:B------:R-:W-:-:S03]  /*5470*/  ISETP.GE.U32.AND P5, PT, R14, 0x7fffff67, PT ;  /* 0x7fffff670e00780c */ /* 0x000fc60003fa6070 */
[----:B------:R-:W4:Y:S04]  /*5480*/  LDL.LU.64 R10, [R1+0x68] ;  /* 0x00006800010a7983 */ /* 0x000f280000300a00 */
[----:B------:R-:W5:Y:S04]  /*5490*/  LDL.LU.64 R14, [R1+0x90] ;  /* 0x00009000010e7983 */ /* 0x000f680000300a00 */
[----:B------:R-:W-:Y:S04]  /*54a0*/  LDGSTS.E [R4+0x20800], desc[UR8][R8.64], !P2 ;  /* 0x2080000008047fae */ /* 0x000fe8000d1a1008 */
[----:B------:R-:W2:Y:S01]  /*54b0*/  LDL.LU.64 R8, [R1+0x60] ;  /* 0x0000600001087983 */ /* 0x000ea20000300a00 */
[----:B------:R-:W-:-:S05]  /*54c0*/  VIADD R13, R24, 0xffffffb6 ;  /* 0xffffffb6180d7836 */ /* 0x000fca0000000000 */
[----:B------:R-:W-:Y:S01]  /*54d0*/  ISETP.GE.U32.AND P4, PT, R13, 0x7fffff77, PT ;  /* 0x7fffff770d00780c */ /* 0x000fe20003f86070 */
[----:B---3--:R-:W-:-:S05]  /*54e0*/  IMAD.WIDE R6, R29, 0x4, R6 ;  /* 0x000000041d067825 */ /* 0x008fca00078e0206 */
[----:B------:R4:W-:Y:S02]  /*54f0*/  LDGSTS.E [R4+0x22800], desc[UR8][R6.64], !P1 ;  /* 0x2280000006047fae */ /* 0x0009e4000c9a1008 */
[----:B----4-:R-:W-:-:S04]  /*5500*/  IMAD.WIDE R6, R29, 0x4, R10 ;  /* 0x000000041d067825 */ /* 0x010fc800078e020a */
[----:B------:R-:W-:Y:S01]  /*5510*/  VIADD R10, R24, 0xffffff9a ;  /* 0xffffff9a180a7836 */ /* 0x000fe20000000000 */
[----:B------:R1:W-:Y:S04]  /*5520*/  LDGSTS.E [R4+0x24800], desc[UR8][R6.64], !P4 ;  /* 0x2480000006047fae */ /* 0x0003e8000e1a1008 */
[----:B------:R-:W-:Y:S01]  /*5530*/  ISETP.GE.U32.AND P4, PT, R10, 0x7fffff5b, PT ;  /* 0x7fffff5b0a00780c */ /* 0x000fe20003f86070 */
[----:B------:R-:W1:Y:S01]  /*5540*/  LDL.LU.64 R6, [R1+0x78] ;  /* 0x0000780001067983 */ /* 0x000e620000300a00 */
[----:B--2---:R-:W-:-:S03]  /*5550*/  IMAD.WIDE R8, R29, 0x4, R8 ;  /* 0x000000041d087825 */ /* 0x004fc600078e0208 */
[----:B------:R-:W2:Y:S04]  /*5560*/  LDL.LU.64 R10, [R1+0x18] ;  /* 0x00001800010a7983 */ /* 0x000ea80000300a00 */
[----:B------:R-:W-:Y:S04]  /*5570*/  LDGSTS.E [R4+0x26800], desc[UR8][R8.64], !P3 ;  /* 0x2680000008047fae */ /* 0x000fe8000d9a1008 */
[----:B------:R-:W3:Y:S01]  /*5580*/  LDL.LU.64 R8, [R1+0x70] ;  /* 0x0000700001087983 */ /* 0x000ee20000300a00 */
[C---:B------:R-:W-:Y:S02]  /*5590*/  VIADD R13, R24.reuse, 0xffffffa2 ;  /* 0xffffffa2180d7836 */ /* 0x040fe40000000000 */
[----:B------:R-:W-:-:S03]  /*55a0*/  VIADD R0, R24, 0xffffff9e ;  /* 0xffffff9e18007836 */ /* 0x000fc60000000000 */
[----:B------:R-:W-:Y:S02]  /*55b0*/  ISETP.GE.U32.AND P2, PT, R13, 0x7fffff63, PT ;  /* 0x7fffff630d00780c */ /* 0x000fe40003f46070 */
[----:B------:R-:W-:Y:S01]  /*55c0*/  ISETP.GE.U32.AND P1, PT, R0, 0x7fffff5f, PT ;  /* 0x7fffff5f0000780c */ /* 0x000fe20003f26070 */
[----:B-1----:R-:W-:-:S04]  /*55d0*/  IMAD.WIDE R6, R29, 0x4, R6 ;  /* 0x000000041d067825 */ /* 0x002fc800078e0206 */
[C---:B--2---:R-:W-:Y:S01]  /*55e0*/  IMAD.WIDE R10, R29.reuse, 0x4, R10 ;  /* 0x000000041d0a7825 */ /* 0x044fe200078e020a */
[----:B------:R5:W-:Y:S03]  /*55f0*/  LDGSTS.E [R4+0x28800], desc[UR8][R6.64], !P0 ;  /* 0x2880000006047fae */ /* 0x000be6000c1a1008 */
[C---:B-----5:R-:W-:Y:S01]  /*5600*/  IMAD.WIDE R6, R29.reuse, 0x4, R14 ;  /* 0x000000041d067825 */ /* 0x060fe200078e020e */
[----:B------:R-:W1:Y:S01]  /*5610*/  S2R R28, SR_TID.X ;  /* 0x00000000001c7919 */ /* 0x000e620000002100 */
[----:B------:R-:W2:Y:S02]  /*5620*/  LDC R14, c[0x0][0x3a0] ;  /* 0x0000e800ff0e7b82 */ /* 0x000ea40000000800 */
[----:B---3--:R-:W-:-:S05]  /*5630*/  IMAD.WIDE R8, R29, 0x4, R8 ;  /* 0x000000041d087825 */ /* 0x008fca00078e0208 */
[----:B------:R3:W-:Y:S01]  /*5640*/  LDGSTS.E [R4+0x2a800], desc[UR8][R8.64], !P6 ;  /* 0x2a80000008047fae */ /* 0x0007e2000f1a1008 */
[----:B------:R-:W-:Y:S01]  /*5650*/  VIADD R0, R24, 0xffffff96 ;  /* 0xffffff9618007836 */ /* 0x000fe20000000000 */
[----:B------:R-:W4:Y:S02]  /*5660*/  LDC R15, c[0x0][0x3a0] ;  /* 0x0000e800ff0f7b82 */ /* 0x000f240000000800 */
[----:B------:R5:W-:Y:S04]  /*5670*/  LDGSTS.E [R4+0x2c800], desc[UR8][R10.64], !P5 ;  /* 0x2c8000000a047fae */ /* 0x000be8000e9a1008 */
[----:B------:R1:W-:Y:S01]  /*5680*/  LDGSTS.E [R4+0x2e800], desc[UR8][R6.64], !P2 ;  /* 0x2e80000006047fae */ /* 0x0003e2000d1a1008 */
[----:B---3--:R-:W-:-:S03]  /*5690*/  IMAD.WIDE R8, R29, 0x4, R16 ;  /* 0x000000041d087825 */ /* 0x008fc600078e0210 */
[----:B------:R-:W3:Y:S01]  /*56a0*/  LDL.LU.64 R16, [R1+0xc8] ;  /* 0x0000c80001107983 */ /* 0x000ee20000300a00 */
[----:B------:R-:W-:Y:S01]  /*56b0*/  VIADD R13, R24, 0xffffff92 ;  /* 0xffffff92180d7836 */ /* 0x000fe20000000000 */
[----:B------:R-:W-:Y:S02]  /*56c0*/  ISETP.GE.U32.AND P3, PT, R0, 0x7fffff57, PT ;  /* 0x7fffff570000780c */ /* 0x000fe40003f66070 */
[----:B------:R1:W-:Y:S01]  /*56d0*/  LDGSTS.E [R4+0x30800], desc[UR8][R8.64], !P1 ;  /* 0x3080000008047fae */ /* 0x0003e2000c9a1008 */
[----:B------:R-:W-:Y:S01]  /*56e0*/  IMAD.WIDE R22, R29, 0x4, R22 ;  /* 0x000000041d167825 */ /* 0x000fe200078e0216 */
[----:B-----5:R-:W5:Y:S02]  /*56f0*/  LDC R11, c[0x0][0x3a0] ;  /* 0x0000e800ff0b7b82 */ /* 0x020f640000000800 */
[----:B------:R-:W2:Y:S04]  /*5700*/  LDL.LU.64 R6, [R1+0x98] ;  /* 0x0000980001067983 */ /* 0x000ea80000300a00 */
[----:B------:R-:W3:Y:S01]  /*5710*/  LDL.LU.64 R8, [R1+0x80] ;  /* 0x0000800001087983 */ /* 0x000ee20000300a00 */
[----:B------:R-:W-:Y:S01]  /*5720*/  ISETP.GE.U32.AND P0, PT, R13, 0x7fffff53, PT ;  /* 0x7fffff530d00780c */ /* 0x000fe20003f06070 */
[----:B------:R-:W-:-:S02]  /*5730*/  VIADD R0, R24, 0xffffff8e ;  /* 0xffffff8e18007836 */ /* 0x000fc40000000000 */
[C---:B------:R-:W-:Y:S01]  /*5740*/  IMAD.WIDE R20, R29.reuse, 0x4, R20 ;  /* 0x000000041d147825 */ /* 0x040fe200078e0214 */
[----:B-1----:R-:W-:Y:S01]  /*5750*/  LOP3.LUT R28, R28, 0x3f, RZ, 0xc0, !PT ;  /* 0x0000003f1c1c7812 */ /* 0x002fe200078ec0ff */
[----:B------:R-:W1:Y:S02]  /*5760*/  LDC R13, c[0x0][0x3a0] ;  /* 0x0000e800ff0d7b82 */ /* 0x000e640000000800 */
[----:B--2---:R-:W-:-:S05]  /*5770*/  IMAD.WIDE R6, R29, 0x4, R6 ;  /* 0x000000041d067825 */ /* 0x004fca00078e0206 */
[----:B------:R2:W-:Y:S01]  /*5780*/  LDGSTS.E [R4+0x32800], desc[UR8][R6.64], !P4 ;  /* 0x3280000006047fae */ /* 0x0005e2000e1a1008 */
[----:B---3--:R-:W-:-:S05]  /*5790*/  IMAD.WIDE R8, R29, 0x4, R8 ;  /* 0x000000041d087825 */ /* 0x008fca00078e0208 */
[----:B------:R3:W-:Y:S04]  /*57a0*/  LDGSTS.E [R4+0x34800], desc[UR8][R8.64], !P3 ;  /* 0x3480000008047fae */ /* 0x0007e8000d9a1008 */
[----:B------:R-:W2:Y:S04]  /*57b0*/  LDL.LU.64 R6, [R1+0xb0] ;  /* 0x0000b00001067983 */ /* 0x000ea80000300a00 */
[----:B------:R-:W-:Y:S04]  /*57c0*/  LDGSTS.E [R4+0x36800], desc[UR8][R22.64], !P0 ;  /* 0x3680000016047fae */ /* 0x000fe8000c1a1008 */
[----:B------:R-:W3:Y:S04]  /*57d0*/  LDL.LU.64 R8, [R1+0xa8] ;  /* 0x0000a80001087983 */ /* 0x000ee80000300a00 */
[----:B------:R-:W4:Y:S01]  /*57e0*/  LDL.LU.64 R22, [R1+0xa0] ;  /* 0x0000a00001167983 */ /* 0x000f220000300a00 */
[----:B------:R-:W-:Y:S01]  /*57f0*/  ISETP.GE.U32.AND P6, PT, R0, 0x7fffff4f, PT ;  /* 0x7fffff4f0000780c */ /* 0x000fe20003fc6070 */
[----:B------:R-:W-:-:S02]  /*5800*/  VIADD R0, R24, 0xffffff8a ;  /* 0xffffff8a18007836 */ /* 0x000fc40000000000 */
[----:B------:R-:W-:-:S03]  /*5810*/  VIADD R10, R24, 0xffffff86 ;  /* 0xffffff86180a7836 */ /* 0x000fc60000000000 */
[----:B------:R-:W-:Y:S01]  /*5820*/  ISETP.GE.U32.AND P5, PT, R0, 0x7fffff4b, PT ;  /* 0x7fffff4b0000780c */ /* 0x000fe20003fa6070 */
[----:B------:R-:W-:Y:S01]  /*5830*/  VIADD R0, R24, 0xffffff82 ;  /* 0xffffff8218007836 */ /* 0x000fe20000000000 */
[----:B------:R-:W-:Y:S01]  /*5840*/  ISETP.GE.U32.AND P2, PT, R10, 0x7fffff47, PT ;  /* 0x7fffff470a00780c */ /* 0x000fe20003f46070 */
[----:B------:R-:W-:-:S03]  /*5850*/  VIADD R10, R24, 0xffffffbd ;  /* 0xffffffbd180a7836 */ /* 0x000fc60000000000 */
[----:B------:R-:W-:Y:S02]  /*5860*/  ISETP.GE.U32.AND P1, PT, R0, 0x7fffff43, PT ;  /* 0x7fffff430000780c */ /* 0x000fe40003f26070 */
[----:B------:R-:W-:Y:S01]  /*5870*/  ISETP.GE.U32.AND P4, PT, R10, 0x7fffff7e, PT ;  /* 0x7fffff7e0a00780c */ /* 0x000fe20003f86070 */
[----:B------:R-:W-:-:S05]  /*5880*/  VIADD R10, R24, 0xffffffb5 ;  /* 0xffffffb5180a7836 */ /* 0x000fca0000000000 */
[----:B------:R-:W-:Y:S01]  /*5890*/  ISETP.GE.U32.AND P0, PT, R10, 0x7fffff76, PT ;  /* 0x7fffff760a00780c */ /* 0x000fe20003f06070 */
[----:B--2---:R-:W-:-:S05]  /*58a0*/  IMAD.WIDE R6, R29, 0x4, R6 ;  /* 0x000000041d067825 */ /* 0x004fca00078e0206 */
[----:B------:R4:W-:Y:S01]  /*58b0*/  LDGSTS.E [R4+0x38800], desc[UR8][R6.64], !P6 ;  /* 0x3880000006047fae */ /* 0x0009e2000f1a1008 */
[----:B---3--:R-:W-:-:S05]  /*58c0*/  IMAD.WIDE R8, R29, 0x4, R8 ;  /* 0x000000041d087825 */ /* 0x008fca00078e0208 */
[----:B------:R2:W-:Y:S01]  /*58d0*/  LDGSTS.E [R4+0x3a800], desc[UR8][R8.64], !P5 ;  /* 0x3a80000008047fae */ /* 0x0005e2000e9a1008 */
[C---:B----4-:R-:W-:Y:S02]  /*58e0*/  IMAD.WIDE R6, R29.reuse, 0x4, R22 ;  /* 0x000000041d067825 */ /* 0x050fe400078e0216 */
[----:B------:R-:W3:Y:S03]  /*58f0*/  LDC R22, c[0x0][0x3a0] ;  /* 0x0000e800ff167b82 */ /* 0x000ee60000000800 */
[----:B------:R5:W-:Y:S01]  /*5900*/  LDGSTS.E [R4+0x3c800], desc[UR8][R6.64], !P2 ;  /* 0x3c80000006047fae */ /* 0x000be2000d1a1008 */
[----:B--2---:R-:W-:-:S03]  /*5910*/  IMAD.WIDE R8, R29, 0x4, R16 ;  /* 0x000000041d087825 */ /* 0x004fc600078e0210 */
[----:B------:R-:W-:Y:S01]  /*5920*/  LDGSTS.E [R4+0x3e800], desc[UR8][R20.64], !P1 ;  /* 0x3e80000014047fae */ /* 0x000fe2000c9a1008 */
[----:B------:R-:W2:Y:S03]  /*5930*/  LDC R16, c[0x0][0x3a0] ;  /* 0x0000e800ff107b82 */ /* 0x000ea60000000800 */
[----:B------:R4:W-:Y:S01]  /*5940*/  LDGSTS.E [R5+0x21000], desc[UR8][R8.64], !P4 ;  /* 0x2100000008057fae */ /* 0x0009e2000e1a1008 */
[----:B-----5:R-:W-:-:S04]  /*5950*/  VIADD R6, R11, 0xffffffa9 ;  /* 0xffffffa90b067836 */ /* 0x020fc80000000000 */
[----:B------:R-:W5:Y:S01]  /*5960*/  LDC R17, c[0x0][0x3a0] ;  /* 0x0000e800ff117b82 */ /* 0x000f620000000800 */
[----:B------:R-:W2:Y:S01]  /*5970*/  LDL.LU.64 R10, [R1+0xd8] ;  /* 0x0000d800010a7983 */ /* 0x000ea20000300a00 */
[----:B------:R-:W-:-:S03]  /*5980*/  ISETP.GE.U32.AND P4, PT, R6, 0x7fffff6a, PT ;  /* 0x7fffff6a0600780c */ /* 0x000fc60003f86070 */
[----:B------:R-:W2:Y:S01]  /*5990*/  LDL.LU.64 R20, [R1+0xf8] ;  /* 0x0000f80001147983 */ /* 0x000ea20000300a00 */
[----:B------:R-:W-:Y:S02]  /*59a0*/  VIADD R0, R24, 0xffffffb9 ;  /* 0xffffffb918007836 */ /* 0x000fe40000000000 */
[----:B------:R-:W1:Y:S01]  /*59b0*/  LDC R23, c[0x0][0x3a0] ;  /* 0x0000e800ff177b82 */ /* 0x000e620000000800 */
[----:B------:R-:W4:Y:S04]  /*59c0*/  LDL.LU.64 R8, [R1+0xe0] ;  /* 0x0000e00001087983 */ /* 0x000f280000300a00 */
[----:B------:R-:W2:Y:S01]  /*59d0*/  LDL.LU.64 R6, [R1+0xe8] ;  /* 0x0000e80001067983 */ /* 0x000ea20000300a00 */
[----:B------:R-:W-:Y:S02]  /*59e0*/  ISETP.GE.U32.AND P3, PT, R0, 0x7fffff7a, PT ;  /* 0x7fffff7a0000780c */ /* 0x000fe40003f66070 */
[----:B------:R-:W-:-:S02]  /*59f0*/  ISETP.GE.AND P1, PT, R28, R19, PT ;  /* 0x000000131c00720c */ /* 0x000fc40003f26270 */
[----:B------:R-:W3:Y:S01]  /*5a00*/  LDL.LU R19, [R1+0x674] ;  /* 0x0006740001137983 */ /* 0x000ee20000300800 */
[----:B------:R-:W-:-:S05]  /*5a10*/  VIADD R0, R24, 0xffffffad ;  /* 0xffffffad18007836 */ /* 0x000fca0000000000 */
[----:B------:R-:W-:Y:S01]  /*5a20*/  ISETP.GE.U32.AND P6, PT, R0, 0x7fffff6e, PT ;  /* 0x7fffff6e0000780c */ /* 0x000fe20003fc6070 */
[----:B------:R-:W-:Y:S02]  /*5a30*/  VIADD R0, R14, 0xffffffa5 ;  /* 0xffffffa50e007836 */ /* 0x000fe40000000000 */
[----:B------:R-:W1:Y:S01]  /*5a40*/  LDC R14, c[0x0][0x3a0] ;  /* 0x0000e800ff0e7b82 */ /* 0x000e620000000800 */
[----:B----4-:R-:W-:-:S04]  /*5a50*/  IMAD.WIDE R8, R29, 0x4, R8 ;  /* 0x000000041d087825 */ /* 0x010fc800078e0208 */
[----:B--2---:R-:W-:-:S05]  /*5a60*/  IMAD.WIDE R6, R29, 0x4, R6 ;  /* 0x000000041d067825 */ /* 0x004fca00078e0206 */
[----:B------:R-:W-:Y:S04]  /*5a70*/  LDGSTS.E [R5+0x23000], desc[UR8][R6.64], !P3 ;  /* 0x2300000006057fae */ /* 0x000fe8000d9a1008 */
[----:B------:R-:W-:Y:S04]  /*5a80*/  LDGSTS.E [R5+0x25000], desc[UR8][R8.64], !P0 ;  /* 0x2500000008057fae */ /* 0x000fe8000c1a1008 */
[----:B------:R-:W2:Y:S04]  /*5a90*/  LDL.LU.64 R6, [R1+0xf0] ;  /* 0x0000f00001067983 */ /* 0x000ea80000300a00 */
[----:B------:R-:W4:Y:S01]  /*5aa0*/  LDL.LU.64 R8, [R1+0x100] ;  /* 0x0001000001087983 */ /* 0x000f220000300a00 */
[----:B------:R-:W-:-:S05]  /*5ab0*/  VIADD R24, R24, 0xffffffb1 ;  /* 0xffffffb118187836 */ /* 0x000fca0000000000 */
[----:B------:R-:W-:Y:S02]  /*5ac0*/  ISETP.GE.U32.AND P5, PT, R24, 0x7fffff72, PT ;  /* 0x7fffff721800780c */ /* 0x000fe40003fa6070 */
[----:B------:R-:W-:Y:S01]  /*5ad0*/  ISETP.GE.U32.AND P2, PT, R0, 0x7fffff66, PT ;  /* 0x7fffff660000780c */ /* 0x000fe20003f46070 */
[----:B------:R-:W-:Y:S01]  /*5ae0*/  IMAD.WIDE R10, R29, 0x4, R10 ;  /* 0x000000041d0a7825 */ /* 0x000fe200078e020a */
[----:B------:R-:W2:Y:S03]  /*5af0*/  LDC R24, c[0x0][0x3a0] ;  /* 0x0000e800ff187b82 */ /* 0x000ea60000000800 */
[----:B---3--:R-:W-:Y:S02]  /*5b00*/  VIADD R4, R22, 0xffffffa1 ;  /* 0xffffffa116047836 */ /* 0x008fe40000000000 */
[----:B-1----:R-:W-:-:S03]  /*5b10*/  VIADD R0, R13, 0xffffff9d ;  /* 0xffffff9d0d007836 */ /* 0x002fc60000000000 */
[----:B------:R-:W1:Y:S01]  /*5b20*/  LDC R13, c[0x0][0x3a0] ;  /* 0x0000e800ff0d7b82 */ /* 0x000e620000000800 */
[----:B------:R3:W-:Y:S01]  /*5b30*/  LDGSTS.E [R5+0x27000], desc[UR8][R10.64], !P5 ;  /* 0x270000000a057fae */ /* 0x0007e2000e9a1008 */
[----:B------:R-:W-:Y:S01]  /*5b40*/  ISETP.GE.U32.AND P5, PT, R0, 0x7fffff5e, PT ;  /* 0x7fffff5e0000780c */ /* 0x000fe20003fa6070 */
[----:B-----5:R-:W-:-:S05]  /*5b50*/  VIADD R0, R17, 0xffffff91 ;  /* 0xffffff9111007836 */ /* 0x020fca0000000000 */
[----:B------:R-:W5:Y:S01]  /*5b60*/  LDC R22, c[0x0][0x3a0] ;  /* 0x0000e800ff167b82 */ /* 0x000f620000000800 */
[----:B---3--:R-:W-:-:S07]  /*5b70*/  IMAD.WIDE R10, R29, 0x4, R20 ;  /* 0x000000041d0a7825 */ /* 0x008fce00078e0214 */
[----:B------:R-:W3:Y:S08]  /*5b80*/  LDC R20, c[0x0][0x3a0] ;  /* 0x0000e800ff147b82 */ /* 0x000ef00000000800 */
[----:B------:R-:W1:Y:S01]  /*5b90*/  LDC R21, c[0x0][0x3a0] ;  /* 0x0000e800ff157b82 */ /* 0x000e620000000800 */
[----:B--2---:R-:W-:-:S04]  /*5ba0*/  IMAD.WIDE R6, R29, 0x4, R6 ;  /* 0x000000041d067825 */ /* 0x004fc800078e0206 */
[----:B----4-:R-:W-:Y:S01]  /*5bb0*/  IMAD.WIDE R8, R29, 0x4, R8 ;  /* 0x000000041d087825 */ /* 0x010fe200078e0208 */
[----:B------:R2:W-:Y:S01]  /*5bc0*/  LDGSTS.E [R5+0x29000], desc[UR8][R6.64], !P6 ;  /* 0x2900000006057fae */ /* 0x0005e2000f1a1008 */
[----:B------:R-:W-:-:S03]  /*5bd0*/  ISETP.GE.U32.AND P6, PT, R4, 0x7fffff62, PT ;  /* 0x7fffff620400780c */ /* 0x000fc60003fc6070 */
[----:B------:R4:W-:Y:S01]  /*5be0*/  LDGSTS.E [R5+0x2b000], desc[UR8][R8.64], !P4 ;  /* 0x2b00000008057fae */ /* 0x0009e2000e1a1008 */
[----:B------:R-:W-:-:S03]  /*5bf0*/  VIADD R4, R16, 0xffffff95 ;  /* 0xffffff9510047836 */ /* 0x000fc60000000000 */
[----:B------:R1:W-:Y:S01]  /*5c00*/  LDGSTS.E [R5+0x2d000], desc[UR8][R10.64], !P2 ;  /* 0x2d0000000a057fae */ /* 0x0003e2000d1a1008 */
[----:B--2---:R-:W-:-:S05]  /*5c10*/  VIADD R6, R14, 0xffffff99 ;  /* 0xffffff990e067836 */ /* 0x004fca0000000000 */
[----:B------:R-:W-:Y:S01]  /*5c20*/  ISETP.GE.U32.AND P4, PT, R6, 0x7fffff5a, PT ;  /* 0x7fffff5a0600780c */ /* 0x000fe20003f86070 */
[----:B------:R-:W1:Y:S04]  /*5c30*/  LDL.LU.64 R10, [R1+0xd0] ;  /* 0x0000d000010a7983 */ /* 0x000e680000300a00 */
[----:B------:R-:W2:Y:S04]  /*5c40*/  LDL.LU.64 R16, [R1+0xb8] ;  /* 0x0000b80001107983 */ /* 0x000ea80000300a00 */
[----:B------:R-:W2:Y:S01]  /*5c50*/  LDL.LU.64 R6, [R1+0x118] ;  /* 0x0001180001067983 */ /* 0x000ea20000300a00 */
[----:B----4-:R-:W-:-:S03]  /*5c60*/  VIADD R8, R15, 0xffffff8d ;  /* 0xffffff8d0f087836 */ /* 0x010fc60000000000 */
[----:B------:R-:W4:Y:S02]  /*5c70*/  LDL.LU.64 R14, [R1+0xc0] ;  /* 0x0000c000010e7983 */ /* 0x000f240000300a00 */
[----:B------:R-:W-:Y:S02]  /*5c80*/  ISETP.GE.U32.AND P0, PT, R8, 0x7fffff4e, PT ;  /* 0x7fffff4e0800780c */ /* 0x000fe40003f06070 */
[----:B------:R-:W3:Y:S01]  /*5c90*/  LDL.LU.64 R8, [R1+0x108] ;  /* 0x0001080001087983 */ /* 0x000ee20000300a00 */
[----:B--2---:R-:W-:-:S05]  /*5ca0*/  IMAD.WIDE R6, R29, 0x4, R6 ;  /* 0x000000041d067825 */ /* 0x004fca00078e0206 */
[----:B------:R2:W-:Y:S04]  /*5cb0*/  LDGSTS.E [R5+0x2f000], desc[UR8][R6.64], !P6 ;  /* 0x2f00000006057fae */ /* 0x0005e8000f1a1008 */
[----:B------:R-:W2:Y:S01]  /*5cc0*/  LDL.LU.64 R6, [R1+0x110] ;  /* 0x0001100001067983 */ /* 0x000ea20000300a00 */
[----:B------:R-:W-:Y:S01]  /*5cd0*/  ISETP.GE.U32.AND P3, PT, R4, 0x7fffff56, PT ;  /* 0x7fffff560400780c */ /* 0x000fe20003f66070 */
[----:B---3--:R-:W-:-:S04]  /*5ce0*/  IMAD.WIDE R8, R29, 0x4, R8 ;  /* 0x000000041d087825 */ /* 0x008fc800078e0208 */
[----:B-1----:R-:W-:-:S04]  /*5cf0*/  IMAD.WIDE R10, R29, 0x4, R10 ;  /* 0x000000041d0a7825 */ /* 0x002fc800078e020a */
[----:B--2---:R-:W-:-:S05]  /*5d00*/  IMAD.WIDE R6, R29, 0x4, R6 ;  /* 0x000000041d067825 */ /* 0x004fca00078e0206 */
[----:B------:R1:W-:Y:S04]  /*5d10*/  LDGSTS.E [R5+0x31000], desc[UR8][R6.64], !P5 ;  /* 0x3100000006057fae */ /* 0x0003e8000e9a1008 */
[----:B------:R2:W-:Y:S04]  /*5d20*/  LDGSTS.E [R5+0x33000], desc[UR8][R8.64], !P4 ;  /* 0x3300000008057fae */ /* 0x0005e8000e1a1008 */
[----:B------:R-:W-:Y:S01]  /*5d30*/  LDGSTS.E [R5+0x35000], desc[UR8][R10.64], !P3 ;  /* 0x350000000a057fae */ /* 0x000fe2000d9a1008 */
[----:B-1----:R-:W-:Y:S01]  /*5d40*/  VIADD R6, R13, 0xffffff89 ;  /* 0xffffff890d067836 */ /* 0x002fe20000000000 */
[----:B------:R-:W-:Y:S01]  /*5d50*/  ISETP.GE.U32.AND P2, PT, R0, 0x7fffff52, PT ;  /* 0x7fffff520000780c */ /* 0x000fe20003f46070 */
[----:B------:R-:W-:Y:S01]  /*5d60*/  VIADD R4, R20, 0xffffff85 ;  /* 0xffffff8514047836 */ /* 0x000fe20000000000 */
[----:B------:R-:W1:Y:S02]  /*5d70*/  LDC R13, c[0x0][0x3a0] ;  /* 0x0000e800ff0d7b82 */ /* 0x000e640000000800 */
[----:B------:R-:W-:Y:S01]  /*5d80*/  ISETP.GE.U32.AND P6, PT, R6, 0x7fffff4a, PT ;  /* 0x7fffff4a0600780c */ /* 0x000fe20003fc6070 */
[----:B------:R-:W3:Y:S01]  /*5d90*/  LDL.LU.64 R10, [R1+0x140] ;  /* 0x00014000010a7983 */ /* 0x000ee20000300a00 */
[----:B--2---:R-:W-:-:S02]  /*5da0*/  VIADD R8, R21, 0xffffffbc ;  /* 0xffffffbc15087836 */ /* 0x004fc40000000000 */
[C---:B----4-:R-:W-:Y:S01]  /*5db0*/  IMAD.WIDE R14, R29.reuse, 0x4, R14 ;  /* 0x000000041d0e7825 */ /* 0x050fe200078e020e */
[----:B------:R-:W2:Y:S01]  /*5dc0*/  LDL.LU.64 R6, [R1+0x130] ;  /* 0x0001300001067983 */ /* 0x000ea20000300a00 */
[----:B------:R-:W-:Y:S01]  /*5dd0*/  ISETP.GE.U32.AND P5, PT, R4, 0x7fffff46, PT ;  /* 0x7fffff460400780c */ /* 0x000fe20003fa6070 */
[----:B------:R-:W4:Y:S01]  /*5de0*/  LDC R20, c[0x0][0x3a0] ;  /* 0x0000e800ff147b82 */ /* 0x000f220000000800 */
[----:B------:R-:W-:Y:S01]  /*5df0*/  IMAD.WIDE R16, R29, 0x4, R16 ;  /* 0x000000041d107825 */ /* 0x000fe200078e0210 */
[----:B------:R-:W-:Y:S01]  /*5e00*/  ISETP.GE.U32.AND P3, PT, R8, 0x7fffff7d, PT ;  /* 0x7fffff7d0800780c */ /* 0x000fe20003f66070 */
[----:B------:R5:W-:Y:S02]  /*5e10*/  LDGSTS.E [R5+0x37000], desc[UR8][R14.64], !P2 ;  /* 0x370000000e057fae */ /* 0x000be4000d1a1008 */
[----:B------:R-:W-:Y:S02]  /*5e20*/  VIADD R0, R23, 0xffffff81 ;  /* 0xffffff8117007836 */ /* 0x000fe40000000000 */
[----:B-----5:R-:W-:Y:S01]  /*5e30*/  VIADD R4, R22, 0xffffffb8 ;  /* 0xffffffb816047836 */ /* 0x020fe20000000000 */
[----:B------:R5:W-:Y:S04]  /*5e40*/  LDGSTS.E [R5+0x39000], desc[UR8][R16.64], !P0 ;  /* 0x3900000010057fae */ /* 0x000be8000c1a1008 */
[----:B------:R-:W3:Y:S01]  /*5e50*/  LDL.LU.64 R22, [R1+0x148] ;  /* 0x0001480001167983 */ /* 0x000ee20000300a00 */
[----:B------:R-:W1:Y:S03]  /*5e60*/  LDC R14, c[0x0][0x3a0] ;  /* 0x0000e800ff0e7b82 */ /* 0x000e660000000800 */
[----:B------:R-:W3:Y:S05]  /*5e70*/  LDL.LU.64 R8, [R1+0x128] ;  /* 0x0001280001087983 */ /* 0x000eea0000300a00 */
[----:B-----5:R-:W5:Y:S08]  /*5e80*/  LDC R17, c[0x0][0x3a0] ;  /* 0x0000e800ff117b82 */ /* 0x020f700000000800 */
[----:B------:R-:W1:Y:S01]  /*5e90*/  LDC R15, c[0x0][0x3a0] ;  /* 0x0000e800ff0f7b82 */ /* 0x000e620000000800 */
[----:B--2---:R-:W-:Y:S01]  /*5ea0*/  IMAD.WIDE R6, R29, 0x4, R6 ;  /* 0x000000041d067825 */ /* 0x004fe200078e0206 */
[----:B------:R-:W-:-:S06]  /*5eb0*/  ISETP.GE.U32.AND P4, PT, R0, 0x7fffff42, PT ;  /* 0x7fffff420000780c */ /* 0x000fcc0003f86070 */
[----:B------:R-:W2:Y:S01]  /*5ec0*/  LDC R16, c[0x0][0x3a0] ;  /* 0x0000e800ff107b82 */ /* 0x000ea20000000800 */
[----:B------:R-:W-:Y:S04]  /*5ed0*/  LDGSTS.E [R5+0x3b000], desc[UR8][R6.64], !P6 ;  /* 0x3b00000006057fae */ /* 0x000fe8000f1a1008 */
[----:B------:R-:W2:Y:S01]  /*5ee0*/  LDL.LU.64 R6, [R1+0x150] ;  /* 0x0001500001067983 */ /* 0x000ea20000300a00 */
[----:B------:R-:W-:Y:S01]  /*5ef0*/  VIADD R0, R24, 0xffffffb4 ;  /* 0xffffffb418007836 */ /* 0x000fe20000000000 */
[----:B------:R-:W-:Y:S01]  /*5f00*/  ISETP.GE.U32.AND P2, PT, R4, 0x7fffff79, PT ;  /* 0x7fffff790400780c */ /* 0x000fe20003f46070 */
[----:B---3--:R-:W-:-:S03]  /*5f10*/  IMAD.WIDE R8, R29, 0x4, R8 ;  /* 0x000000041d087825 */ /* 0x008fc600078e0208 */
[----:B------:R-:W-:Y:S01]  /*5f20*/  ISETP.GE.U32.AND P0, PT, R0, 0x7fffff75, PT ;  /* 0x7fffff750000780c */ /* 0x000fe20003f06070 */
[C---:B------:R-:W-:Y:S01]  /*5f30*/  IMAD.WIDE R18, R29.reuse, 0x4, R18 ;  /* 0x000000041d127825 */ /* 0x040fe200078e0212 */
[----:B------:R3:W-:Y:S03]  /*5f40*/  LDGSTS.E [R5+0x3d000], desc[UR8][R8.64], !P5 ;  /* 0x3d00000008057fae */ /* 0x0007e6000e9a1008 */
[----:B------:R-:W-:Y:S01]  /*5f50*/  IMAD.WIDE R10, R29, 0x4, R10 ;  /* 0x000000041d0a7825 */ /* 0x000fe200078e020a */
[----:B------:R4:W-:Y:S03]  /*5f60*/  LDGSTS.E [R5+0x3f000], desc[UR8][R18.64], !P4 ;  /* 0x3f00000012057fae */ /* 0x0009e6000e1a1008 */
[----:B-----5:R-:W-:Y:S02]  /*5f70*/  VIADD R0, R17, 0xffffffb0 ;  /* 0xffffffb011007836 */ /* 0x020fe40000000000 */
[----:B-1----:R-:W-:Y:S01]  /*5f80*/  VIADD R4, R15, 0xffffffa8 ;  /* 0xffffffa80f047836 */ /* 0x002fe20000000000 */
[----:B------:R-:W1:Y:S01]  /*5f90*/  LDC R17, c[0x0][0x3a0] ;  /* 0x0000e800ff117b82 */ /* 0x000e620000000800 */
[----:B---3--:R-:W-:-:S02]  /*5fa0*/  IMAD.WIDE R8, R29, 0x4, R22 ;  /* 0x000000041d087825 */ /* 0x008fc400078e0216 */
[----:B------:R-:W3:Y:S02]  /*5fb0*/  LDL.LU.64 R22, [R1+0x138] ;  /* 0x0001380001167983 */ /* 0x000ee40000300a00 */
[----:B----4-:R-:W-:Y:S01]  /*5fc0*/  VIADD R5, R14, 0xffffffac ;  /* 0xffffffac0e057836 */ /* 0x010fe20000000000 */
[----:B------:R-:W-:Y:S01]  /*5fd0*/  ISETP.GE.U32.AND P6, PT, R0, 0x7fffff71, PT ;  /* 0x7fffff710000780c */ /* 0x000fe20003fc6070 */
[----:B------:R-:W4:Y:S01]  /*5fe0*/  LDL R28, [R1+0x240] ;  /* 0x00024000011c7983 */ /* 0x000f220000100800 */
[----:B------:R-:W-:Y:S01]  /*5ff0*/  VIADD R0, R20, 0xffffffa4 ;  /* 0xffffffa414007836 */ /* 0x000fe20000000000 */
[----:B------:R-:W-:Y:S01]  /*6000*/  ISETP.GE.U32.AND P4, PT, R4, 0x7fffff69, PT ;  /* 0x7fffff690400780c */ /* 0x000fe20003f86070 */
[----:B------:R-:W5:Y:S01]  /*6010*/  LDC R15, c[0x0][0x3a0] ;  /* 0x0000e800ff0f7b82 */ /* 0x000f620000000800 */
[----:B------:R-:W-:-:S07]  /*6020*/  ISETP.GE.U32.AND P5, PT, R5, 0x7fffff6d, PT ;  /* 0x7fffff6d0500780c */ /* 0x000fce0003fa6070 */
[----:B------:R-:W1:Y:S08]  /*6030*/  LDC R14, c[0x0][0x3a0] ;  /* 0x0000e800ff0e7b82 */ /* 0x000e700000000800 */
[----:B------:R-:W1:Y:S08]  /*6040*/  LDC R18, c[0x0][0x3a0] ;  /* 0x0000e800ff127b82 */ /* 0x000e700000000800 */
[----:B------:R-:W1:Y:S01]  /*6050*/  LDC R19, c[0x0][0x3a0] ;  /* 0x0000e800ff137b82 */ /* 0x000e620000000800 */
[----:B--2---:R-:W-:-:S05]  /*6060*/  IMAD.WIDE R6, R29, 0x4, R6 ;  /* 0x000000041d067825 */ /* 0x004fca00078e0206 */
[----:B------:R2:W-:Y:S04]  /*6070*/  LDGSTS.E [R25+0x21800], desc[UR8][R6.64], !P3 ;  /* 0x2180000006197fae */ /* 0x0005e8000d9a1008 */
[----:B------:R1:W-:Y:S04]  /*6080*/  LDGSTS.E [R25+0x23800], desc[UR8][R8.64], !P2 ;  /* 0x2380000008197fae */ /* 0x0003e8000d1a1008 */
[----:B------:R-:W-:Y:S01]  /*6090*/  LDGSTS.E [R25+0x25800], desc[UR8][R10.64], !P0 ;  /* 0x258000000a197fae */ /* 0x000fe2000c1a1008 */
[----:B--2---:R-:W-:Y:S01]  /*60a0*/  VIADD R6, R13, 0xffffffa0 ;  /* 0xffffffa00d067836 */ /* 0x004fe20000000000 */
[----:B------:R-:W-:Y:S01]  /*60b0*/  ISETP.GE.U32.AND P3, PT, R0, 0x7fffff65, PT ;  /* 0x7fffff650000780c */ /* 0x000fe20003f66070 */
[----:B------:R-:W2:Y:S01]  /*60c0*/  LDC R13, c[0x0][0x3a0] ;  /* 0x0000e800ff0d7b82 */ /* 0x000ea20000000800 */
[----:B------:R-:W1:Y:S02]  /*60d0*/  LDL.LU.64 R8, [R1+0x158] ;  /* 0x0001580001087983 */ /* 0x000e640000300a00 */
[----:B------:R-:W-:-:S02]  /*60e0*/  ISETP.GE.U32.AND P2, PT, R6, 0x7fffff61, PT ;  /* 0x7fffff610600780c */ /* 0x000fc40003f46070 */
[----:B------:R-:W2:Y:S04]  /*60f0*/  LDL.LU.64 R10, [R1+0x188] ;  /* 0x00018800010a7983 */ /* 0x000ea80000300a00 */
[----:B------:R-:W2:Y:S04]  /*6100*/  LDL.LU.64 R20, [R1+0x180] ;  /* 0x0001800001147983 */ /* 0x000ea80000300a00 */
[----:B------:R-:W2:Y:S04]  /*6110*/  LDL.LU.64 R4, [R1+0x168] ;  /* 0x0001680001047983 */ /* 0x000ea80000300a00 */
[----:B------:R-:W3:Y:S01]  /*6120*/  LDL.LU.64 R6, [R1+0x160] ;  /* 0x0001600001067983 */ /* 0x000ee20000300a00 */
[----:B------:R-:W-:-:S02]  /*6130*/  VIADD R0, R16, 0xffffff9c ;  /* 0xffffff9c10007836 */ /* 0x000fc40000000000 */
[----:B------:R-:W1:Y:S03]  /*6140*/  LDC R16, c[0x0][0x3a0] ;  /* 0x0000e800ff107b82 */ /* 0x000e660000000800 */
[----:B------:R-:W-:Y:S01]  /*6150*/  ISETP.GE.U32.AND P0, PT, R0, 0x7fffff5d, PT ;  /* 0x7fffff5d0000780c */ /* 0x000fe20003f06070 */
[----:B-----5:R-:W-:Y:S02]  /*6160*/  VIADD R0, R15, 0xffffff94 ;  /* 0xffffff940f007836 */ /* 0x020fe40000000000 */
[----:B-1----:R-:W-:-:S04]  /*6170*/  IMAD.WIDE R8, R29, 0x4, R8 ;  /* 0x000000041d087825 */ /* 0x002fc800078e0208 */
[----:B--2---:R-:W-:-:S04]  /*6180*/  IMAD.WIDE R4, R29, 0x4, R4 ;  /* 0x000000041d047825 */ /* 0x004fc800078e0204 */
[C---:B---3--:R-:W-:Y:S01]  /*6190*/  IMAD.WIDE R6, R29.reuse, 0x4, R6 ;  /* 0x000000041d067825 */ /* 0x048fe200078e0206 */
[----:B------:R1:W-:Y:S04]  /*61a0*/  LDGSTS.E [R25+0x27800], desc[UR8][R4.64], !P6 ;  /* 0x2780000004197fae */ /* 0x0003e8000f1a1008 */
[----:B------:R2:W-:Y:S01]  /*61b0*/  LDGSTS.E [R25+0x29800], desc[UR8][R6.64], !P5 ;  /* 0x2980000006197fae */ /* 0x0005e2000e9a1008 */
[----:B-1----:R-:W-:-:S03]  /*61c0*/  IMAD.WIDE R4, R29, 0x4, R20 ;  /* 0x000000041d047825 */ /* 0x002fc600078e0214 */
[----:B------:R-:W3:Y:S01]  /*61d0*/  LDL.LU.64 R20, [R1+0x120] ;  /* 0x0001200001147983 */ /* 0x000ee20000300a00 */
[----:B--2---:R-:W-:-:S03]  /*61e0*/  IMAD.WIDE R6, R29, 0x4, R10 ;  /* 0x000000041d067825 */ /* 0x004fc600078e020a */
[----:B------:R1:W-:Y:S01]  /*61f0*/  LDGSTS.E [R25+0x2b800], desc[UR8][R4.64], !P4 ;  /* 0x2b80000004197fae */ /* 0x0003e2000e1a1008 */
[----:B------:R-:W-:-:S03]  /*6200*/  IMAD.WIDE R10, R29, 0x4, R22 ;  /* 0x000000041d0a7825 */ /* 0x000fc600078e0216 */
[----:B------:R-:W2:Y:S04]  /*6210*/  LDL.LU.64 R22, [R1+0x1d0] ;  /* 0x0001d00001167983 */ /* 0x000ea80000300a00 */
[----:B------:R5:W-:Y:S04]  /*6220*/  LDGSTS.E [R25+0x2d800], desc[UR8][R8.64], !P3 ;  /* 0x2d80000008197fae */ /* 0x000be8000d9a1008 */
[----:B------:R2:W-:Y:S01]  /*6230*/  LDGSTS.E [R25+0x2f800], desc[UR8][R6.64], !P2 ;  /* 0x2f80000006197fae */ /* 0x0005e2000d1a1008 */
[----:B-1----:R-:W-:-:S03]  /*6240*/  VIADD R5, R14, 0xffffff90 ;  /* 0xffffff900e057836 */ /* 0x002fc60000000000 */
[----:B------:R-:W-:Y:S01]  /*6250*/  LDGSTS.E [R25+0x31800], desc[UR8][R10.64], !P0 ;  /* 0x318000000a197fae */ /* 0x000fe2000c1a1008 */
[----:B------:R-:W-:-:S03]  /*6260*/  ISETP.GE.U32.AND P0, PT, R0, 0x7fffff55, PT ;  /* 0x7fffff550000780c */ /* 0x000fc60003f06070 */
[----:B------:R-:W5:Y:S01]  /*6270*/  LDL.LU.64 R8, [R1+0x198] ;  /* 0x0001980001087983 */ /* 0x000f620000300a00 */
[----:B------:R-:W-:-:S03]  /*6280*/  VIADD R4, R18, 0xffffff98 ;  /* 0xffffff9812047836 */ /* 0x000fc60000000000 */
[----:B------:R-:W2:Y:S01]  /*6290*/  LDL.LU.64 R6, [R1+0x1a0] ;  /* 0x0001a00001067983 */ /* 0x000ea20000300a00 */
[----:B------:R-:W-:-:S03]  /*62a0*/  VIADD R0, R19, 0xffffff88 ;  /* 0xffffff8813007836 */ /* 0x000fc60000000000 */
[----:B------:R-:W3:Y:S04]  /*62b0*/  LDL.LU.64 R10, [R1+0x190] ;  /* 0x00019000010a7983 */ /* 0x000ee80000300a00 */
[----:B------:R-:W3:Y:S04]  /*62c0*/  LDL.LU.64 R14, [R1+0x1b0] ;  /* 0x0001b000010e7983 */ /* 0x000ee80000300a00 */
[----:B------:R-:W3:Y:S01]  /*62d0*/  LDL.LU.64 R18, [R1+0x1a8] ;  /* 0x0001a80001127983 */ /* 0x000ee20000300a00 */
[----:B------:R-:W-:Y:S01]  /*62e0*/  ISETP.GE.U32.AND P5, PT, R4, 0x7fffff59, PT ;  /* 0x7fffff590400780c */ /* 0x000fe20003fa6070 */
[----:B------:R-:W-:Y:S01]  /*62f0*/  VIADD R4, R17, 0xffffff8c ;  /* 0xffffff8c11047836 */ /* 0x000fe20000000000 */
[----:B------:R-:W-:-:S04]  /*6300*/  ISETP.GE.U32.AND P2, PT, R5, 0x7fffff51, PT ;  /* 0x7fffff510500780c */ /* 0x000fc80003f46070 */
[----:B------:R-:W-:Y:S01]  /*6310*/  ISETP.GE.U32.AND P4, PT, R4, 0x7fffff4d, PT ;  /* 0x7fffff4d0400780c */ /* 0x000fe20003f86070 */
[----:B------:R-:W-:Y:S01]  /*6320*/  VIADD R4, R16, 0xffffff84 ;  /* 0xffffff8410047836 */ /* 0x000fe20000000000 */
[----:B------:R-:W-:Y:S01]  /*6330*/  ISETP.GE.U32.AND P3, PT, R0, 0x7fffff49, PT ;  /* 0x7fffff490000780c */ /* 0x000fe20003f66070 */
[----:B------:R-:W4:Y:S01]  /*6340*/  LDL.LU.64 R16, [R1+0x220] ;  /* 0x0002200001107983 */ /* 0x000f220000300a00 */
[----:B------:R-:W-:Y:S02]  /*6350*/  SEL R0, RZ, 0x4, P1 ;  /* 0x00000004ff007807 */ /* 0x000fe40000800000 */
[----:B------:R-:W-:Y:S01]  /*6360*/  ISETP.GE.U32.AND P1, PT, R4, 0x7fffff45, PT ;  /* 0x7fffff450400780c */ /* 0x000fe20003f26070 */
[----:B-----5:R-:W-:-:S04]  /*6370*/  IMAD.WIDE R8, R29, 0x4, R8 ;  /* 0x000000041d087825 */ /* 0x020fc800078e0208 */
[----:B--2---:R-:W-:-:S04]  /*6380*/  IMAD.WIDE R6, R29, 0x4, R6 ;  /* 0x000000041d067825 */ /* 0x004fc800078e0206 */
[C---:B---3--:R-:W-:Y:S02]  /*6390*/  IMAD.WIDE R4, R29.reuse, 0x4, R18 ;  /* 0x000000041d047825 */ /* 0x048fe400078e0212 */
[----:B------:R-:W2:Y:S04]  /*63a0*/  LDL.LU.64 R18, [R1+0x1c0] ;  /* 0x0001c00001127983 */ /* 0x000ea80000300a00 */
[----:B------:R1:W-:Y:S04]  /*63b0*/  LDGSTS.E [R25+0x33800], desc[UR8][R4.64], !P5 ;  /* 0x3380000004197fae */ /* 0x0003e8000e9a1008 */
[----:B------:R3:W-:Y:S04]  /*63c0*/  LDGSTS.E [R25+0x35800], desc[UR8][R6.64], !P0 ;  /* 0x3580000006197fae */ /* 0x0007e8000c1a1008 */
[----:B------:R5:W-:Y:S01]  /*63d0*/  LDGSTS.E [R25+0x37800], desc[UR8][R8.64], !P2 ;  /* 0x3780000008197fae */ /* 0x000be2000d1a1008 */
[----:B-1----:R-:W-:-:S03]  /*63e0*/  IMAD.WIDE R4, R29, 0x4, R14 ;  /* 0x000000041d047825 */ /* 0x002fc600078e020e */
[----:B------:R-:W2:Y:S01]  /*63f0*/  LDL.LU.64 R14, [R1+0x1b8] ;  /* 0x0001b800010e7983 */ /* 0x000ea20000300a00 */
[----:B---3--:R-:W-:-:S03]  /*6400*/  IMAD.WIDE R6, R29, 0x4, R10 ;  /* 0x000000041d067825 */ /* 0x008fc600078e020a */
[----:B------:R1:W-:Y:S01]  /*6410*/  LDGSTS.E [R25+0x39800], desc[UR8][R4.64], !P4 ;  /* 0x3980000004197fae */ /* 0x0003e2000e1a1008 */
[----:B-----5:R-:W-:-:S03]  /*6420*/  IMAD.WIDE R8, R29, 0x4, R20 ;  /* 0x000000041d087825 */ /* 0x020fc600078e0214 */
[----:B------:R-:W3:Y:S01]  /*6430*/  LDL.LU.64 R20, [R1+0x178] ;  /* 0x0001780001147983 */ /* 0x000ee20000300a00 */
[----:B------:R-:W-:-:S03]  /*6440*/  IMAD.WIDE R10, R29, 0x4, R22 ;  /* 0x000000041d0a7825 */ /* 0x000fc600078e0216 */
[----:B------:R-:W5:Y:S04]  /*6450*/  LDL.LU.64 R22, [R1+0x170] ;  /* 0x0001700001167983 */ /* 0x000f680000300a00 */
[----:B------:R-:W1:Y:S04]  /*6460*/  LDL.LU.64 R4, [R1+0x1c8] ;  /* 0x0001c80001047983 */ /* 0x000e680000300a00 */
[----:B------:R1:W-:Y:S01]  /*6470*/  LDGSTS.E [R25+0x3b800], desc[UR8][R6.64], !P3 ;  /* 0x3b80000006197fae */ /* 0x0003e2000d9a1008 */
[----:B----4-:R-:W-:Y:S01]  /*6480*/  ISETP.GT.AND P6, PT, R28, 0x7f, PT ;  /* 0x0000007f1c00780c */ /* 0x010fe20003fc4270 */
[----:B------:R-:W-:-:S02]  /*6490*/  VIADD R13, R13, 0xffffff80 ;  /* 0xffffff800d0d7836 */ /* 0x000fc40000000000 */
[----:B------:R-:W-:Y:S01]  /*64a0*/  IMAD.SHL.U32 R3, R3, 0x40, RZ ;  /* 0x0000004003037824 */ /* 0x000fe200078e00ff */
[----:B------:R-:W4:Y:S01]  /*64b0*/  LDL.LU.64 R6, [R1+0x1e0] ;  /* 0x0001e00001067983 */ /* 0x000f220000300a00 */
[----:B------:R-:W-:Y:S02]  /*64c0*/  SEL R0, R0, RZ, P6 ;  /* 0x000000ff00007207 */ /* 0x000fe40003000000 */
[----:B------:R-:W-:Y:S01]  /*64d0*/  ISETP.GE.U32.AND P5, PT, R13, 0x7fffff41, PT ;  /* 0x7fffff410d00780c */ /* 0x000fe20003fa6070 */
[----:B------:R1:W-:Y:S01]  /*64e0*/  LDGSTS.E [R25+0x3d800], desc[UR8][R8.64], !P1 ;  /* 0x3d80000008197fae */ /* 0x0003e2000c9a1008 */
[----:B------:R-:W-:-:S03]  /*64f0*/  ISETP.NE.U32.AND P6, PT, R0, RZ, PT ;  /* 0x000000ff0000720c */ /* 0x000fc60003fc5070 */
[----:B------:R-:W2:Y:S08]  /*6500*/  LDL.LU.64 R8, [R1+0x1d8] ;  /* 0x0001d80001087983 */ /* 0x000eb00000300a00 */
[----:B------:R-:W-:Y:S04]  /*6510*/  LDGSTS.E [R25+0x3f800], desc[UR8][R10.64], !P5 ;  /* 0x3f8000000a197fae */ /* 0x000fe8000e9a1008 */
[----:B------:R-:W0:Y:S04]  /*6520*/  LDGDEPBAR ;  /* 0x00000000000079af */ /* 0x000e280000000000 */
[----:B------:R-:W3:Y:S04]  /*6530*/  LDL.LU.64 R24, [R1+0x210] ;  /* 0x0002100001187983 */ /* 0x000ee80000300a00 */
[----:B------:R-:W3:Y:S01]  /*6540*/  LDL.LU.64 R10, [R1+0x218] ;  /* 0x00021800010a7983 */ /* 0x000ee20000300a00 */
[----:B-1----:R-:W-:-:S05]  /*6550*/  IMAD.WIDE R4, R3, 0x4, R4 ;  /* 0x0000000403047825 */ /* 0x002fca00078e0204 */
[----:B------:R1:W-:Y:S01]  /*6560*/  LDGSTS.E [R12+0x48000], desc[UR8][R4.64], P6 ;  /* 0x48000000040c7fae */ /* 0x0003e2000b1a1008 */
[----:B----4-:R-:W-:-:S03]  /*6570*/  IMAD.WIDE R6, R3, 0x4, R6 ;  /* 0x0000000403067825 */ /* 0x010fc600078e0206 */
[----:B------:R-:W1:Y:S04]  /*6580*/  LDL.LU.64 R4, [R1+0x1e8] ;  /* 0x0001e80001047983 */ /* 0x000e680000300a00 */
[----:B------:R4:W-:Y:S04]  /*6590*/  LDGSTS.E [R12+0x48800], desc[UR8][R6.64], P6 ;  /* 0x48800000060c7fae */ /* 0x0009e8000b1a1008 */
[----:B------:R-:W4:Y:S01]  /*65a0*/  LDL.LU.64 R6, [R1+0x1f0] ;  /* 0x0001f00001067983 */ /* 0x000f220000300a00 */
[----:B--2---:R-:W-:-:S05]  /*65b0*/  IMAD.WIDE R8, R3, 0x4, R8 ;  /* 0x0000000403087825 */ /* 0x004fca00078e0208 */
[----:B------:R2:W-:Y:S04]  /*65c0*/  LDGSTS.E [R12+0x49000], desc[UR8][R8.64], P6 ;  /* 0x49000000080c7fae */ /* 0x0005e8000b1a1008 */
[----:B------:R-:W2:Y:S01]  /*65d0*/  LDL.LU.64 R8, [R1+0x1f8] ;  /* 0x0001f80001087983 */ /* 0x000ea20000300a00 */
[----:B-1----:R-:W-:-:S05]  /*65e0*/  IMAD.WIDE R4, R3, 0x4, R4 ;  /* 0x0000000403047825 */ /* 0x002fca00078e0204 */
[----:B------:R1:W-:Y:S01]  /*65f0*/  LDGSTS.E [R12+0x49800], desc[UR8][R4.64], P6 ;  /* 0x49800000040c7fae */ /* 0x0003e2000b1a1008 */
[----:B----4-:R-:W-:-:S03]  /*6600*/  IMAD.WIDE R6, R3, 0x4, R6 ;  /* 0x0000000403067825 */ /* 0x010fc600078e0206 */
[----:B------:R-:W1:Y:S04]  /*6610*/  LDL.LU.64 R4, [R1+0x200] ;  /* 0x0002000001047983 */ /* 0x000e680000300a00 */
[----:B------:R4:W-:Y:S04]  /*6620*/  LDGSTS.E [R12+0x4a000], desc[UR8][R6.64], P6 ;  /* 0x4a000000060c7fae */ /* 0x0009e8000b1a1008 */
[----:B------:R-:W4:Y:S04]  /*6630*/  LDL.LU.64 R6, [R1+0x208] ;  /* 0x0002080001067983 */ /* 0x000f280000300a00 */
[----:B------:R1:W-:Y:S04]  /*6640*/  STL [R1+0x340], RZ ;  /* 0x000340ff01007387 */ /* 0x0003e80000100800 */
        /* <DEDUP_REMOVED lines=106> */
[----:B------:R1:W-:Y:S01]  /*6cf0*/  STL [R1+0x20c], RZ ;  /* 0x00020cff01007387 */ /* 0x0003e20000100800 */
[----:B--2---:R-:W-:-:S03]  /*6d00*/  IMAD.WIDE R8, R3, 0x4, R8 ;  /* 0x0000000403087825 */ /* 0x004fc600078e0208 */
[----:B------:R2:W-:Y:S04]  /*6d10*/  STL [R1+0x210], RZ ;  /* 0x000210ff01007387 */ /* 0x0005e80000100800 */
[----:B------:R2:W-:Y:S04]  /*6d20*/  STL [R1+0x214], RZ ;  /* 0x000214ff01007387 */ /* 0x0005e80000100800 */
[----:B------:R2:W-:Y:S04]  /*6d30*/  STL [R1+0x218], RZ ;  /* 0x000218ff01007387 */ /* 0x0005e80000100800 */
[----:B------:R2:W-:Y:S01]  /*6d40*/  STL [R1+0x21c], RZ ;  /* 0x00021cff01007387 */ /* 0x0005e20000100800 */
[----:B-1----:R-:W-:-:S03]  /*6d50*/  IMAD.WIDE R4, R3, 0x4, R4 ;  /* 0x0000000403047825 */ /* 0x002fc600078e0204 */
[----:B------:R2:W-:Y:S01]  /*6d60*/  STL [R1+0x230], RZ ;  /* 0x000230ff01007387 */ /* 0x0005e20000100800 */
[----:B----4-:R-:W-:-:S03]  /*6d70*/  IMAD.WIDE R6, R3, 0x4, R6 ;  /* 0x0000000403067825 */ /* 0x010fc600078e0206 */
[----:B------:R2:W-:Y:S04]  /*6d80*/  STL [R1+0x234], RZ ;  /* 0x000234ff01007387 */ /* 0x0005e80000100800 */
[----:B------:R2:W-:Y:S04]  /*6d90*/  STL [R1+0x238], RZ ;  /* 0x000238ff01007387 */ /* 0x0005e80000100800 */
[----:B------:R2:W-:Y:S04]  /*6da0*/  STL [R1+0x23c], RZ ;  /* 0x00023cff01007387 */ /* 0x0005e80000100800 */
[----:B------:R3:W-:Y:S04]  /*6db0*/  LDGSTS.E [R12+0x4a800], desc[UR8][R8.64], P6 ;  /* 0x4a800000080c7fae */ /* 0x0007e8000b1a1008 */
[----:B------:R2:W-:Y:S04]  /*6dc0*/  STL [R1+0x220], RZ ;  /* 0x000220ff01007387 */ /* 0x0005e80000100800 */
[----:B------:R2:W-:Y:S01]  /*6dd0*/  STL [R1+0x224], RZ ;  /* 0x000224ff01007387 */ /* 0x0005e20000100800 */
[----:B---3--:R-:W-:-:S03]  /*6de0*/  IMAD.WIDE R8, R3, 0x4, R24 ;  /* 0x0000000403087825 */ /* 0x008fc600078e0218 */
[----:B------:R2:W-:Y:S04]  /*6df0*/  STL [R1+0x228], RZ ;  /* 0x000228ff01007387 */ /* 0x0005e80000100800 */
[----:B------:R2:W-:Y:S04]  /*6e00*/  STL [R1+0x22c], RZ ;  /* 0x00022cff01007387 */ /* 0x0005e80000100800 */
[----:B------:R1:W-:Y:S01]  /*6e10*/  LDGSTS.E [R12+0x4b000], desc[UR8][R4.64], P6 ;  /* 0x4b000000040c7fae */ /* 0x0003e2000b1a1008 */
[----:B------:R-:W-:-:S03]  /*6e20*/  ISETP.GE.AND P0, PT, R28, 0x40, PT ;  /* 0x000000401c00780c */ /* 0x000fc60003f06270 */
[----:B------:R3:W-:Y:S04]  /*6e30*/  LDGSTS.E [R12+0x4b800], desc[UR8][R6.64], P6 ;  /* 0x4b800000060c7fae */ /* 0x0007e8000b1a1008 */
[----:B------:R4:W-:Y:S01]  /*6e40*/  LDGSTS.E [R12+0x4c000], desc[UR8][R8.64], P6 ;  /* 0x4c000000080c7fae */ /* 0x0009e2000b1a1008 */
[----:B-1----:R-:W-:-:S04]  /*6e50*/  IMAD.WIDE R4, R3, 0x4, R10 ;  /* 0x0000000403047825 */ /* 0x002fc800078e020a */
[C---:B---3--:R-:W-:Y:S01]  /*6e60*/  IMAD.WIDE R6, R3.reuse, 0x4, R16 ;  /* 0x0000000403067825 */ /* 0x048fe200078e0210 */
[----:B------:R1:W-:Y:S03]  /*6e70*/  LDGSTS.E [R12+0x4c800], desc[UR8][R4.64], P6 ;  /* 0x4c800000040c7fae */ /* 0x0003e6000b1a1008 */
[C---:B----4-:R-:W-:Y:S01]  /*6e80*/  IMAD.WIDE R8, R3.reuse, 0x4, R18 ;  /* 0x0000000403087825 */ /* 0x050fe200078e0212 */
[----:B------:R3:W-:Y:S04]  /*6e90*/  LDGSTS.E [R12+0x4d000], desc[UR8][R6.64], P6 ;  /* 0x4d000000060c7fae */ /* 0x0007e8000b1a1008 */
[----:B------:R5:W-:Y:S01]  /*6ea0*/  LDGSTS.E [R12+0x4d800], desc[UR8][R8.64], P6 ;  /* 0x4d800000080c7fae */ /* 0x000be2000b1a1008 */
[----:B------:R-:W-:-:S04]  /*6eb0*/  IMAD.WIDE R26, R3, 0x4, R26 ;  /* 0x00000004031a7825 */ /* 0x000fc800078e021a */
[----:B-1----:R-:W-:-:S04]  /*6ec0*/  IMAD.WIDE R4, R3, 0x4, R14 ;  /* 0x0000000403047825 */ /* 0x002fc800078e020e */
[C---:B---3--:R-:W-:Y:S01]  /*6ed0*/  IMAD.WIDE R6, R3.reuse, 0x4, R20 ;  /* 0x0000000403067825 */ /* 0x048fe200078e0214 */
[----:B------:R-:W-:Y:S03]  /*6ee0*/  LDGSTS.E [R12+0x4e000], desc[UR8][R4.64], P6 ;  /* 0x4e000000040c7fae */ /* 0x000fe6000b1a1008 */
[----:B-----5:R-:W-:Y:S01]  /*6ef0*/  IMAD.WIDE R8, R3, 0x4, R22 ;  /* 0x0000000403087825 */ /* 0x020fe200078e0216 */
[----:B------:R-:W-:Y:S04]  /*6f00*/  LDGSTS.E [R12+0x4e800], desc[UR8][R6.64], P6 ;  /* 0x4e800000060c7fae */ /* 0x000fe8000b1a1008 */
[----:B------:R1:W-:Y:S04]  /*6f10*/  LDGSTS.E [R12+0x4f000], desc[UR8][R8.64], P6 ;  /* 0x4f000000080c7fae */ /* 0x0003e8000b1a1008 */
[----:B------:R2:W-:Y:S01]  /*6f20*/  LDGSTS.E [R12+0x4f800], desc[UR8][R26.64], P6 ;  /* 0x4f8000001a0c7fae */ /* 0x0005e2000b1a1008 */
[----:B------:R-:W-:-:S03]  /*6f30*/  CS2R R16, SRZ ;  /* 0x0000000000107805 */ /* 0x000fc6000001ff00 */
[----:B------:R-:W0:Y:S01]  /*6f40*/  LDGDEPBAR ;  /* 0x00000000000079af */ /* 0x000e220000000000 */
[----:B------:R-:W-:Y:S02]  /*6f50*/  CS2R R18, SRZ ;  /* 0x0000000000127805 */ /* 0x000fe4000001ff00 */
[----:B------:R-:W-:Y:S02]  /*6f60*/  CS2R R10, SRZ ;  /* 0x00000000000a7805 */ /* 0x000fe4000001ff00 */
[----:B-1----:R-:W-:Y:S01]  /*6f70*/  CS2R R8, SRZ ;  /* 0x0000000000087805 */ /* 0x002fe2000001ff00 */
[----:B------:R-:W-:Y:S06]  /*6f80*/  @!P0 BRA `(.L_x_0) ;  /* 0x0000013c00c08947 */ /* 0x000fec0003800000 */
[----:B------:R-:W3:Y:S04]  /*6f90*/  LDL.LU R22, [R1+0x3b8] ;  /* 0x0003b80001167983 */ /* 0x000ee80000300800 */
[----:B------:R-:W4:Y:S04]  /*6fa0*/  LDL.LU R21, [R1+0x244] ;  /* 0x0002440001157983 */ /* 0x000f280000300800 */
[----:B--2---:R-:W2:Y:S04]  /*6fb0*/  LDL.LU R29, [R1+0x248] ;  /* 0x00024800011d7983 */ /* 0x004ea80000300800 */
[----:B------:R-:W2:Y:S04]  /*6fc0*/  LDL.LU R14, [R1+0x24c] ;  /* 0x00024c00010e7983 */ /* 0x000ea80000300800 */
[----:B------:R-:W2:Y:S01]  /*6fd0*/  LDL.LU R20, [R1+0x250] ;  /* 0x0002500001147983 */ /* 0x000ea20000300800 */
[----:B------:R-:W-:-:S02]  /*6fe0*/  SHF.R.S32.HI R5, RZ, 0x1f, R2 ;  /* 0x0000001fff057819 */ /* 0x000fc40000011402 */
[----:B------:R-:W-:Y:S01]  /*6ff0*/  SHF.R.S32.HI R0, RZ, 0x1f, R28 ;  /* 0x0000001fff007819 */ /* 0x000fe2000001141c */
[----:B------:R-:W2:Y:S01]  /*7000*/  LDL.LU R23, [R1+0x254] ;  /* 0x0002540001177983 */ /* 0x000ea20000300800 */
[----:B------:R-:W-:Y:S02]  /*7010*/  SHF.L.U64.HI R5, R2, 0x2, R5 ;  /* 0x0000000202057819 */ /* 0x000fe40000010205 */
[----:B---3--:R-:W-:Y:S02]  /*7020*/  SHF.R.S32.HI R6, RZ, 0x1f, R22 ;  /* 0x0000001fff067819 */ /* 0x008fe40000011416 */
[----:B----4-:R-:W-:Y:S02]  /*7030*/  SHF.R.S32.HI R4, RZ, 0x1f, R21 ;  /* 0x0000001fff047819 */ /* 0x010fe40000011415 */
[----:B------:R-:W-:Y:S02]  /*7040*/  SHF.L.U64.HI R6, R22, 0x2, R6 ;  /* 0x0000000216067819 */ /* 0x000fe40000010206 */
[----:B------:R-:W-:-:S02]  /*7050*/  SHF.L.U64.HI R2, R21, 0x2, R4 ;  /* 0x0000000215027819 */ /* 0x000fc40000010204 */
[----:B------:R-:W-:Y:S01]  /*7060*/  LEA.HI R4, R0, R28, RZ, 0x6 ;  /* 0x0000001c00047211 */ /* 0x000fe200078f30ff */
[----:B------:R-:W-:Y:S01]  /*7070*/  STL [R1+0x20], R6 ;  /* 0x0000200601007387 */ /* 0x000fe20000100800 */
[----:B------:R-:W-:Y:S02]  /*7080*/  SHF.R.S32.HI R0, RZ, 0x1f, R3 ;  /* 0x0000001fff007819 */ /* 0x000fe40000011403 */
[----:B--2---:R-:W-:Y:S01]  /*7090*/  SHF.R.S32.HI R15, RZ, 0x1f, R29 ;  /* 0x0000001fff0f7819 */ /* 0x004fe2000001141d */
[----:B------:R-:W-:Y:S01]  /*70a0*/  STL [R1+0x568], R5 ;  /* 0x0005680501007387 */ /* 0x000fe20000100800 */
[----:B------:R-:W-:Y:S02]  /*70b0*/  SHF.R.S32.HI R17, RZ, 0x1f, R14 ;  /* 0x0000001fff117819 */ /* 0x000fe4000001140e */
[----:B------:R-:W-:Y:S01]  /*70c0*/  SHF.R.S32.HI R19, RZ, 0x1f, R20 ;  /* 0x0000001fff137819 */ /* 0x000fe20000011414 */
[----:B------:R1:W-:Y:S01]  /*70d0*/  STL [R1+0x3c8], R2 ;  /* 0x0003c80201007387 */ /* 0x0003e20000100800 */
[----:B------:R-:W-:-:S03]  /*70e0*/  SHF.R.S32.HI R21, RZ, 0x1f, R23 ;  /* 0x0000001fff157819 */ /* 0x000fc60000011417 */
[----:B------:R2:W-:Y:S01]  /*70f0*/  STL [R1+0x24], R4 ;  /* 0x0000240401007387 */ /* 0x0005e20000100800 */
[C---:B-1----:R-:W-:Y:S01]  /*7100*/  IMAD.SHL.U32 R2, R3.reuse, 0x8, RZ ;  /* 0x0000000803027824 */ /* 0x042fe200078e00ff */
[----:B--2---:R-:W-:-:S04]  /*7110*/  SHF.L.U64.HI R4, R3, 0x3, R0 ;  /* 0x0000000303047819 */ /* 0x004fc80000010200 */
[----:B------:R-:W-:Y:S01]  /*7120*/  STL [R1], R2 ;  /* 0x0000000201007387 */ /* 0x000fe20000100800 */
[----:B------:R-:W-:-:S03]  /*7130*/  LEA R10, P0, R29, R2, 0x2 ;  /* 0x000000021d0a7211 */ /* 0x000fc600078010ff */
[----:B------:R-:W2:Y:S01]  /*7140*/  LDL.LU R27, [R1+0x258] ;  /* 0x00025800011b7983 */ /* 0x000ea20000300800 */
[----:B------:R-:W-:-:S03]  /*7150*/  LEA R11, P1, R14, R2, 0x2 ;  /* 0x000000020e0b7211 */ /* 0x000fc600078210ff */
[----:B------:R-:W3:Y:S01]  /*7160*/  LDL.LU R7, [R1+0x25c] ;  /* 0x00025c0001077983 */ /* 0x000ee20000300800 */
[----:B------:R-:W-:-:S03]  /*7170*/  LEA R12, P2, R20, R2, 0x2 ;  /* 0x00000002140c7211 */ /* 0x000fc600078410ff */
[----:B------:R-:W-:Y:S04]  /*7180*/  STL [R1+0x8], R4 ;  /* 0x0000080401007387 */ /* 0x000fe80000100800 */
[----:B------:R-:W4:Y:S04]  /*7190*/  LDL.LU R24, [R1+0x390] ;  /* 0x0003900001187983 */ /* 0x000f280000300800 */
[----:B------:R-:W2:Y:S04]  /*71a0*/  LDL.LU R22, [R1+0x394] ;  /* 0x0003940001167983 */ /* 0x000ea80000300800 */
[----:B------:R-:W-:Y:S04]  /*71b0*/  STL [R1+0x774], R3 ;  /* 0x0007740301007387 */ /* 0x000fe80000100800 */
[----:B------:R-:W-:Y:S04]  /*71c0*/  STL [R1+0x770], R0 ;  /* 0x0007700001007387 */ /* 0x000fe80000100800 */
[----:B------:R-:W-:Y:S04]  /*71d0*/  STL [R1+0x77c], R10 ;  /* 0x00077c0a01007387 */ /* 0x000fe80000100800 */
[----:B------:R-:W-:Y:S04]  /*71e0*/  STL [R1+0x780], R11 ;  /* 0x0007800b01007387 */ /* 0x000fe80000100800 */
[----:B------:R1:W-:Y:S04]  /*71f0*/  STL [R1+0x784], R12 ;  /* 0x0007840c01007387 */ /* 0x0003e80000100800 */
[----:B-1----:R-:W2:Y:S01]  /*7200*/  LDL.LU R12, [R1+0x8] ;  /* 0x00000800010c7983 */ /* 0x002ea20000300800 */
[----:B------:R-:W-:-:S03]  /*7210*/  LEA R13, P3, R23, R2, 0x2 ;  /* 0x00000002170d7211 */ /* 0x000fc600078610ff */
[----:B------:R-:W3:Y:S04]  /*7220*/  LDL.LU R25, [R1+0x398] ;  /* 0x0003980001197983 */ /* 0x000ee80000300800 */
[----:B------:R-:W3:Y:S04]  /*7230*/  LDL.LU R28, [R1+0x39c] ;  /* 0x00039c00011c7983 */ /* 0x000ee80000300800 */
[----:B------:R-:W-:Y:S01]  /*7240*/  STL [R1+0x778], R13 ;  /* 0x0007780d01007387 */ /* 0x000fe20000100800 */
[-C--:B--2---:R-:W-:Y:S02]  /*7250*/  LEA.HI.X R15, R29, R12.reuse, R15, 0x2, P0 ;  /* 0x0000000c1d0f7211 */ /* 0x084fe400000f140f */
[-C--:B------:R-:W-:Y:S01]  /*7260*/  LEA.HI.X R17, R14, R12.reuse, R17, 0x2, P1 ;  /* 0x0000000c0e117211 */ /* 0x080fe200008f1411 */
[----:B------:R-:W2:Y:S04]  /*7270*/  LDL.LU R29, [R1+0x3a0] ;  /* 0x0003a000011d7983 */ /* 0x000ea80000300800 */
[----:B------:R-:W-:Y:S04]  /*7280*/  STL [R1+0x788], R15 ;  /* 0x0007880f01007387 */ /* 0x000fe80000100800 */
[----:B------:R-:W2:Y:S04]  /*7290*/  LDL.LU R3, [R1+0x3ac] ;  /* 0x0003ac0001037983 */ /* 0x000ea80000300800 */
[----:B------:R1:W-:Y:S01]  /*72a0*/  STL [R1+0x78c], R17 ;  /* 0x00078c1101007387 */ /* 0x0003e20000100800 */
[----:B------:R-:W-:-:S03]  /*72b0*/  LEA.HI.X R19, R20, R12, R19, 0x2, P2 ;  /* 0x0000000c14137211 */ /* 0x000fc600010f1413 */
[----:B-1----:R-:W2:Y:S01]  /*72c0*/  LDL.LU R17, [R1] ;  /* 0x0000000001117983 */ /* 0x002ea20000300800 */
[----:B------:R-:W-:-:S03]  /*72d0*/  LEA.HI.X R21, R23, R12, R21, 0x2, P3 ;  /* 0x0000000c17157211 */ /* 0x000fc600018f1415 */
[----:B------:R1:W-:Y:S04]  /*72e0*/  STL [R1+0x790], R19 ;  /* 0x0007901301007387 */ /* 0x0003e80000100800 */
[----:B-1----:R-:W2:Y:S04]  /*72f0*/  LDL.LU R19, [R1+0x3a8] ;  /* 0x0003a80001137983 */ /* 0x002ea80000300800 */
[----:B------:R1:W-:Y:S04]  /*7300*/  STL [R1+0x794], R21 ;  /* 0x0007941501007387 */ /* 0x0003e80000100800 */
[----:B-1----:R-:W2:Y:S04]  /*7310*/  LDL.LU R21, [R1+0x3a4] ;  /* 0x0003a40001157983 */ /* 0x002ea80000300800 */
[----:B------:R-:W2:Y:S04]  /*7320*/  LDL.LU R0, [R1+0x3b0] ;  /* 0x0003b00001007983 */ /* 0x000ea80000300800 */
[----:B------:R-:W2:Y:S01]  /*7330*/  LDL.LU R11, [R1+0x3b4] ;  /* 0x0003b400010b7983 */ /* 0x000ea20000300800 */
[----:B---3--:R-:W-:-:S02]  /*7340*/  SHF.R.S32.HI R9, RZ, 0x1f, R7 ;  /* 0x0000001fff097819 */ /* 0x008fc40000011407 */
[----:B----4-:R-:W-:Y:S01]  /*7350*/  SHF.R.S32.HI R5, RZ, 0x1f, R24 ;  /* 0x0000001fff057819 */ /* 0x010fe20000011418 */
[----:B------:R-:W1:Y:S01]  /*7360*/  S2R R10, SR_TID.X ;  /* 0x00000000000a7919 */ /* 0x000e620000002100 */
[----:B------:R-:W-:Y:S02]  /*7370*/  SHF.R.S32.HI R23, RZ, 0x1f, R27 ;  /* 0x0000001fff177819 */ /* 0x000fe4000001141b */
[----:B------:R-:W-:Y:S01]  /*7380*/  SHF.R.S32.HI R6, RZ, 0x1f, R22 ;  /* 0x0000001fff067819 */ /* 0x000fe20000011416 */
[----:B------:R-:W3:Y:S01]  /*7390*/  LDL R13, [R1+0x3d8] ;  /* 0x0003d800010d7983 */ /* 0x000ee20000100800 */
[----:B------:R-:W-:Y:S02]  /*73a0*/  SHF.R.S32.HI R8, RZ, 0x1f, R25 ;  /* 0x0000001fff087819 */ /* 0x000fe40000011419 */
[----:B------:R-:W-:Y:S02]  /*73b0*/  SHF.R.S32.HI R2, RZ, 0x1f, R28 ;  /* 0x0000001fff027819 */ /* 0x000fe4000001141c */
[----:B-1----:R-:W-:-:S05]  /*73c0*/  LOP3.LUT R26, R10, 0x7, RZ, 0xc0, !PT ;  /* 0x000000070a1a7812 */ /* 0x002fca00078ec0ff */
[----:B------:R-:W-:Y:S01]  /*73d0*/  IMAD R15, R26, 0x110, RZ ;  /* 0x000001101a0f7824 */ /* 0x000fe200078e02ff */
[CC--:B--2---:R-:W-:Y:S02]  /*73e0*/  LEA R16, P1, R7.reuse, R17.reuse, 0x2 ;  /* 0x0000001107107211 */ /* 0x0c4fe400078210ff */
[CC--:B------:R-:W-:Y:S02]  /*73f0*/  LEA R18, P2, R24.reuse, R17.reuse, 0x2 ;  /* 0x0000001118127211 */ /* 0x0c0fe400078410ff */
[-C--:B------:R-:W-:Y:S02]  /*7400*/  LEA.HI.X R9, R7, R12.reuse, R9, 0x2, P1 ;  /* 0x0000000c07097211 */ /* 0x080fe400008f1409 */
[----:B------:R-:W-:Y:S02]  /*7410*/  LEA.HI.X R5, R24, R12, R5, 0x2, P2 ;  /* 0x0000000c18057211 */ /* 0x000fe400010f1405 */
[-C--:B------:R-:W-:Y:S02]  /*7420*/  LEA R14, P0, R27, R17.reuse, 0x2 ;  /* 0x000000111b0e7211 */ /* 0x080fe400078010ff */
[----:B------:R-:W-:-:S02]  /*7430*/  LEA R20, P3, R22, R17, 0x2 ;  /* 0x0000001116147211 */ /* 0x000fc400078610ff */
[----:B------:R-:W-:Y:S02]  /*7440*/  SHF.R.S32.HI R7, RZ, 0x1f, R29 ;  /* 0x0000001fff077819 */ /* 0x000fe4000001141d */
[-C--:B------:R-:W-:Y:S02]  /*7450*/  LEA R4, P2, R29, R17.reuse, 0x2 ;  /* 0x000000111d047211 */ /* 0x080fe400078410ff */
[-C--:B------:R-:W-:Y:S02]  /*7460*/  LEA.HI.X R23, R27, R12.reuse, R23, 0x2, P0 ;  /* 0x0000000c1b177211 */ /* 0x080fe400000f1417 */
[-C--:B------:R-:W-:Y:S02]  /*7470*/  LEA.HI.X R6, R22, R12.reuse, R6, 0x2, P3 ;  /* 0x0000000c16067211 */ /* 0x080fe400018f1406 */
[----:B------:R-:W-:Y:S02]  /*7480*/  LEA.HI.X R7, R29, R12, R7, 0x2, P2 ;  /* 0x0000000c1d077211 */ /* 0x000fe400010f1407 */
[----:B------:R-:W-:-:S02]  /*7490*/  LEA R22, P0, R25, R17, 0x2 ;  /* 0x0000001119167211 */ /* 0x000fc400078010ff */
[CC--:B------:R-:W-:Y:S01]  /*74a0*/  LEA R24, P1, R28.reuse, R17.reuse, 0x2 ;  /* 0x000000111c187211 */ /* 0x0c0fe200078210ff */
[----:B------:R1:W-:Y:S01]  /*74b0*/  STL [R1+0xc], R7 ;  /* 0x00000c0701007387 */ /* 0x0003e20000100800 */
[-C--:B------:R-:W-:Y:S02]  /*74c0*/  LEA.HI.X R8, R25, R12.reuse, R8, 0x2, P0 ;  /* 0x0000000c19087211 */ /* 0x080fe400000f1408 */
[----:B------:R-:W-:Y:S02]  /*74d0*/  SHF.R.S32.HI R25, RZ, 0x1f, R21 ;  /* 0x0000001fff197819 */ /* 0x000fe40000011415 */
[----:B------:R-:W-:Y:S02]  /*74e0*/  LEA.HI.X R2, R28, R12, R2, 0x2, P1 ;  /* 0x0000000c1c027211 */ /* 0x000fe400008f1402 */
[----:B------:R-:W-:Y:S02]  /*74f0*/  SHF.R.S32.HI R28, RZ, 0x1f, R19 ;  /* 0x0000001fff1c7819 */ /* 0x000fe40000011413 */
[----:B-1----:R-:W-:-:S02]  /*7500*/  LEA R7, P0, R21, R17, 0x2 ;  /* 0x0000001115077211 */ /* 0x002fc400078010ff */
[-C--:B------:R-:W-:Y:S02]  /*7510*/  LEA R26, P1, R19, R17.reuse, 0x2 ;  /* 0x00000011131a7211 */ /* 0x080fe400078210ff */
[-C--:B------:R-:W-:Y:S02]  /*7520*/  LEA.HI.X R25, R21, R12.reuse, R25, 0x2, P0 ;  /* 0x0000000c15197211 */ /* 0x080fe400000f1419 */
[-C--:B------:R-:W-:Y:S01]  /*7530*/  LEA.HI.X R28, R19, R12.reuse, R28, 0x2, P1 ;  /* 0x0000000c131c7211 */ /* 0x080fe200008f141c */
[----:B------:R-:W2:Y:S01]  /*7540*/  LDL.LU R21, [R1+0x794] ;  /* 0x0007940001157983 */ /* 0x000ea20000300800 */
[----:B------:R-:W-:Y:S02]  /*7550*/  SHF.R.S32.HI R29, RZ, 0x1f, R3 ;  /* 0x0000001fff1d7819 */ /* 0x000fe40000011403 */
[C---:B------:R-:W-:Y:S01]  /*7560*/  LEA R27, P2, R3.reuse, R17, 0x2 ;  /* 0x00000011031b7211 */ /* 0x040fe200078410ff */
[----:B------:R-:W-:Y:S04]  /*7570*/  STL [R1+0x14], R25 ;  /* 0x0000141901007387 */ /* 0x000fe80000100800 */
[----:B------:R-:W4:Y:S01]  /*7580*/  LDL.LU R19, [R1+0x790] ;  /* 0x0007900001137983 */ /* 0x000f220000300800 */
[----:B------:R-:W-:-:S03]  /*7590*/  LEA.HI.X R3, R3, R12, R29, 0x2, P2 ;  /* 0x0000000c03037211 */ /* 0x000fc600010f141d */
[----:B------:R1:W-:Y:S01]  /*75a0*/  STL [R1+0x18], R28 ;  /* 0x0000181c01007387 */ /* 0x0003e20000100800 */
[----:B------:R-:W-:Y:S02]  /*75b0*/  SHF.R.S32.HI R29, RZ, 0x1f, R0 ;  /* 0x0000001fff1d7819 */ /* 0x000fe40000011400 */
[CC--:B-1----:R-:W-:Y:S02]  /*75c0*/  LEA R28, P0, R0.reuse, R17.reuse, 0x2 ;  /* 0x00000011001c7211 */ /* 0x0c2fe400078010ff */
[----:B------:R-:W-:Y:S02]  /*75d0*/  LEA R17, P2, R11, R17, 0x2 ;  /* 0x000000110b117211 */ /* 0x000fe400078410ff */
[----:B------:R-:W-:-:S03]  /*75e0*/  LEA.HI.X R0, R0, R12, R29, 0x2, P0 ;  /* 0x0000000c00007211 */ /* 0x000fc600000f141d */
[----:B------:R1:W-:Y:S04]  /*75f0*/  STL [R1], R17 ;  /* 0x0000001101007387 */ /* 0x0003e80000100800 */
[----:B-1----:R-:W2:Y:S04]  /*7600*/  LDL.LU R17, [R1+0x78c] ;  /* 0x00078c0001117983 */ /* 0x002ea80000300800 */
[----:B------:R-:W2:Y:S01]  /*7610*/  LDL.LU R29, [R1+0x3bc] ;  /* 0x0003bc00011d7983 */ /* 0x000ea20000300800 */
[----:B------:R-:W-:-:S05]  /*7620*/  IMAD.SHL.U32 R25, R10, 0x2, RZ ;  /* 0x000000020a197824 */ /* 0x000fca00078e00ff */
[----:B------:R-:W-:Y:S02]  /*7630*/  LOP3.LUT R25, R15, 0x30, R25, 0x78, !PT ;  /* 0x000000300f197812 */ /* 0x000fe400078e7819 */
[----:B------:R-:W-:Y:S01]  /*7640*/  SHF.R.S32.HI R15, RZ, 0x1f, R11 ;  /* 0x0000001fff0f7819 */ /* 0x000fe2000001140b */
[----:B------:R-:W-:-:S03]  /*7650*/  IMAD.SHL.U32 R10, R10, 0x40, RZ ;  /* 0x000000400a0a7824 */ /* 0x000fc600078e00ff */
[----:B------:R-:W-:Y:S02]  /*7660*/  LEA.HI.X R11, R11, R12, R15, 0x2, P2 ;  /* 0x0000000c0b0b7211 */ /* 0x000fe400010f140f */
[----:B------:R-:W4:Y:S01]  /*7670*/  LDL.LU R15, [R1+0x788] ;  /* 0x00078800010f7983 */ /* 0x000f220000300800 */
[----:B------:R-:W-:-:S03]  /*7680*/  LOP3.LUT R25, R25, 0x800, R10, 0xf8, !PT ;  /* 0x0000080019197812 */ /* 0x000fc600078ef80a */
[----:B------:R-:W4:Y:S04]  /*7690*/  LDL.LU R12, [R1+0x784] ;  /* 0x00078400010c7983 */ /* 0x000f280000300800 */
[----:B------:R1:W-:Y:S01]  /*76a0*/  STL [R1+0x4], R11 ;  /* 0x0000040b01007387 */ /* 0x0003e20000100800 */
[----:B---3--:R-:W-:-:S03]  /*76b0*/  SHF.R.S32.HI R25, RZ, 0x1f, R13 ;  /* 0x0000001fff197819 */ /* 0x008fc6000001140d */
[----:B-1----:R-:W3:Y:S04]  /*76c0*/  LDL.LU R11, [R1+0x780] ;  /* 0x00078000010b7983 */ /* 0x002ee80000300800 */
[----:B------:R-:W4:Y:S01]  /*76d0*/  LDL.LU R10, [R1+0x77c] ;  /* 0x00077c00010a7983 */ /* 0x000f220000300800 */
[----:B--2---:R-:W-:-:S03]  /*76e0*/  LEA R29, P1, R13, R29, 0x3 ;  /* 0x0000001d0d1d7211 */ /* 0x004fc600078218ff */
[----:B------:R-:W2:Y:S01]  /*76f0*/  LDL.LU R13, [R1+0x778] ;  /* 0x00077800010d7983 */ /* 0x000ea20000300800 */
[----:B------:R-:W-:-:S05]  /*7700*/  IADD3 R29, P0, PT, R29, UR12, RZ ;  /* 0x0000000c1d1d7c10 */ /* 0x000fca000ff1e0ff */
[----:B------:R-:W-:Y:S04]  /*7710*/  STL [R1+0x674], R29 ;  /* 0x0006741d01007387 */ /* 0x000fe80000100800 */
[----:B------:R4:W-:Y:S01]  /*7720*/  STL [R1+0x8], R25 ;  /* 0x0000081901007387 */ /* 0x0009e20000100800 */
[----:B---3--:R-:W-:Y:S02]  /*7730*/  IADD3 R11, P5, PT, R11, UR14, RZ ;  /* 0x0000000e0b0b7c10 */ /* 0x008fe4000ffbe0ff */
[----:B----4-:R-:W-:Y:S02]  /*7740*/  IADD3 R25, P6, PT, R10, UR14, RZ ;  /* 0x0000000e0a197c10 */ /* 0x010fe4000ffde0ff */
[----:B------:R-:W-:-:S03]  /*7750*/  IADD3 R10, P4, PT, R12, UR14, RZ ;  /* 0x0000000e0c0a7c10 */ /* 0x000fc6000ff9e0ff */
[----:B------:R-:W-:Y:S04]  /*7760*/  STL [R1+0x460], R25 ;  /* 0x0004601901007387 */ /* 0x000fe80000100800 */
[----:B------:R-:W3:Y:S04]  /*7770*/  LDL R12, [R1+0x3d8] ;  /* 0x0003d800010c7983 */ /* 0x000ee80000100800 */
[----:B------:R1:W-:Y:S01]  /*7780*/  STL [R1+0x45c], R11 ;  /* 0x00045c0b01007387 */ /* 0x0003e20000100800 */
[----:B------:R-:W-:-:S03]  /*7790*/  IADD3.X R29, PT, PT, R15, UR15, RZ, P6, !PT ;  /* 0x0000000f0f1d7c10 */ /* 0x000fc6000b7fe4ff */
[----:B-1----:R-:W4:Y:S04]  /*77a0*/  LDL.LU R11, [R1+0x14] ;  /* 0x00001400010b7983 */ /* 0x002f280000300800 */
[----:B------:R1:W-:Y:S01]  /*77b0*/  STL [R1+0x458], R10 ;  /* 0x0004580a01007387 */ /* 0x0003e20000100800 */
[----:B--2---:R-:W-:-:S03]  /*77c0*/  IADD3 R25, P3, PT, R13, UR14, RZ ;  /* 0x0000000e0d197c10 */ /* 0x004fc6000ff7e0ff */
[----:B------:R-:W2:Y:S04]  /*77d0*/  LDL.LU R13, [R1] ;  /* 0x00000000010d7983 */ /* 0x000ea80000300800 */
[----:B-1----:R-:W2:Y:S04]  /*77e0*/  LDL.LU R10, [R1+0x18] ;  /* 0x00001800010a7983 */ /* 0x002ea80000300800 */
[----:B------:R1:W-:Y:S02]  /*77f0*/  STL [R1+0x454], R25 ;  /* 0x0004541901007387 */ /* 0x0003e40000100800 */
[----:B-1----:R-:W-:-:S02]  /*7800*/  IADD3 R25, P2, PT, R14, UR14, RZ ;  /* 0x0000000e0e197c10 */ /* 0x002fc4000ff5e0ff */
[----:B------:R-:W3:Y:S04]  /*7810*/  LDL.LU R14, [R1+0x20] ;  /* 0x00002000010e7983 */ /* 0x000ee80000300800 */
[----:B------:R1:W-:Y:S04]  /*7820*/  STL [R1+0x450], R25 ;  /* 0x0004501901007387 */ /* 0x0003e80000100800 */
[----:B------:R-:W3:Y:S04]  /*7830*/  LDL R15, [R1+0x8] ;  /* 0x00000800010f7983 */ /* 0x000ee80000100800 */
[----:B------:R1:W-:Y:S02]  /*7840*/  STL [R1+0x44c], R29 ;  /* 0x00044c1d01007387 */ /* 0x0003e40000100800 */
[----:B-1----:R-:W-:-:S02]  /*7850*/  IADD3 R25, P6, PT, R16, UR14, RZ ;  /* 0x0000000e10197c10 */ /* 0x002fc4000ffde0ff */
[----:B------:R-:W2:Y:S01]  /*7860*/  LDL.LU R16, [R1+0xc] ;  /* 0x00000c0001107983 */ /* 0x000ea20000300800 */
[----:B------:R-:W-:-:S03]  /*7870*/  IADD3.X R17, PT, PT, R17, UR15, RZ, P5, !PT ;  /* 0x0000000f11117c10 */ /* 0x000fc6000affe4ff */
[----:B------:R-:W-:Y:S01]  /*7880*/  STL [R1+0x448], R25 ;  /* 0x0004481901007387 */ /* 0x000fe20000100800 */
[----:B------:R-:W-:-:S03]  /*7890*/  IADD3 R18, P5, PT, R18, UR14, RZ ;  /* 0x0000000e12127c10 */ /* 0x000fc6000ffbe0ff */
[----:B------:R-:W3:Y:S04]  /*78a0*/  LDL.LU R29, [R1+0x4] ;  /* 0x00000400011d7983 */ /* 0x000ee80000300800 */
[----:B------:R1:W-:Y:S04]  /*78b0*/  STL [R1+0x444], R17 ;  /* 0x0004441101007387 */ /* 0x0003e80000100800 */
[----:B------:R4:W-:Y:S01]  /*78c0*/  STL [R1+0x440], R18 ;  /* 0x0004401201007387 */ /* 0x0009e20000100800 */
[----:B-1----:R-:W-:Y:S02]  /*78d0*/  IADD3.X R17, PT, PT, R19, UR15, RZ, P4, !PT ;  /* 0x0000000f13117c10 */ /* 0x002fe4000a7fe4ff */
[----:B------:R-:W-:-:S02]  /*78e0*/  IADD3 R19, P4, PT, R20, UR14, RZ ;  /* 0x0000000e14137c10 */ /* 0x000fc4000ff9e0ff */
[----:B----4-:R-:W-:Y:S01]  /*78f0*/  IADD3.X R18, PT, PT, R21, UR15, RZ, P3, !PT ;  /* 0x0000000f15127c10 */ /* 0x010fe20009ffe4ff */
[----:B------:R1:W-:Y:S04]  /*7900*/  STL [R1+0x43c], R17 ;  /* 0x00043c1101007387 */ /* 0x0003e80000100800 */
[----:B------:R4:W-:Y:S01]  /*7910*/  STL [R1+0x438], R19 ;  /* 0x0004381301007387 */ /* 0x0009e20000100800 */
[----:B-1----:R-:W-:-:S03]  /*7920*/  IADD3 R17, P3, PT, R22, UR14, RZ ;  /* 0x0000000e16117c10 */ /* 0x002fc6000ff7e0ff */
[----:B------:R1:W-:Y:S01]  /*7930*/  STL [R1+0x434], R18 ;  /* 0x0004341201007387 */ /* 0x0003e20000100800 */
[----:B----4-:R-:W-:-:S03]  /*7940*/  IADD3.X R19, PT, PT, R23, UR15, RZ, P2, !PT ;  /* 0x0000000f17137c10 */ /* 0x010fc600097fe4ff */
[----:B------:R4:W-:Y:S01]  /*7950*/  STL [R1+0x430], R17 ;  /* 0x0004301101007387 */ /* 0x0009e20000100800 */
[----:B-1----:R-:W-:-:S03]  /*7960*/  IADD3 R18, P2, PT, R24, UR14, RZ ;  /* 0x0000000e18127c10 */ /* 0x002fc6000ff5e0ff */
[----:B------:R-:W-:Y:S01]  /*7970*/  STL [R1+0x42c], R19 ;  /* 0x00042c1301007387 */ /* 0x000fe20000100800 */
[----:B----4-:R-:W-:Y:S02]  /*7980*/  IADD3.X R17, PT, PT, R9, UR15, RZ, P6, !PT ;  /* 0x0000000f09117c10 */ /* 0x010fe4000b7fe4ff */
[----:B------:R-:W-:Y:S02]  /*7990*/  IADD3 R9, P6, PT, R4, UR14, RZ ;  /* 0x0000000e04097c10 */ /* 0x000fe4000ffde0ff */
[----:B------:R-:W-:Y:S01]  /*79a0*/  IADD3.X R4, PT, PT, R5, UR15, RZ, P5, !PT ;  /* 0x0000000f05047c10 */ /* 0x000fe2000affe4ff */
[----:B------:R-:W-:Y:S01]  /*79b0*/  STL [R1+0x428], R18 ;  /* 0x0004281201007387 */ /* 0x000fe20000100800 */
[----:B------:R-:W-:-:S03]  /*79c0*/  IADD3 R7, P5, PT, R7, UR14, RZ ;  /* 0x0000000e07077c10 */ /* 0x000fc6000ffbe0ff */
[----:B------:R-:W-:Y:S01]  /*79d0*/  STL [R1+0x424], R17 ;  /* 0x0004241101007387 */ /* 0x000fe20000100800 */
[----:B------:R-:W-:-:S03]  /*79e0*/  IADD3.X R5, PT, PT, R6, UR15, RZ, P4, !PT ;  /* 0x0000000f06057c10 */ /* 0x000fc6000a7fe4ff */
[----:B------:R-:W-:Y:S04]  /*79f0*/  STL [R1+0x420], R9 ;  /* 0x0004200901007387 */ /* 0x000fe80000100800 */
[----:B------:R1:W-:Y:S01]  /*7a00*/  STL [R1+0x41c], R4 ;  /* 0x00041c0401007387 */ /* 0x0003e20000100800 */
[----:B------:R-:W-:-:S03]  /*7a10*/  IADD3.X R6, PT, PT, R8, UR15, RZ, P3, !PT ;  /* 0x0000000f08067c10 */ /* 0x000fc60009ffe4ff */
[----:B------:R-:W-:Y:S01]  /*7a20*/  STL [R1+0x418], R7 ;  /* 0x0004180701007387 */ /* 0x000fe20000100800 */
[----:B-1----:R-:W-:-:S03]  /*7a30*/  IADD3 R4, P4, PT, R26, UR14, RZ ;  /* 0x0000000e1a047c10 */ /* 0x002fc6000ff9e0ff */
[----:B------:R1:W-:Y:S04]  /*7a40*/  STL [R1+0x414], R5 ;  /* 0x0004140501007387 */ /* 0x0003e80000100800 */
[----:B------:R4:W-:Y:S01]  /*7a50*/  STL [R1+0x410], R4 ;  /* 0x0004100401007387 */ /* 0x0009e20000100800 */
[----:B-1----:R-:W-:-:S03]  /*7a60*/  IADD3 R5, P3, PT, R27, UR14, RZ ;  /* 0x0000000e1b057c10 */ /* 0x002fc6000ff7e0ff */
[----:B------:R-:W-:Y:S01]  /*7a70*/  STL [R1+0x40c], R6 ;  /* 0x00040c0601007387 */ /* 0x000fe20000100800 */
[----:B----4-:R-:W-:-:S03]  /*7a80*/  IADD3.X R4, PT, PT, R2, UR15, RZ, P2, !PT ;  /* 0x0000000f02047c10 */ /* 0x010fc600097fe4ff */
[----:B------:R-:W4:Y:S01]  /*7a90*/  LDL R25, [R1+0x570] ;  /* 0x0005700001197983 */ /* 0x000f220000100800 */
[----:B------:R-:W-:-:S03]  /*7aa0*/  IADD3 R2, P2, PT, R28, UR14, RZ ;  /* 0x0000000e1c027c10 */ /* 0x000fc6000ff5e0ff */
[----:B------:R-:W-:Y:S04]  /*7ab0*/  STL [R1+0x408], R5 ;  /* 0x0004080501007387 */ /* 0x000fe80000100800 */
[----:B------:R2:W-:Y:S04]  /*7ac0*/  STL [R1+0x404], R4 ;  /* 0x0004040401007387 */ /* 0x0005e80000100800 */
[----:B------:R-:W4:Y:S04]  /*7ad0*/  LDL R18, [R1+0x574] ;  /* 0x0005740001127983 */ /* 0x000f280000100800 */
[----:B------:R1:W-:Y:S01]  /*7ae0*/  STL [R1+0x400], R2 ;  /* 0x0004000201007387 */ /* 0x0003e20000100800 */
[----:B--2---:R-:W-:-:S02]  /*7af0*/  IADD3.X R4, PT, PT, R16, UR15, RZ, P6, !PT ;  /* 0x0000000f10047c10 */ /* 0x004fc4000b7fe4ff */
[----:B-1----:R-:W-:-:S03]  /*7b00*/  IADD3 R2, P6, PT, R13, UR14, RZ ;  /* 0x0000000e0d027c10 */ /* 0x002fc6000ffde0ff */
[----:B------:R1:W-:Y:S04]  /*7b10*/  STL [R1+0x3fc], R4 ;  /* 0x0003fc0401007387 */ /* 0x0003e80000100800 */
[----:B------:R-:W2:Y:S04]  /*7b20*/  LDL R13, [R1+0x578] ;  /* 0x00057800010d7983 */ /* 0x000ea80000100800 */
[----:B------:R3:W-:Y:S01]  /*7b30*/  STL [R1+0x3f8], R2 ;  /* 0x0003f80201007387 */ /* 0x0007e20000100800 */
[----:B-1----:R-:W-:-:S03]  /*7b40*/  IADD3.X R4, PT, PT, R10, UR15, RZ, P4, !PT ;  /* 0x0000000f0a047c10 */ /* 0x002fc6000a7fe4ff */
[----:B------:R-:W2:Y:S01]  /*7b50*/  LDL R16, [R1+0x594] ;  /* 0x0005940001107983 */ /* 0x000ea20000100800 */
[----:B---3--:R-:W-:Y:S02]  /*7b60*/  LEA.HI.X R28, R12, R14, R15, 0x3, P1 ;  /* 0x0000000e0c1c7211 */ /* 0x008fe400008f1c0f */
[----:B------:R-:W-:-:S05]  /*7b70*/  IADD3.X R2, PT, PT, R11, UR15, RZ, P5, !PT ;  /* 0x0000000f0b027c10 */ /* 0x000fca000affe4ff */
[----:B------:R1:W-:Y:S04]  /*7b80*/  STL [R1+0x3e4], R2 ;  /* 0x0003e40201007387 */ /* 0x0003e80000100800 */
[----:B------:R-:W3:Y:S04]  /*7b90*/  LDL R14, [R1+0x57c] ;  /* 0x00057c00010e7983 */ /* 0x000ee80000100800 */
[----:B------:R1:W-:Y:S02]  /*7ba0*/  STL [R1+0x3e8], R4 ;  /* 0x0003e80401007387 */ /* 0x0003e40000100800 */
[----:B-1----:R-:W-:-:S02]  /*7bb0*/  IADD3.X R2, PT, PT, R3, UR15, RZ, P3, !PT ;  /* 0x0000000f03027c10 */ /* 0x002fc40009ffe4ff */
[----:B------:R-:W2:Y:S01]  /*7bc0*/  LDL.LU R3, [R1+0x774] ;  /* 0x0007740001037983 */ /* 0x000ea20000300800 */
[----:B------:R-:W-:-:S03]  /*7bd0*/  IADD3.X R4, PT, PT, R0, UR15, RZ, P2, !PT ;  /* 0x0000000f00047c10 */ /* 0x000fc600097fe4ff */
[----:B------:R-:W2:Y:S04]  /*7be0*/  LDL.LU R0, [R1+0x770] ;  /* 0x0007700001007983 */ /* 0x000ea80000300800 */
[----:B------:R1:W-:Y:S01]  /*7bf0*/  STL [R1+0x3ec], R2 ;  /* 0x0003ec0201007387 */ /* 0x0003e20000100800 */
[----:B------:R-:W-:-:S03]  /*7c00*/  IADD3.X R28, PT, PT, R28, UR13, RZ, P0, !PT ;  /* 0x0000000d1c1c7c10 */ /* 0x000fc600087fe4ff */
[----:B------:R-:W3:Y:S01]  /*7c10*/  LDL R15, [R1+0x580] ;  /* 0x00058000010f7983 */ /* 0x000ee20000100800 */
[----:B-1----:R-:W-:Y:S02]  /*7c20*/  IADD3.X R2, PT, PT, R29, UR15, RZ, P6, !PT ;  /* 0x0000000f1d027c10 */ /* 0x002fe4000b7fe4ff */
[----:B------:R-:W1:Y:S01]  /*7c30*/  LDC R29, c[0x0][0x3a0] ;  /* 0x0000e800ff1d7b82 */ /* 0x000e620000000800 */
[----:B------:R-:W-:Y:S04]  /*7c40*/  STL [R1+0x3f0], R4 ;  /* 0x0003f00401007387 */ /* 0x000fe80000100800 */
[----:B------:R1:W-:Y:S04]  /*7c50*/  STL [R1+0x3f4], R2 ;  /* 0x0003f40201007387 */ /* 0x0003e80000100800 */
[----:B------:R-:W3:Y:S04]  /*7c60*/  LDL R17, [R1+0x584] ;  /* 0x0005840001117983 */ /* 0x000ee80000100800 */
[----:B------:R-:W-:Y:S01]  /*7c70*/  STL [R1+0x678], R28 ;  /* 0x0006781c01007387 */ /* 0x000fe20000100800 */
[----:B-1----:R-:W-:-:S04]  /*7c80*/  VIADD R29, R29, 0xffffff80 ;  /* 0xffffff801d1d7836 */ /* 0x002fc80000000000 */
[----:B------:R-:W-:-:S05]  /*7c90*/  IMAD.MOV.U32 R2, RZ, RZ, R29 ;  /* 0x000000ffff027224 */ /* 0x000fca00078e001d */
[----:B------:R2:W-:Y:S04]  /*7ca0*/  STL [R1+0x67c], R2 ;  /* 0x00067c0201007387 */ /* 0x0005e80000100800 */
[----:B------:R-:W3:Y:S01]  /*7cb0*/  LDL R12, [R1+0x598] ;  /* 0x00059800010c7983 */ /* 0x000ee20000100800 */
[C---:B--2---:R-:W-:Y:S01]  /*7cc0*/  SHF.L.U64.HI R2, R3.reuse, 0x2, R0 ;  /* 0x0000000203027819 */ /* 0x044fe20000010200 */
[----:B------:R-:W-:-:S04]  /*7cd0*/  IMAD.SHL.U32 R0, R3, 0x4, RZ ;  /* 0x0000000403007824 */ /* 0x000fc800078e00ff */
[----:B------:R1:W-:Y:S04]  /*7ce0*/  STL [R1+0x3cc], R2 ;  /* 0x0003cc0201007387 */ /* 0x0003e80000100800 */
[----:B------:R-:W2:Y:S04]  /*7cf0*/  LDL R10, [R1+0x588] ;  /* 0x00058800010a7983 */ /* 0x000ea80000100800 */
[----:B------:R4:W-:Y:S04]  /*7d00*/  STL [R1+0x3c4], R0 ;  /* 0x0003c40001007387 */ /* 0x0009e80000100800 */
[----:B-1----:R-:W2:Y:S04]  /*7d10*/  LDL R2, [R1+0x65c] ;  /* 0x00065c0001027983 */ /* 0x002ea80000100800 */
[----:B------:R-:W3:Y:S04]  /*7d20*/  LDL R11, [R1+0x58c] ;  /* 0x00058c00010b7983 */ /* 0x000ee80000100800 */
[----:B--2---:R-:W-:Y:S04]  /*7d30*/  STL [R1+0x738], R2 ;  /* 0x0007380201007387 */ /* 0x004fe80000100800 */
[----:B------:R-:W2:Y:S01]  /*7d40*/  LDL R29, [R1+0x660] ;  /* 0x00066000011d7983 */ /* 0x000ea20000100800 */
[----:B----4-:R-:W-:-:S02]  /*7d50*/  SHF.R.S32.HI R0, RZ, 0x1f, R25 ;  /* 0x0000001fff007819 */ /* 0x010fc40000011419 */
[----:B------:R-:W-:Y:S02]  /*7d60*/  SHF.R.S32.HI R3, RZ, 0x1f, R18 ;  /* 0x0000001fff037819 */ /* 0x000fe40000011412 */
[----:B------:R-:W-:Y:S02]  /*7d70*/  SHF.R.S32.HI R4, RZ, 0x1f, R13 ;  /* 0x0000001fff047819 */ /* 0x000fe4000001140d */
[----:B------:R-:W-:Y:S02]  /*7d80*/  SHF.R.S32.HI R5, RZ, 0x1f, R16 ;  /* 0x0000001fff057819 */ /* 0x000fe40000011410 */
[----:B---3--:R-:W-:Y:S01]  /*7d90*/  SHF.R.S32.HI R6, RZ, 0x1f, R14 ;  /* 0x0000001fff067819 */ /* 0x008fe2000001140e */
[----:B--2---:R1:W-:Y:S04]  /*7da0*/  STL [R1+0x73c], R29 ;  /* 0x00073c1d01007387 */ /* 0x0043e80000100800 */
[----:B------:R-:W2:Y:S01]  /*7db0*/  LDL R25, [R1+0x590] ;  /* 0x0005900001197983 */ /* 0x000ea20000100800 */
[----:B------:R-:W-:-:S03]  /*7dc0*/  SHF.R.S32.HI R7, RZ, 0x1f, R15 ;  /* 0x0000001fff077819 */ /* 0x000fc6000001140f */
[----:B------:R-:W-:Y:S04]  /*7dd0*/  STL [R1+0x740], R0 ;  /* 0x0007400001007387 */ /* 0x000fe80000100800 */
[----:B------:R3:W-:Y:S01]  /*7de0*/  STL [R1+0x744], R3 ;  /* 0x0007440301007387 */ /* 0x0007e20000100800 */
[----:B------:R-:W-:-:S03]  /*7df0*/  SHF.R.S32.HI R8, RZ, 0x1f, R17 ;  /* 0x0000001fff087819 */ /* 0x000fc60000011411 */
[----:B------:R-:W4:Y:S04]  /*7e00*/  LDL R13, [R1+0x59c] ;  /* 0x00059c00010d7983 */ /* 0x000f280000100800 */
[----:B------:R-:W-:Y:S01]  /*7e10*/  STL [R1+0x748], R4 ;  /* 0x0007480401007387 */ /* 0x000fe20000100800 */
[----:B------:R-:W-:-:S03]  /*7e20*/  SHF.R.S32.HI R9, RZ, 0x1f, R12 ;  /* 0x0000001fff097819 */ /* 0x000fc6000001140c */
[----:B------:R-:W-:Y:S04]  /*7e30*/  STL [R1+0x734], R5 ;  /* 0x0007340501007387 */ /* 0x000fe80000100800 */
[----:B------:R-:W3:Y:S01]  /*7e40*/  LDL R14, [R1+0x5c0] ;  /* 0x0005c000010e7983 */ /* 0x000ee20000100800 */
[----:B------:R-:W-:-:S03]  /*7e50*/  SHF.R.S32.HI R10, RZ, 0x1f, R10 ;  /* 0x0000001fff0a7819 */ /* 0x000fc6000001140a */
[----:B------:R-:W-:Y:S04]  /*7e60*/  STL [R1+0x730], R6 ;  /* 0x0007300601007387 */ /* 0x000fe80000100800 */
[----:B------:R-:W3:Y:S04]  /*7e70*/  LDL R15, [R1+0x5c4] ;  /* 0x0005c400010f7983 */ /* 0x000ee80000100800 */
[----:B------:R-:W3:Y:S01]  /*7e80*/  LDL R16, [R1+0x5c8] ;  /* 0x0005c80001107983 */ /* 0x000ee20000100800 */
[----:B------:R-:W-:-:S03]  /*7e90*/  SHF.R.S32.HI R11, RZ, 0x1f, R11 ;  /* 0x0000001fff0b7819 */ /* 0x000fc6000001140b */
[----:B------:R-:W-:Y:S04]  /*7ea0*/  STL [R1+0x72c], R7 ;  /* 0x00072c0701007387 */ /* 0x000fe80000100800 */
[----:B------:R-:W3:Y:S04]  /*7eb0*/  LDL R17, [R1+0x5a0] ;  /* 0x0005a00001117983 */ /* 0x000ee80000100800 */
[----:B------:R-:W3:Y:S04]  /*7ec0*/  LDL R18, [R1+0x5cc] ;  /* 0x0005cc0001127983 */ /* 0x000ee80000100800 */
        /* <DEDUP_REMOVED lines=10> */
[----:B------:R-:W3:Y:S01]  /*7f70*/  LDL R26, [R1+0x5e4] ;  /* 0x0005e400011a7983 */ /* 0x000ee20000100800 */
[----:B--2---:R-:W-:-:S03]  /*7f80*/  SHF.R.S32.HI R12, RZ, 0x1f, R25 ;  /* 0x0000001fff0c7819 */ /* 0x004fc60000011419 */
[----:B------:R-:W2:Y:S04]  /*7f90*/  LDL R25, [R1+0x5a8] ;  /* 0x0005a80001197983 */ /* 0x000ea80000100800 */
[----:B------:R-:W-:Y:S04]  /*7fa0*/  STL [R1+0x718], R12 ;  /* 0x0007180c01007387 */ /* 0x000fe80000100800 */
[----:B------:R-:W2:Y:S04]  /*7fb0*/  LDL R27, [R1+0x5e8] ;  /* 0x0005e800011b7983 */ /* 0x000ea80000100800 */
[----:B-1----:R-:W2:Y:S01]  /*7fc0*/  LDL R29, [R1+0x5ec] ;  /* 0x0005ec00011d7983 */ /* 0x002ea20000100800 */
[----:B----4-:R-:W-:-:S03]  /*7fd0*/  SHF.R.S32.HI R13, RZ, 0x1f, R13 ;  /* 0x0000001fff0d7819 */ /* 0x010fc6000001140d */
[----:B------:R-:W4:Y:S04]  /*7fe0*/  LDL R2, [R1+0x5ac] ;  /* 0x0005ac0001027983 */ /* 0x000f280000100800 */
[----:B------:R-:W4:Y:S01]  /*7ff0*/  LDL R28, [R1+0x5f0] ;  /* 0x0005f000011c7983 */ /* 0x000f220000100800 */
[----:B---3--:R-:W-:-:S03]  /*8000*/  SHF.R.S32.HI R14, RZ, 0x1f, R14 ;  /* 0x0000001fff0e7819 */ /* 0x008fc6000001140e */
[----:B------:R-:W-:Y:S01]  /*8010*/  STL [R1+0x714], R13 ;  /* 0x0007140d01007387 */ /* 0x000fe20000100800 */
[----:B------:R-:W-:-:S03]  /*8020*/  SHF.R.S32.HI R15, RZ, 0x1f, R15 ;  /* 0x0000001fff0f7819 */ /* 0x000fc6000001140f */
        /* <DEDUP_REMOVED lines=18> */
[----:B------:R-:W-:Y:S04]  /*8150*/  STL [R1+0x754], R23 ;  /* 0x0007541701007387 */ /* 0x000fe80000100800 */
[----:B------:R-:W-:Y:S01]  /*8160*/  STL [R1+0x758], R24 ;  /* 0x0007581801007387 */ /* 0x000fe20000100800 */
[----:B------:R-:W-:Y:S02]  /*8170*/  SHF.R.S32.HI R26, RZ, 0x1f, R26 ;  /* 0x0000001fff1a7819 */ /* 0x000fe4000001141a */
[----:B--2---:R-:W-:-:S05]  /*8180*/  SHF.R.S32.HI R25, RZ, 0x1f, R25 ;  /* 0x0000001fff197819 */ /* 0x004fca0000011419 */
[----:B------:R-:W-:Y:S01]  /*8190*/  STL [R1+0x75c], R25 ;  /* 0x00075c1901007387 */ /* 0x000fe20000100800 */
[----:B------:R-:W-:-:S03]  /*81a0*/  SHF.R.S32.HI R27, RZ, 0x1f, R27 ;  /* 0x0000001fff1b7819 */ /* 0x000fc6000001141b */
[----:B------:R-:W-:Y:S01]  /*81b0*/  STL [R1+0x760], R26 ;  /* 0x0007601a01007387 */ /* 0x000fe20000100800 */
[----:B------:R-:W-:-:S03]  /*81c0*/  SHF.R.S32.HI R3, RZ, 0x1f, R29 ;  /* 0x0000001fff037819 */ /* 0x000fc6000001141d */
[----:B------:R1:W-:Y:S04]  /*81d0*/  STL [R1+0x764], R27 ;  /* 0x0007641b01007387 */ /* 0x0003e80000100800 */
[----:B------:R-:W-:Y:S04]  /*81e0*/  STL [R1], R3 ;  /* 0x0000000301007387 */ /* 0x000fe80000100800 */
[----:B-1----:R-:W2:Y:S01]  /*81f0*/  LDL R27, [R1+0x5fc] ;  /* 0x0005fc00011b7983 */ /* 0x002ea20000100800 */
[----:B----4-:R-:W-:Y:S02]  /*8200*/  SHF.R.S32.HI R2, RZ, 0x1f, R2 ;  /* 0x0000001fff027819 */ /* 0x010fe40000011402 */
[----:B------:R-:W-:-:S03]  /*8210*/  SHF.R.S32.HI R0, RZ, 0x1f, R28 ;  /* 0x0000001fff007819 */ /* 0x000fc6000001141c */
[----:B------:R-:W-:Y:S04]  /*8220*/  STL [R1+0x4], R2 ;  /* 0x0000040201007387 */ /* 0x000fe80000100800 */
[----:B--2---:R1:W-:Y:S04]  /*8230*/  STL [R1+0x768], R27 ;  /* 0x0007681b01007387 */ /* 0x0043e80000100800 */
[----:B------:R-:W-:Y:S04]  /*8240*/  STL [R1+0xc], R0 ;  /* 0x00000c0001007387 */ /* 0x000fe80000100800 */
[----:B-1----:R-:W2:Y:S04]  /*8250*/  LDL R27, [R1+0x5f8] ;  /* 0x0005f800011b7983 */ /* 0x002ea80000100800 */
[----:B--2---:R1:W-:Y:S04]  /*8260*/  STL [R1+0x76c], R27 ;  /* 0x00076c1b01007387 */ /* 0x0043e80000100800 */
[----:B------:R-:W2:Y:S04]  /*8270*/  LDL R26, [R1+0x600] ;  /* 0x00060000011a7983 */ /* 0x000ea80000100800 */
[----:B------:R-:W3:Y:S04]  /*8280*/  LDL R25, [R1+0x604] ;  /* 0x0006040001197983 */ /* 0x000ee80000100800 */
[----:B-1----:R-:W4:Y:S04]  /*8290*/  LDL R27, [R1+0x5f4] ;  /* 0x0005f400011b7983 */ /* 0x002f280000100800 */
[----:B------:R-:W2:Y:S04]  /*82a0*/  LDL R24, [R1+0x608] ;  /* 0x0006080001187983 */ /* 0x000ea80000100800 */
        /* <DEDUP_REMOVED lines=24> */
[----:B------:R-:W2:Y:S01]  /*8430*/  LDL R28, [R1+0x468] ;  /* 0x00046800011c7983 */ /* 0x000ea20000100800 */
[----:B----4-:R-:W-:-:S05]  /*8440*/  SHF.R.S32.HI R27, RZ, 0x1f, R27 ;  /* 0x0000001fff1b7819 */ /* 0x010fca000001141b */
[----:B------:R1:W-:Y:S04]  /*8450*/  STL [R1+0x10], R27 ;  /* 0x0000101b01007387 */ /* 0x0003e80000100800 */
[----:B-1----:R-:W4:Y:S02]  /*8460*/  LDL.LU R27, [R1+0x76c] ;  /* 0x00076c00011b7983 */ /* 0x002f240000300800 */
[----:B----4-:R-:W-:-:S05]  /*8470*/  SHF.R.S32.HI R27, RZ, 0x1f, R27 ;  /* 0x0000001fff1b7819 */ /* 0x010fca000001141b */
[----:B------:R1:W-:Y:S04]  /*8480*/  STL [R1+0x14], R27 ;  /* 0x0000141b01007387 */ /* 0x0003e80000100800 */
[----:B-1----:R-:W4:Y:S01]  /*8490*/  LDL.LU R27, [R1+0x768] ;  /* 0x00076800011b7983 */ /* 0x002f220000300800 */
[----:B--2---:R-:W-:Y:S02]  /*84a0*/  SHF.R.S32.HI R26, RZ, 0x1f, R26 ;  /* 0x0000001fff1a7819 */ /* 0x004fe4000001141a */
[----:B---3--:R-:W-:Y:S02]  /*84b0*/  SHF.R.S32.HI R25, RZ, 0x1f, R25 ;  /* 0x0000001fff197819 */ /* 0x008fe40000011419 */
[----:B------:R-:W-:Y:S02]  /*84c0*/  SHF.R.S32.HI R24, RZ, 0x1f, R24 ;  /* 0x0000001fff187819 */ /* 0x000fe40000011418 */
[----:B------:R-:W-:-:S02]  /*84d0*/  SHF.R.S32.HI R23, RZ, 0x1f, R23 ;  /* 0x0000001fff177819 */ /* 0x000fc40000011417 */
[----:B------:R-:W-:Y:S02]  /*84e0*/  SHF.R.S32.HI R22, RZ, 0x1f, R22 ;  /* 0x0000001fff167819 */ /* 0x000fe40000011416 */
[----:B------:R-:W-:Y:S02]  /*84f0*/  SHF.R.S32.HI R21, RZ, 0x1f, R21 ;  /* 0x0000001fff157819 */ /* 0x000fe40000011415 */
[----:B------:R-:W-:Y:S02]  /*8500*/  SHF.R.S32.HI R4, RZ, 0x1f, R4 ;  /* 0x0000001fff047819 */ /* 0x000fe40000011404 */
[----:B------:R-:W-:Y:S02]  /*8510*/  SHF.R.S32.HI R3, RZ, 0x1f, R3 ;  /* 0x0000001fff037819 */ /* 0x000fe40000011403 */
[----:B------:R-:W-:Y:S02]  /*8520*/  SHF.R.S32.HI R0, RZ, 0x1f, R0 ;  /* 0x0000001fff007819 */ /* 0x000fe40000011400 */
[----:B------:R-:W-:-:S02]  /*8530*/  SHF.R.S32.HI R29, RZ, 0x1f, R29 ;  /* 0x0000001fff1d7819 */ /* 0x000fc4000001141d */
[----:B------:R-:W-:Y:S02]  /*8540*/  SHF.R.S32.HI R2, RZ, 0x1f, R2 ;  /* 0x0000001fff027819 */ /* 0x000fe40000011402 */
[----:B----4-:R-:W-:-:S05]  /*8550*/  SHF.R.S32.HI R27, RZ, 0x1f, R27 ;  /* 0x0000001fff1b7819 */ /* 0x010fca000001141b */
[----:B------:R1:W-:Y:S04]  /*8560*/  STL [R1+0x18], R27 ;  /* 0x0000181b01007387 */ /* 0x0003e80000100800 */
[----:B-1----:R-:W2:Y:S04]  /*8570*/  LDL.LU R27, [R1+0x764] ;  /* 0x00076400011b7983 */ /* 0x002ea80000300800 */
[----:B------:R1:W-:Y:S04]  /*8580*/  STL [R1+0x1c], R26 ;  /* 0x00001c1a01007387 */ /* 0x0003e80000100800 */
[----:B-1----:R-:W3:Y:S04]  /*8590*/  LDL.LU R26, [R1+0x760] ;  /* 0x00076000011a7983 */ /* 0x002ee80000300800 */
[----:B------:R1:W-:Y:S04]  /*85a0*/  STL [R1+0x20], R25 ;  /* 0x0000201901007387 */ /* 0x0003e80000100800 */
[----:B-1----:R-:W4:Y:S04]  /*85b0*/  LDL.LU R25, [R1+0x75c] ;  /* 0x00075c0001197983 */ /* 0x002f280000300800 */
[----:B------:R1:W-:Y:S04]  /*85c0*/  STL [R1+0x28], R24 ;  /* 0x0000281801007387 */ /* 0x0003e80000100800 */
[----:B-1----:R-:W2:Y:S04]  /*85d0*/  LDL.LU R24, [R1+0x758] ;  /* 0x0007580001187983 */ /* 0x002ea80000300800 */
        /* <DEDUP_REMOVED lines=15> */
[----:B-1----:R-:W3:Y:S01]  /*86d0*/  LDL.LU R2, [R1+0x738] ;  /* 0x0007380001027983 */ /* 0x002ee20000300800 */
[----:B------:R-:W-:-:S05]  /*86e0*/  SHF.R.S32.HI R20, RZ, 0x1f, R20 ;  /* 0x0000001fff147819 */ /* 0x000fca0000011414 */
[----:B------:R1:W-:Y:S02]  /*86f0*/  STL [R1+0x4c], R20 ;  /* 0x00004c1401007387 */ /* 0x0003e40000100800 */
[----:B-1----:R-:W-:Y:S02]  /*8700*/  SHF.R.S32.HI R20, RZ, 0x1f, R19 ;  /* 0x0000001fff147819 */ /* 0x002fe40000011413 */
[----:B------:R-:W-:Y:S02]  /*8710*/  SHF.R.S32.HI R19, RZ, 0x1f, R18 ;  /* 0x0000001fff137819 */ /* 0x000fe40000011412 */
[----:B------:R-:W-:Y:S02]  /*8720*/  SHF.R.S32.HI R18, RZ, 0x1f, R17 ;  /* 0x0000001fff127819 */ /* 0x000fe40000011411 */
[----:B------:R-:W-:Y:S01]  /*8730*/  SHF.R.S32.HI R17, RZ, 0x1f, R16 ;  /* 0x0000001fff117819 */ /* 0x000fe20000011410 */
[----:B------:R-:W-:Y:S01]  /*8740*/  STL [R1+0x50], R20 ;  /* 0x0000501401007387 */ /* 0x000fe20000100800 */
[----:B------:R-:W-:-:S02]  /*8750*/  SHF.R.S32.HI R16, RZ, 0x1f, R15 ;  /* 0x0000001fff107819 */ /* 0x000fc4000001140f */
[----:B------:R-:W-:Y:S01]  /*8760*/  SHF.R.S32.HI R15, RZ, 0x1f, R14 ;  /* 0x0000001fff0f7819 */ /* 0x000fe2000001140e */
[----:B------:R-:W-:Y:S01]  /*8770*/  STL [R1+0x54], R19 ;  /* 0x0000541301007387 */ /* 0x000fe20000100800 */
[----:B------:R-:W-:Y:S02]  /*8780*/  SHF.R.S32.HI R14, RZ, 0x1f, R13 ;  /* 0x0000001fff0e7819 */ /* 0x000fe4000001140d */
[----:B------:R-:W-:Y:S01]  /*8790*/  SHF.R.S32.HI R13, RZ, 0x1f, R12 ;  /* 0x0000001fff0d7819 */ /* 0x000fe2000001140c */
[----:B------:R-:W-:Y:S01]  /*87a0*/  STL [R1+0x58], R18 ;  /* 0x0000581201007387 */ /* 0x000fe20000100800 */
[----:B------:R-:W-:Y:S02]  /*87b0*/  SHF.R.S32.HI R12, RZ, 0x1f, R11 ;  /* 0x0000001fff0c7819 */ /* 0x000fe4000001140b */
[----:B------:R-:W-:Y:S01]  /*87c0*/  SHF.R.S32.HI R11, RZ, 0x1f, R10 ;  /* 0x0000001fff0b7819 */ /* 0x000fe2000001140a */
        /* <DEDUP_REMOVED lines=8> */
[----:B------:R1:W-:Y:S01]  /*8850*/  STL [R1+0x6c], R13 ;  /* 0x00006c0d01007387 */ /* 0x0003e20000100800 */
[----:B------:R-:W-:-:S03]  /*8860*/  SHF.R.S32.HI R6, RZ, 0x1f, R5 ;  /* 0x0000001fff067819 */ /* 0x000fc60000011405 */
[----:B------:R1:W-:Y:S01]  /*8870*/  STL [R1+0x70], R12 ;  /* 0x0000700c01007387 */ /* 0x0003e20000100800 */
[----:B------:R-:W-:-:S03]  /*8880*/  SHF.R.S32.HI R5, RZ, 0x1f, R28 ;  /* 0x0000001fff057819 */ /* 0x000fc6000001141c */
[----:B------:R-:W-:Y:S04]  /*8890*/  STL [R1+0x74], R11 ;  /* 0x0000740b01007387 */ /* 0x000fe80000100800 */
[----:B------:R-:W-:Y:S04]  /*88a0*/  STL [R1+0x78], R10 ;  /* 0x0000780a01007387 */ /* 0x000fe80000100800 */
[----:B------:R-:W-:Y:S04]  /*88b0*/  STL [R1+0x7c], R9 ;  /* 0x00007c0901007387 */ /* 0x000fe80000100800 */
[----:B------:R-:W-:Y:S04]  /*88c0*/  STL [R1+0x80], R8 ;  /* 0x0000800801007387 */ /* 0x000fe80000100800 */
[----:B------:R-:W-:Y:S01]  /*88d0*/  STL [R1+0x84], R7 ;  /* 0x0000840701007387 */ /* 0x000fe20000100800 */
[----:B--2---:R-:W-:-:S03]  /*88e0*/  SHF.R.S32.HI R28, RZ, 0x1f, R29 ;  /* 0x0000001fff1c7819 */ /* 0x004fc6000001141d */
[----:B---3--:R-:W-:Y:S04]  /*88f0*/  STL [R1+0x680], R2 ;  /* 0x0006800201007387 */ /* 0x008fe80000100800 */
[----:B------:R-:W-:Y:S04]  /*8900*/  STL [R1+0x88], R6 ;  /* 0x0000880601007387 */ /* 0x000fe80000100800 */
[----:B------:R2:W-:Y:S04]  /*8910*/  STL [R1+0x8c], R5 ;  /* 0x00008c0501007387 */ /* 0x0005e80000100800 */
[----:B------:R-:W-:Y:S04]  /*8920*/  STL [R1+0x688], R28 ;  /* 0x0006881c01007387 */ /* 0x000fe80000100800 */
[----:B------:R-:W-:Y:S04]  /*8930*/  STL [R1+0x684], R29 ;  /* 0x0006841d01007387 */ /* 0x000fe80000100800 */
[----:B------:R-:W-:Y:S04]  /*8940*/  STL [R1+0x3dc], RZ ;  /* 0x0003dcff01007387 */ /* 0x000fe80000100800 */
        /* <DEDUP_REMOVED lines=84> */
[----:B-1----:R-:W3:Y:S04]  /*8e90*/  LDL.LU R13, [R1+0x8] ;  /* 0x00000800010d7983 */ /* 0x002ee80000300800 */
[----:B------:R-:W3:Y:S04]  /*8ea0*/  LDL R12, [R1+0x3d8] ;  /* 0x0003d800010c7983 */ /* 0x000ee80000100800 */
[----:B------:R-:W-:Y:S04]  /*8eb0*/  STL [R1+0x1d0], RZ ;  /* 0x0001d0ff01007387 */ /* 0x000fe80000100800 */
[----:B------:R-:W-:Y:S04]  /*8ec0*/  STL [R1+0x1d4], RZ ;  /* 0x0001d4ff01007387 */ /* 0x000fe80000100800 */
[----:B------:R-:W-:Y:S04]  /*8ed0*/  STL [R1+0x1d8], RZ ;  /* 0x0001d8ff01007387 */ /* 0x000fe80000100800 */
[----:B------:R-:W-:Y:S04]  /*8ee0*/  STL [R1+0x1dc], RZ ;  /* 0x0001dcff01007387 */ /* 0x000fe80000100800 */
[----:B------:R-:W4:Y:S04]  /*8ef0*/  LDL R14, [R1+0x570] ;  /* 0x00057000010e7983 */ /* 0x000f280000100800 */
        /* <DEDUP_REMOVED lines=13> */
[----:B--2---:R-:W2:Y:S04]  /*8fd0*/  LDL R5, [R1+0x578] ;  /* 0x0005780001057983 */ /* 0x004ea80000100800 */
[----:B------:R-:W2:Y:S04]  /*8fe0*/  LDL R6, [R1+0x594] ;  /* 0x0005940001067983 */ /* 0x000ea80000100800 */
[----:B------:R-:W2:Y:S04]  /*8ff0*/  LDL R7, [R1+0x57c] ;  /* 0x00057c0001077983 */ /* 0x000ea80000100800 */
[----:B------:R-:W-:Y:S04]  /*9000*/  STL [R1+0x1e0], RZ ;  /* 0x0001e0ff01007387 */ /* 0x000fe80000100800 */
[----:B------:R-:W-:Y:S04]  /*9010*/  STL [R1+0x1e4], RZ ;  /* 0x0001e4ff01007387 */ /* 0x000fe80000100800 */
[----:B------:R-:W-:Y:S04]  /*9020*/  STL [R1+0x1e8], RZ ;  /* 0x0001e8ff01007387 */ /* 0x000fe80000100800 */
[----:B------:R-:W-:Y:S04]  /*9030*/  STL [R1+0x1ec], RZ ;  /* 0x0001ecff01007387 */ /* 0x000fe80000100800 */
[----:B------:R-:W2:Y:S04]  /*9040*/  LDL R8, [R1+0x580] ;  /* 0x0005800001087983 */ /* 0x000ea80000100800 */
[----:B------:R-:W2:Y:S04]  /*9050*/  LDL R9, [R1+0x584] ;  /* 0x0005840001097983 */ /* 0x000ea80000100800 */
[----:B------:R-:W2:Y:S04]  /*9060*/  LDL R10, [R1+0x598] ;  /* 0x00059800010a7983 */ /* 0x000ea80000100800 */
[----:B------:R-:W-:Y:S04]  /*9070*/  STL [R1+0x200], RZ ;  /* 0x000200ff01007387 */ /* 0x000fe80000100800 */
[----:B------:R-:W-:Y:S04]  /*9080*/  STL [R1+0x204], RZ ;  /* 0x000204ff01007387 */ /* 0x000fe80000100800 */
[----:B------:R-:W-:Y:S04]  /*9090*/  STL [R1+0x208], RZ ;  /* 0x000208ff01007387 */ /* 0x000fe80000100800 */
[----:B------:R-:W2:Y:S01]  /*90a0*/  LDL R11, [R1+0x588] ;  /* 0x00058800010b7983 */ /* 0x000ea20000100800 */
[----:B---3--:R-:W-:-:S03]  /*90b0*/  SHF.L.U64.HI R2, R12, 0x2, R13 ;  /* 0x000000020c027819 */ /* 0x008fc6000001020d */
[----:B------:R-:W3:Y:S04]  /*90c0*/  LDL R12, [R1+0x58c] ;  /* 0x00058c00010c7983 */ /* 0x000ee80000100800 */
[----:B------:R-:W3:Y:S04]  /*90d0*/  LDL R13, [R1+0x590] ;  /* 0x00059000010d7983 */ /* 0x000ee80000100800 */
[----:B------:R-:W-:Y:S04]  /*90e0*/  STL [R1+0x470], R2 ;  /* 0x0004700201007387 */ /* 0x000fe80000100800 */
[----:B------:R-:W3:Y:S01]  /*90f0*/  LDL R15, [R1+0x5c0] ;  /* 0x0005c000010f7983 */ /* 0x000ee20000100800 */
[----:B----4-:R-:W-:-:S03]  /*9100*/  SHF.L.U64.HI R0, R14, 0x2, R0 ;  /* 0x000000020e007819 */ /* 0x010fc60000010200 */
[----:B------:R-:W4:Y:S04]  /*9110*/  LDL R14, [R1+0x59c] ;  /* 0x00059c00010e7983 */ /* 0x000f280000100800 */
[----:B------:R1:W-:Y:S04]  /*9120*/  STL [R1+0x46c], R0 ;  /* 0x00046c0001007387 */ /* 0x0003e80000100800 */
[----:B------:R-:W3:Y:S04]  /*9130*/  LDL R16, [R1+0x5c4] ;  /* 0x0005c40001107983 */ /* 0x000ee80000100800 */
[----:B------:R-:W3:Y:S04]  /*9140*/  LDL R17, [R1+0x5c8] ;  /* 0x0005c80001117983 */ /* 0x000ee80000100800 */
[----:B------:R-:W3:Y:S04]  /*9150*/  LDL R18, [R1+0x5a0] ;  /* 0x0005a00001127983 */ /* 0x000ee80000100800 */
[----:B-1----:R-:W3:Y:S04]  /*9160*/  LDL.LU R0, [R1+0x14] ;  /* 0x0000140001007983 */ /* 0x002ee80000300800 */
[----:B------:R-:W3:Y:S04]  /*9170*/  LDL R29, [R1+0x5f8] ;  /* 0x0005f800011d7983 */ /* 0x000ee80000100800 */
[----:B------:R-:W3:Y:S04]  /*9180*/  LDL.LU R28, [R1+0x18] ;  /* 0x00001800011c7983 */ /* 0x000ee80000300800 */
[----:B------:R-:W3:Y:S01]  /*9190*/  LDL R2, [R1+0x5fc] ;  /* 0x0005fc0001027983 */ /* 0x000ee20000100800 */
[----:B------:R-:W-:-:S03]  /*91a0*/  SHF.L.U64.HI R3, R19, 0x2, R3 ;  /* 0x0000000213037819 */ /* 0x000fc60000010203 */
[----:B------:R-:W3:Y:S04]  /*91b0*/  LDL R19, [R1+0x5cc] ;  /* 0x0005cc0001137983 */ /* 0x000ee80000100800 */
[----:B------:R-:W3:Y:S04]  /*91c0*/  LDL R20, [R1+0x5d0] ;  /* 0x0005d00001147983 */ /* 0x000ee80000100800 */
[----:B------:R1:W-:Y:S04]  /*91d0*/  STL [R1+0x474], R3 ;  /* 0x0004740301007387 */ /* 0x0003e80000100800 */
[----:B-1----:R-:W3:Y:S01]  /*91e0*/  LDL R3, [R1+0x5f4] ;  /* 0x0005f40001037983 */ /* 0x002ee20000100800 */
[----:B--2---:R-:W-:-:S03]  /*91f0*/  SHF.L.U64.HI R4, R5, 0x2, R4 ;  /* 0x0000000205047819 */ /* 0x004fc60000010204 */
[----:B------:R-:W2:Y:S04]  /*9200*/  LDL.LU R5, [R1+0x734] ;  /* 0x0007340001057983 */ /* 0x000ea80000300800 */
[----:B------:R1:W-:Y:S04]  /*9210*/  STL [R1+0x478], R4 ;  /* 0x0004780401007387 */ /* 0x0003e80000100800 */
[----:B-1----:R-:W3:Y:S01]  /*9220*/  LDL.LU R4, [R1+0x10] ;  /* 0x0000100001047983 */ /* 0x002ee20000300800 */
[----:B--2---:R-:W-:-:S03]  /*9230*/  SHF.L.U64.HI R5, R6, 0x2, R5 ;  /* 0x0000000206057819 */ /* 0x004fc60000010205 */
[----:B------:R-:W2:Y:S04]  /*9240*/  LDL.LU R6, [R1+0x730] ;  /* 0x0007300001067983 */ /* 0x000ea80000300800 */
        /* <DEDUP_REMOVED lines=19> */
[----:B------:R-:W3:Y:S04]  /*9380*/  LDL.LU R11, [R1+0x71c] ;  /* 0x00071c00010b7983 */ /* 0x000ee80000300800 */
[----:B------:R1:W-:Y:S04]  /*9390*/  STL [R1+0x490], R10 ;  /* 0x0004900a01007387 */ /* 0x0003e80000100800 */
[----:B-1----:R-:W2:Y:S01]  /*93a0*/  LDL.LU R10, [R1] ;  /* 0x00000000010a7983 */ /* 0x002ea20000300800 */
[----:B---3--:R-:W-:-:S03]  /*93b0*/  SHF.L.U64.HI R11, R12, 0x2, R11 ;  /* 0x000000020c0b7819 */ /* 0x008fc6000001020b */
[----:B------:R-:W3:Y:S04]  /*93c0*/  LDL.LU R12, [R1+0x718] ;  /* 0x00071800010c7983 */ /* 0x000ee80000300800 */
[----:B------:R1:W-:Y:S04]  /*93d0*/  STL [R1+0x494], R11 ;  /* 0x0004940b01007387 */ /* 0x0003e80000100800 */
[----:B-1----:R-:W2:Y:S01]  /*93e0*/  LDL R11, [R1+0x5e8] ;  /* 0x0005e800010b7983 */ /* 0x002ea20000100800 */
[----:B---3--:R-:W-:-:S03]  /*93f0*/  SHF.L.U64.HI R12, R13, 0x2, R12 ;  /* 0x000000020d0c7819 */ /* 0x008fc6000001020c */
[----:B------:R-:W4:Y:S04]  /*9400*/  LDL.LU R13, [R1+0x714] ;  /* 0x00071400010d7983 */ /* 0x000f280000300800 */
[----:B------:R1:W-:Y:S04]  /*9410*/  STL [R1+0x498], R12 ;  /* 0x0004980c01007387 */ /* 0x0003e80000100800 */
[----:B-1----:R-:W3:Y:S01]  /*9420*/  LDL R12, [R1+0x5e4] ;  /* 0x0005e400010c7983 */ /* 0x002ee20000100800 */
[----:B----4-:R-:W-:-:S03]  /*9430*/  SHF.L.U64.HI R13, R14, 0x2, R13 ;  /* 0x000000020e0d7819 */ /* 0x010fc6000001020d */
[----:B------:R-:W4:Y:S04]  /*9440*/  LDL.LU R14, [R1+0x710] ;  /* 0x00071000010e7983 */ /* 0x000f280000300800 */
[----:B------:R1:W-:Y:S04]  /*9450*/  STL [R1+0x49c], R13 ;  /* 0x00049c0d01007387 */ /* 0x0003e80000100800 */
[----:B-1----:R-:W2:Y:S01]  /*9460*/  LDL R13, [R1+0x5a8] ;  /* 0x0005a800010d7983 */ /* 0x002ea20000100800 */
        /* <DEDUP_REMOVED lines=19> */
[----:B-1----:R-:W3:Y:S01]  /*95a0*/  LDL R18, [R1+0x5d4] ;  /* 0x0005d40001127983 */ /* 0x002ee20000100800 */
[----:B----4-:R-:W-:-:S03]  /*95b0*/  SHF.L.U64.HI R19, R20, 0x2, R19 ;  /* 0x0000000214137819 */ /* 0x010fc60000010213 */
[----:B------:R-:W4:Y:S01]  /*95c0*/  LDL.LU R20, [R1+0x6f8] ;  /* 0x0006f80001147983 */ /* 0x000f220000300800 */
[----:B--2---:R-:W-:Y:S02]  /*95d0*/  SHF.L.U64.HI R17, R17, 0x2, R21 ;  /* 0x0000000211117819 */ /* 0x004fe40000010215 */
[----:B------:R-:W-:Y:S01]  /*95e0*/  SHF.L.U64.HI R16, R16, 0x2, R22 ;  /* 0x0000000210107819 */ /* 0x000fe20000010216 */
[----:B------:R-:W-:Y:S01]  /*95f0*/  STL [R1+0x4b4], R19 ;  /* 0x0004b41301007387 */ /* 0x000fe20000100800 */
[----:B------:R-:W-:Y:S02]  /*9600*/  SHF.L.U64.HI R15, R15, 0x2, R23 ;  /* 0x000000020f0f7819 */ /* 0x000fe40000010217 */
[----:B------:R-:W-:Y:S02]  /*9610*/  SHF.L.U64.HI R14, R14, 0x2, R24 ;  /* 0x000000020e0e7819 */ /* 0x000fe40000010218 */
[----:B------:R-:W-:Y:S02]  /*9620*/  SHF.L.U64.HI R13, R13, 0x2, R25 ;  /* 0x000000020d0d7819 */ /* 0x000fe40000010219 */
[----:B---3--:R-:W-:-:S02]  /*9630*/  SHF.L.U64.HI R12, R12, 0x2, R26 ;  /* 0x000000020c0c7819 */ /* 0x008fc4000001021a */
[----:B------:R-:W-:Y:S02]  /*9640*/  SHF.L.U64.HI R11, R11, 0x2, R27 ;  /* 0x000000020b0b7819 */ /* 0x000fe4000001021b */
[----:B------:R-:W-:Y:S02]  /*9650*/  SHF.L.U64.HI R9, R9, 0x2, R10 ;  /* 0x0000000209097819 */ /* 0x000fe4000001020a */
[----:B------:R-:W-:Y:S02]  /*9660*/  SHF.L.U64.HI R7, R7, 0x2, R8 ;  /* 0x0000000207077819 */ /* 0x000fe40000010208 */
[----:B------:R-:W-:Y:S02]  /*9670*/  SHF.L.U64.HI R5, R5, 0x2, R6 ;  /* 0x0000000205057819 */ /* 0x000fe40000010206 */
[----:B------:R-:W-:Y:S02]  /*9680*/  SHF.L.U64.HI R4, R3, 0x2, R4 ;  /* 0x0000000203047819 */ /* 0x000fe40000010204 */
[----:B----4-:R-:W-:-:S05]  /*9690*/  SHF.L.U64.HI R18, R18, 0x2, R20 ;  /* 0x0000000212127819 */ /* 0x010fca0000010214 */
[----:B------:R-:W-:Y:S04]  /*96a0*/  STL [R1+0x4b8], R18 ;  /* 0x0004b81201007387 */ /* 0x000fe80000100800 */
        /* <DEDUP_REMOVED lines=10> */
[----:B------:R1:W-:Y:S04]  /*9750*/  STL [R1+0x4e4], R4 ;  /* 0x0004e40401007387 */ /* 0x0003e80000100800 */
[----:B-1----:R-:W2:Y:S01]  /*9760*/  LDL R4, [R1+0x604] ;  /* 0x0006040001047983 */ /* 0x002ea20000100800 */
[----:B------:R-:W-:-:S02]  /*9770*/  SHF.L.U64.HI R3, R29, 0x2, R0 ;  /* 0x000000021d037819 */ /* 0x000fc40000010200 */
[----:B------:R-:W-:-:S03]  /*9780*/  SHF.L.U64.HI R0, R2, 0x2, R28 ;  /* 0x0000000202007819 */ /* 0x000fc6000001021c */
[----:B------:R-:W-:Y:S04]  /*9790*/  STL [R1+0x4e8], R3 ;  /* 0x0004e80301007387 */ /* 0x000fe80000100800 */
[----:B--2---:R1:W-:Y:S04]  /*97a0*/  STL [R1+0x6f0], R4 ;  /* 0x0006f00401007387 */ /* 0x0043e80000100800 */
[----:B------:R-:W-:Y:S04]  /*97b0*/  STL [R1+0x4ec], R0 ;  /* 0x0004ec0001007387 */ /* 0x000fe80000100800 */
[----:B-1----:R-:W2:Y:S04]  /*97c0*/  LDL R4, [R1+0x600] ;  /* 0x0006000001047983 */ /* 0x002ea80000100800 */
[----:B------:R-:W3:Y:S04]  /*97d0*/  LDL.LU R28, [R1+0x58] ;  /* 0x00005800011c7983 */ /* 0x000ee80000300800 */
[----:B---3--:R1:W-:Y:S04]  /*97e0*/  STL [R1+0x68c], R28 ;  /* 0x00068c1c01007387 */ /* 0x0083e80000100800 */
[----:B-1----:R-:W3:Y:S04]  /*97f0*/  LDL R28, [R1+0x628] ;  /* 0x00062800011c7983 */ /* 0x002ee80000100800 */
        /* <DEDUP_REMOVED lines=23> */
[----:B-1----:R-:W3:Y:S04]  /*9970*/  LDL.LU R28, [R1+0x20] ;  /* 0x00002000011c7983 */ /* 0x002ee80000300800 */
[----:B---3--:R1:W-:Y:S04]  /*9980*/  STL [R1+0x6f4], R28 ;  /* 0x0006f41c01007387 */ /* 0x0083e80000100800 */
[----:B-1----:R-:W2:Y:S04]  /*9990*/  LDL.LU R28, [R1+0x1c] ;  /* 0x00001c00011c7983 */ /* 0x002ea80000300800 */
[----:B------:R-:W3:Y:S04]  /*99a0*/  LDL R29, [R1+0x62c] ;  /* 0x00062c00011d7983 */ /* 0x000ee80000100800 */
[----:B---3--:R1:W-:Y:S04]  /*99b0*/  STL [R1+0x690], R29 ;  /* 0x0006901d01007387 */ /* 0x0083e80000100800 */
[----:B-1----:R-:W3:Y:S04]  /*99c0*/  LDL.LU R29, [R1+0x54] ;  /* 0x00005400011d7983 */ /* 0x002ee80000300800 */
        /* <DEDUP_REMOVED lines=19> */
[----:B-1----:R-:W3:Y:S01]  /*9b00*/  LDL.LU R29, [R1+0x2c] ;  /* 0x00002c00011d7983 */ /* 0x002ee20000300800 */
[----:B--2---:R-:W-:-:S03]  /*9b10*/  SHF.L.U64.HI R4, R4, 0x2, R28 ;  /* 0x0000000204047819 */ /* 0x004fc6000001021c */
[----:B---3--:R1:W-:Y:S04]  /*9b20*/  STL [R1+0x6e8], R29 ;  /* 0x0006e81d01007387 */ /* 0x0083e80000100800 */
[----:B-1----:R-:W2:Y:S04]  /*9b30*/  LDL.LU R29, [R1+0x28] ;  /* 0x00002800011d7983 */ /* 0x002ea80000300800 */
[----:B------:R-:W3:Y:S04]  /*9b40*/  LDL.LU R2, [R1+0x5c] ;  /* 0x00005c0001027983 */ /* 0x000ee80000300800 */
[----:B------:R-:W3:Y:S04]  /*9b50*/  LDL R27, [R1+0x630] ;  /* 0x00063000011b7983 */ /* 0x000ee80000100800 */
[----:B------:R-:W4:Y:S04]  /*9b60*/  LDL.LU R26, [R1+0x60] ;  /* 0x00006000011a7983 */ /* 0x000f280000300800 */
[----:B------:R-:W4:Y:S04]  /*9b70*/  LDL R25, [R1+0x634] ;  /* 0x0006340001197983 */ /* 0x000f280000100800 */
[----:B------:R-:W2:Y:S04]  /*9b80*/  LDL.LU R24, [R1+0x64] ;  /* 0x0000640001187983 */ /* 0x000ea80000300800 */
[----:B------:R-:W2:Y:S04]  /*9b90*/  LDL R23, [R1+0x638] ;  /* 0x0006380001177983 */ /* 0x000ea80000100800 */
        /* <DEDUP_REMOVED lines=21> */
[----:B------:R1:W-:Y:S04]  /*9cf0*/  STL [R1+0x4f0], R4 ;  /* 0x0004f00401007387 */ /* 0x0003e80000100800 */
[----:B-1----:R-:W2:Y:S02]  /*9d00*/  LDL.LU R4, [R1+0x6f0] ;  /* 0x0006f00001047983 */ /* 0x002ea40000300800 */
[----:B--2---:R-:W-:-:S02]  /*9d10*/  SHF.L.U64.HI R4, R4, 0x2, R28 ;  /* 0x0000000204047819 */ /* 0x004fc4000001021c */
[----:B------:R-:W2:Y:S04]  /*9d20*/  LDL.LU R28, [R1+0x6ec] ;  /* 0x0006ec00011c7983 */ /* 0x000ea80000300800 */
[----:B------:R1:W-:Y:S04]  /*9d30*/  STL [R1+0x4f4], R4 ;  /* 0x0004f40401007387 */ /* 0x0003e80000100800 */
[----:B-1----:R-:W3:Y:S01]  /*9d40*/  LDL.LU R4, [R1+0x24] ;  /* 0x0000240001047983 */ /* 0x002ee20000300800 */
[----:B--2---:R-:W-:-:S03]  /*9d50*/  SHF.L.U64.HI R28, R28, 0x2, R29 ;  /* 0x000000021c1c7819 */ /* 0x004fc6000001021d */
[----:B------:R-:W2:Y:S04]  /*9d60*/  LDL.LU R29, [R1+0x6e8] ;  /* 0x0006e800011d7983 */ /* 0x000ea80000300800 */
[----:B------:R1:W-:Y:S04]  /*9d70*/  STL [R1+0x4f8], R28 ;  /* 0x0004f81c01007387 */ /* 0x0003e80000100800 */
[----:B-1----:R-:W2:Y:S02]  /*9d80*/  LDL.LU R28, [R1+0x6e4] ;  /* 0x0006e400011c7983 */ /* 0x002ea40000300800 */
[----:B--2---:R-:W-:-:S02]  /*9d90*/  SHF.L.U64.HI R28, R28, 0x2, R29 ;  /* 0x000000021c1c7819 */ /* 0x004fc4000001021d */
        /* <DEDUP_REMOVED lines=42> */
[----:B-1----:R-:W2:Y:S01]  /*a040*/  LDL.LU R28, [R1+0x68c] ;  /* 0x00068c00011c7983 */ /* 0x002ea20000300800 */
[----:B---3--:R-:W-:Y:S02]  /*a050*/  SHF.L.U64.HI R27, R27, 0x2, R2 ;  /* 0x000000021b1b7819 */ /* 0x008fe40000010202 */
[----:B----4-:R-:W-:-:S02]  /*a060*/  SHF.L.U64.HI R25, R25, 0x2, R26 ;  /* 0x0000000219197819 */ /* 0x010fc4000001021a */
[----:B------:R-:W-:Y:S02]  /*a070*/  SHF.L.U64.HI R23, R23, 0x2, R24 ;  /* 0x0000000217177819 */ /* 0x000fe40000010218 */
[----:B--2---:R-:W-:Y:S02]  /*a080*/  SHF.L.U64.HI R29, R29, 0x2, R28 ;  /* 0x000000021d1d7819 */ /* 0x004fe4000001021c */
[----:B------:R-:W2:Y:S04]  /*a090*/  LDL.LU R28, [R1+0x688] ;  /* 0x00068800011c7983 */ /* 0x000ea80000300800 */
[----:B------:R1:W-:Y:S04]  /*a0a0*/  STL [R1+0x528], R29 ;  /* 0x0005281d01007387 */ /* 0x0003e80000100800 */
[----:B-1----:R-:W2:Y:S04]  /*a0b0*/  LDL.LU R29, [R1+0x684] ;  /* 0x00068400011d7983 */ /* 0x002ea80000300800 */
[----:B------:R-:W3:Y:S01]  /*a0c0*/  LDL.LU R2, [R1+0x680] ;  /* 0x0006800001027983 */ /* 0x000ee20000300800 */
[----:B------:R-:W-:-:S02]  /*a0d0*/  SHF.L.U64.HI R21, R21, 0x2, R22 ;  /* 0x0000000215157819 */ /* 0x000fc40000010216 */
[----:B------:R-:W-:Y:S01]  /*a0e0*/  SHF.L.U64.HI R19, R19, 0x2, R20 ;  /* 0x0000000213137819 */ /* 0x000fe20000010214 */
[----:B------:R-:W-:Y:S01]  /*a0f0*/  STL [R1+0x52c], R27 ;  /* 0x00052c1b01007387 */ /* 0x000fe20000100800 */
[----:B------:R-:W-:Y:S02]  /*a100*/  SHF.L.U64.HI R17, R17, 0x2, R18 ;  /* 0x0000000211117819 */ /* 0x000fe40000010212 */
[----:B------:R-:W-:Y:S01]  /*a110*/  SHF.L.U64.HI R15, R15, 0x2, R16 ;  /* 0x000000020f0f7819 */ /* 0x000fe20000010210 */
[----:B------:R-:W-:Y:S01]  /*a120*/  STL [R1+0x530], R25 ;  /* 0x0005301901007387 */ /* 0x000fe20000100800 */
[----:B------:R-:W-:Y:S02]  /*a130*/  SHF.L.U64.HI R14, R0, 0x2, R14 ;  /* 0x00000002000e7819 */ /* 0x000fe4000001020e */
[----:B------:R-:W-:Y:S01]  /*a140*/  SHF.L.U64.HI R12, R12, 0x2, R13 ;  /* 0x000000020c0c7819 */ /* 0x000fe2000001020d */
[----:B------:R-:W-:Y:S01]  /*a150*/  STL [R1+0x534], R23 ;  /* 0x0005341701007387 */ /* 0x000fe20000100800 */
[----:B------:R-:W-:-:S03]  /*a160*/  SHF.L.U64.HI R10, R10, 0x2, R11 ;  /* 0x000000020a0a7819 */ /* 0x000fc6000001020b */
[----:B------:R-:W-:Y:S01]  /*a170*/  STL [R1+0x538], R21 ;  /* 0x0005381501007387 */ /* 0x000fe20000100800 */
[----:B------:R-:W-:-:S03]  /*a180*/  SHF.L.U64.HI R8, R8, 0x2, R9 ;  /* 0x0000000208087819 */ /* 0x000fc60000010209 */
[----:B------:R-:W-:Y:S01]  /*a190*/  STL [R1+0x53c], R19 ;  /* 0x00053c1301007387 */ /* 0x000fe20000100800 */
[----:B------:R-:W-:-:S03]  /*a1a0*/  SHF.L.U64.HI R7, R5, 0x2, R7 ;  /* 0x0000000205077819 */ /* 0x000fc60000010207 */
[----:B------:R1:W-:Y:S01]  /*a1b0*/  STL [R1+0x540], R17 ;  /* 0x0005401101007387 */ /* 0x0003e20000100800 */
[----:B------:R-:W-:-:S03]  /*a1c0*/  SHF.L.U64.HI R6, R3, 0x2, R6 ;  /* 0x0000000203067819 */ /* 0x000fc60000010206 */
[----:B------:R-:W-:Y:S04]  /*a1d0*/  STL [R1+0x544], R15 ;  /* 0x0005440f01007387 */ /* 0x000fe80000100800 */
[----:B------:R-:W-:Y:S04]  /*a1e0*/  STL [R1+0x548], R14 ;  /* 0x0005480e01007387 */ /* 0x000fe80000100800 */
[----:B------:R-:W-:Y:S04]  /*a1f0*/  STL [R1+0x54c], R12 ;  /* 0x00054c0c01007387 */ /* 0x000fe80000100800 */
[----:B------:R-:W-:Y:S04]  /*a200*/  STL [R1+0x550], R10 ;  /* 0x0005500a01007387 */ /* 0x000fe80000100800 */
[----:B------:R4:W-:Y:S04]  /*a210*/  STL [R1+0x554], R8 ;  /* 0x0005540801007387 */ /* 0x0009e80000100800 */
[----:B------:R-:W-:Y:S01]  /*a220*/  STL [R1+0x558], R7 ;  /* 0x0005580701007387 */ /* 0x000fe20000100800 */
[----:B------:R-:W4:Y:S03]  /*a230*/  S2R R0, SR_TID.X ;  /* 0x0000000000007919 */ /* 0x000f260000002100 */
[----:B------:R2:W-:Y:S01]  /*a240*/  STL [R1+0x55c], R6 ;  /* 0x00055c0601007387 */ /* 0x0005e20000100800 */
[----:B------:R-:W-:Y:S01]  /*a250*/  SHF.R.S32.HI R4, RZ, 0x6, R4 ;  /* 0x00000006ff047819 */ /* 0x000fe20000011404 */
[----:B------:R-:W4:Y:S01]  /*a260*/  S2R R3, SR_TID.X ;  /* 0x0000000000037919 */ /* 0x000f220000002100 */
[----:B-1----:R-:W-:-:S02]  /*a270*/  CS2R R16, SRZ ;  /* 0x0000000000107805 */ /* 0x002fc4000001ff00 */
[----:B------:R-:W-:Y:S02]  /*a280*/  CS2R R18, SRZ ;  /* 0x0000000000127805 */ /* 0x000fe4000001ff00 */
[----:B----4-:R-:W-:Y:S02]  /*a290*/  CS2R R8, SRZ ;  /* 0x0000000000087805 */ /* 0x010fe4000001ff00 */
[----:B------:R-:W-:Y:S01]  /*a2a0*/  CS2R R10, SRZ ;  /* 0x00000000000a7805 */ /* 0x000fe2000001ff00 */
[----:B------:R-:W-:Y:S01]  /*a2b0*/  UMOV UR5, 0x1 ;  /* 0x0000000100057882 */ /* 0x000fe20000000000 */
[----:B------:R-:W-:Y:S01]  /*a2c0*/  UMOV UR6, 0xffffffff ;  /* 0xffffffff00067882 */ /* 0x000fe20000000000 */
[----:B------:R-:W-:-:S05]  /*a2d0*/  LOP3.LUT R0, R0, 0x3, RZ, 0xc0, !PT ;  /* 0x0000000300007812 */ /* 0x000fca00078ec0ff */
[----:B------:R-:W-:-:S05]  /*a2e0*/  IMAD R0, R0, 0x820, RZ ;  /* 0x0000082000007824 */ /* 0x000fca00078e02ff */
[----:B------:R-:W-:Y:S02]  /*a2f0*/  LOP3.LUT R0, R0, 0x1dc, R3, 0x78, !PT ;  /* 0x000001dc00007812 */ /* 0x000fe400078e7803 */
[----:B---3--:R-:W-:-:S04]  /*a300*/  SHF.R.S32.HI R5, RZ, 0x1f, R2 ;  /* 0x0000001fff057819 */ /* 0x008fc80000011402 */
[----:B--2---:R-:W-:Y:S02]  /*a310*/  SHF.L.U64.HI R6, R2, 0x2, R5 ;  /* 0x0000000202067819 */ /* 0x004fe40000010205 */
[----:B------:R-:W-:Y:S01]  /*a320*/  SHF.L.U64.HI R5, R29, 0x2, R28 ;  /* 0x000000021d057819 */ /* 0x000fe2000001021c */
[----:B------:R1:W5:Y:S04]  /*a330*/  LDL.LU R2, [R1+0x67c] ;  /* 0x00067c0001027983 */ /* 0x0003680000300800 */
[----:B------:R1:W5:Y:S04]  /*a340*/  LDL.LU R28, [R1+0x678] ;  /* 0x00067800011c7983 */ /* 0x0003680000300800 */
[----:B------:R1:W-:Y:S04]  /*a350*/  STL [R1+0x560], R6 ;  /* 0x0005600601007387 */ /* 0x0003e80000100800 */
[----:B------:R1:W5:Y:S04]  /*a360*/  LDL.LU R29, [R1+0x674] ;  /* 0x00067400011d7983 */ /* 0x0003680000300800 */
[----:B------:R1:W-:Y:S04]  /*a370*/  STL [R1+0x564], R5 ;  /* 0x0005640501007387 */ /* 0x0003e80000100800 */
[----:B------:R1:W-:Y:S04]  /*a380*/  STL [R1+0x464], R4 ;  /* 0x0004640401007387 */ /* 0x0003e80000100800 */
        /* <DEDUP_REMOVED lines=12> */
[----:B------:R1:W-:Y:S02]  /*a450*/  STL [R1+0x22c], RZ ;  /* 0x00022cff01007387 */ /* 0x0003e40000100800 */
.L_x_1:
[----:B-1----:R-:W1:Y:S01]  /*a460*/  S2R R4, SR_TID.X ;  /* 0x0000000000047919 */ /* 0x002e620000002100 */
[----:B------:R-:W-:-:S04]  /*a470*/  DEPBAR.LE SB0, 0x2 ;  /* 0x000080800000791a */ /* 0x000fc80000000000 */
[----:B------:R-:W-:Y:S01]  /*a480*/  UIADD3 UR6, UPT, UPT, UR6, 0x1, URZ ;  /* 0x0000000106067890 */ /* 0x000fe2000fffe0ff */
[----:B-----5:R-:W-:Y:S03]  /*a490*/  STL.64 [R1+0x1518], R18 ;  /* 0x0015181201007387 */ /* 0x020fe60000100a00 */
[----:B------:R-:W-:Y:S01]  /*a4a0*/  UISETP.GT.AND UP0, UPT, UR6, 0x1, UPT ;  /* 0x000000010600788c */ /* 0x000fe2000bf04270 */
[----:B------:R-:W-:Y:S03]  /*a4b0*/  STL.64 [R1+0x1510], R16 ;  /* 0x0015101001007387 */ /* 0x000fe60000100a00 */
[----:B------:R-:W-:Y:S01]  /*a4c0*/  USEL UR6, UR6, URZ, !UP0 ;  /* 0x000000ff06067287 */ /* 0x000fe2000c000000 */
[----:B------:R-:W-:Y:S03]  /*a4d0*/  STL.64 [R1+0x1508], R10 ;  /* 0x0015080a01007387 */ /* 0x000fe60000100a00 */
[----:B------:R-:W-:Y:S01]  /*a4e0*/  ULEA UR10, UR6, UR4, 0xf ;  /* 0x00000004060a7291 */ /* 0x000fe2000f8e78ff */
[----:B------:R-:W-:Y:S01]  /*a4f0*/  STL.64 [R1+0x1500], R8 ;  /* 0x0015000801007387 */ /* 0x000fe20000100a00 */
[----:B------:R-:W-:-:S03]  /*a500*/  ULEA UR7, UR6, UR4, 0x11 ;  /* 0x0000000406077291 */ /* 0x000fc6000f8e88ff */
[----:B-----5:R-:W-:Y:S04]  /*a510*/  STL [R1+0x760], R2 ;  /* 0x0007600201007387 */ /* 0x020fe80000100800 */
[----:B------:R2:W-:Y:S04]  /*a520*/  STL [R1+0x728], R29 ;  /* 0x0007281d01007387 */ /* 0x0005e80000100800 */
[----:B------:R-:W-:Y:S01]  /*a530*/  STL [R1+0x724], R28 ;  /* 0x0007241c01007387 */ /* 0x000fe20000100800 */
[C---:B-1----:R-:W-:Y:S01]  /*a540*/  LOP3.LUT R3, R4.reuse, 0x7, RZ, 0xc0, !PT ;  /* 0x0000000704037812 */ /* 0x042fe200078ec0ff */
[----:B------:R-:W-:-:S02]  /*a550*/  IMAD.SHL.U32 R6, R4, 0x2, RZ ;  /* 0x0000000204067824 */ /* 0x000fc400078e00ff */
[----:B------:R-:W-:Y:S01]  /*a560*/  STL [R1+0x1650], R0 ;  /* 0x0016500001007387 */ /* 0x000fe20000100800 */
[----:B------:R-:W-:Y:S01]  /*a570*/  IMAD.SHL.U32 R5, R4, 0x40, RZ ;  /* 0x0000004004057824 */ /* 0x000fe200078e00ff */
[----:B--2---:R-:W-:Y:S01]  /*a580*/  LOP3.LUT R29, R0, 0x20, RZ, 0x3c, !PT ;  /* 0x00000020001d7812 */ /* 0x004fe200078e3cff */
[----:B------:R-:W-:Y:S01]  /*a590*/  IMAD R3, R3, 0x110, RZ ;  /* 0x0000011003037824 */ /* 0x000fe200078e02ff */
[----:B------:R-:W-:Y:S04]  /*a5a0*/  BAR.SYNC.DEFER_BLOCKING 0x0 ;  /* 0x0000000000007b1d */ /* 0x000fe80000010000 */
[----:B------:R-:W-:-:S04]  /*a5b0*/  LOP3.LUT R3, R3, 0x30, R6, 0x78, !PT ;  /* 0x0000003003037812 */ /* 0x000fc800078e7806 */
[----:B------:R-:W-:-:S05]  /*a5c0*/  LOP3.LUT R3, R3, 0x800, R5, 0xf8, !PT ;  /* 0x0000080003037812 */ /* 0x000fca00078ef805 */
[----:B------:R-:W1:Y:S04]  /*a5d0*/  LDSM.16.M88.4 R12, [R3+UR10+0x40000] ;  /* 0x0400000a030c783b */ /* 0x000e680008000200 */
[----:B------:R-:W2:Y:S04]  /*a5e0*/  LDSM.16.M88.4 R20, [R3+UR10+0x42000] ;  /* 0x0420000a0314783b */ /* 0x000ea80008000200 */
[----:B------:R-:W3:Y:S04]  /*a5f0*/  LDSM.16.M88.4 R8, [R3+UR10+0x41000] ;  /* 0x0410000a0308783b */ /* 0x000ee80008000200 */
[----:B------:R-:W4:Y:S04]  /*a600*/  LDSM.16.M88.4 R24, [R3+UR10+0x43000] ;  /* 0x0430000a0318783b */ /* 0x000f280008000200 */
[----:B------:R-:W-:Y:S04]  /*a610*/  LDSM.16.M88.4 R16, [R3+UR10+0x44000] ;  /* 0x0440000a0310783b */ /* 0x000fe80008000200 */
[----:B------:R-:W-:Y:S04]  /*a620*/  LDS R4, [R0+UR7] ;  /* 0x0000000700047984 */ /* 0x000fe80008000800 */
[----:B------:R-:W-:Y:S04]  /*a630*/  LDS R6, [R0+UR7+0x2000] ;  /* 0x0020000700067984 */ /* 0x000fe80008000800 */
[----:B------:R-:W-:Y:S04]  /*a640*/  LDS R5, [R29+UR7] ;  /* 0x000000071d057984 */ /* 0x000fe80008000800 */
[----:B------:R-:W-:Y:S04]  /*a650*/  LDS R7, [R29+UR7+0x2000] ;  /* 0x002000071d077984 */ /* 0x000fe80008000800 */
[----:B-1----:R-:W-:Y:S04]  /*a660*/  STL.64 [R1+0x10], R12 ;  /* 0x0000100c01007387 */ /* 0x002fe80000100a00 */
[----:B------:R-:W-:Y:S04]  /*a670*/  STL.64 [R1+0x18], R14 ;  /* 0x0000180e01007387 */ /* 0x000fe80000100a00 */
[----:B--2---:R-:W-:Y:S04]  /*a680*/  STL.64 [R1+0x1670], R22 ;  /* 0x0016701601007387 */ /* 0x004fe80000100a00 */
[----:B---3--:R-:W-:Y:S04]  /*a690*/  STL.64 [R1], R8 ;  /* 0x0000000801007387 */ /* 0x008fe80000100a00 */
[----:B------:R-:W-:Y:S04]  /*a6a0*/  STL.64 [R1+0x8], R10 ;  /* 0x0000080a01007387 */ /* 0x000fe80000100a00 */
[----:B------:R1:W-:Y:S04]  /*a6b0*/  STL.64 [R1+0x1668], R20 ;  /* 0x0016681401007387 */ /* 0x0003e80000100a00 */
[----:B------:R-:W2:Y:S04]  /*a6c0*/  LDSM.16.M88.4 R8, [R3+UR10+0x45000] ;  /* 0x0450000a0308783b */ /* 0x000ea80008000200 */
[----:B------:R-:W-:Y:S04]  /*a6d0*/  LDSM.16.M88.4 R12, [R3+UR10+0x47000] ;  /* 0x0470000a030c783b */ /* 0x000fe80008000200 */
[----:B-1----:R-:W3:Y:S04]  /*a6e0*/  LDL.LU.64 R20, [R1+0x330] ;  /* 0x0003300001147983 */ /* 0x002ee80000300a00 */
[----:B------:R-:W2:Y:S04]  /*a6f0*/  LDL.LU.64 R22, [R1+0x338] ;  /* 0x0003380001167983 */ /* 0x000ea80000300a00 */
[----:B--2---:R-:W-:Y:S04]  /*a700*/  STL.64 [R1+0x1680], R22 ;  /* 0x0016801601007387 */ /* 0x004fe80000100a00 */
[----:B---3--:R1:W-:Y:S04]  /*a710*/  STL.64 [R1+0x1678], R20 ;  /* 0x0016781401007387 */ /* 0x0083e80000100a00 */
[----:B-1----:R-:W2:Y:S04]  /*a720*/  LDL.LU.64 R20, [R1+0x340] ;  /* 0x0003400001147983 */ /* 0x002ea80000300a00 */
[----:B------:R-:W2:Y:S04]  /*a730*/  LDL.LU.64 R22, [R1+0x348] ;  /* 0x0003480001167983 */ /* 0x000ea80000300a00 */
[----:B----4-:R-:W-:Y:S04]  /*a740*/  STL.64 [R1+0x1660], R26 ;  /* 0x0016601a01007387 */ /* 0x010fe80000100a00 */
[----:B------:R1:W-:Y:S04]  /*a750*/  STL.64 [R1+0x1658], R24 ;  /* 0x0016581801007387 */ /* 0x0003e80000100a00 */
[----:B-1----:R-:W3:Y:S04]  /*a760*/  LDL.LU.64 R24, [R1+0x320] ;  /* 0x0003200001187983 */ /* 0x002ee80000300a00 */
[----:B------:R-:W3:Y:S04]  /*a770*/  LDL.LU.64 R26, [R1+0x328] ;  /* 0x00032800011a7983 */ /* 0x000ee80000300a00 */
[----:B------:R-:W-:Y:S04]  /*a780*/  STL.64 [R1+0x60], R8 ;  /* 0x0000600801007387 */ /* 0x000fe80000100a00 */
[----:B------:R-:W-:Y:S04]  /*a790*/  STL.64 [R1+0x68], R10 ;  /* 0x0000680a01007387 */ /* 0x000fe80000100a00 */
[----:B------:R-:W-:Y:S04]  /*a7a0*/  STL.64 [R1+0x78], R18 ;  /* 0x0000781201007387 */ /* 0x000fe80000100a00 */
[----:B------:R1:W-:Y:S04]  /*a7b0*/  STL.64 [R1+0x1648], R16 ;  /* 0x0016481001007387 */ /* 0x0003e80000100a00 */
[----:B------:R-:W4:Y:S04]  /*a7c0*/  LDSM.16.M88.4 R8, [R3+UR10+0x46000] ;  /* 0x0460000a0308783b */ /* 0x000f280008000200 */
[----:B-1----:R-:W2:Y:S04]  /*a7d0*/  LDL.64 R16, [R1+0x10] ;  /* 0x0000100001107983 */ /* 0x002ea80000100a00 */
[----:B------:R-:W-:Y:S04]  /*a7e0*/  STL [R1+0x13a8], R3 ;  /* 0x0013a80301007387 */ /* 0x000fe80000100800 */
[----:B----4-:R-:W-:Y:S04]  /*a7f0*/  STL.64 [R1+0x38], R10 ;  /* 0x0000380a01007387 */ /* 0x010fe80000100a00 */
[----:B------:R1:W-:Y:S04]  /*a800*/  STL.64 [R1+0x1630], R8 ;  /* 0x0016300801007387 */ /* 0x0003e80000100a00 */
[----:B-1----:R-:W4:Y:S01]  /*a810*/  LDL.64 R8, [R1] ;  /* 0x0000000001087983 */ /* 0x002f220000100a00 */
[----:B--2---:R-:W-:-:S15]  /*a820*/  HMMA.1688.F32.TF32 R20, R4, R16, R20 ;  /* 0x000000100414723c */ /* 0x004fde0000081014 */
[----:B------:R-:W-:-:S04]  /*a830*/  NOP ;  /* 0x0000000000007918 */ /* 0x000fc80000000000 */
[----:B------:R-:W-:Y:S04]  /*a840*/  STL.64 [R1+0x180], R20 ;  /* 0x0001801401007387 */ /* 0x000fe80000100a00 */
[----:B------:R1:W-:Y:S04]  /*a850*/  STL.64 [R1+0x188], R22 ;  /* 0x0001881601007387 */ /* 0x0003e80000100a00 */
[----:B-1----:R-:W2:Y:S04]  /*a860*/  LDL.LU.64 R22, [R1+0x1680] ;  /* 0x0016800001167983 */ /* 0x002ea80000300a00 */
[----:B------:R-:W2:Y:S01]  /*a870*/  LDL.LU.64 R20, [R1+0x1678] ;  /* 0x0016780001147983 */ /* 0x000ea20000300a00 */
[----:B------:R-:W-:-:S02]  /*a880*/  IMAD.MOV.U32 R3, RZ, RZ, R16 ;  /* 0x000000ffff037224 */ /* 0x000fc400078e0010 */
[----:B------:R-:W-:Y:S02]  /*a890*/  IMAD.MOV.U32 R2, RZ, RZ, R17 ;  /* 0x000000ffff027224 */ /* 0x000fe400078e0011 */
[----:B------:R-:W3:Y:S04]  /*a8a0*/  LDL.LU.64 R16, [R1+0x310] ;  /* 0x0003100001107983 */ /* 0x000ee80000300a00 */
[----:B------:R-:W3:Y:S01]  /*a8b0*/  LDL.LU.64 R18, [R1+0x318] ;  /* 0x0003180001127983 */ /* 0x000ee20000300a00 */
[----:B----4-:R-:W-:Y:S02]  /*a8c0*/  IMAD.MOV.U32 R0, RZ, RZ, R8 ;  /* 0x000000ffff007224 */ /* 0x010fe400078e0008 */
[----:B------:R-:W-:Y:S01]  /*a8d0*/  IMAD.MOV.U32 R28, RZ, RZ, R9 ;  /* 0x000000ffff1c7224 */ /* 0x000fe200078e0009 */
[----:B--2---:R-:W-:-:S15]  /*a8e0*/  HMMA.1688.F32.TF32 R20, R4, R8, R20 ;  /* 0x000000080414723c */ /* 0x004fde0000081014 */
[----:B------:R-:W-:-:S04]  /*a8f0*/  NOP ;  /* 0x0000000000007918 */ /* 0x000fc80000000000 */
[----:B------:R-:W-:Y:S04]  /*a900*/  STL.64 [R1+0x170], R20 ;  /* 0x0001701401007387 */ /* 0x000fe80000100a00 */
[----:B------:R1:W-:Y:S04]  /*a910*/  STL.64 [R1+0x178], R22 ;  /* 0x0001781601007387 */ /* 0x0003e80000100a00 */
[----:B-1----:R-:W2:Y:S04]  /*a920*/  LDL.LU.64 R22, [R1+0x1670] ;  /* 0x0016700001167983 */ /* 0x002ea80000300a00 */
[----:B------:R-:W3:Y:S04]  /*a930*/  LDL.LU.64 R20, [R1+0x1668] ;  /* 0x0016680001147983 */ /* 0x000ee80000300a00 */
[----:B------:R-:W4:Y:S04]  /*a940*/  LDL.LU.64 R8, [R1+0x2f0] ;  /* 0x0002f00001087983 */ /* 0x000f280000300a00 */
[----:B------:R-:W2:Y:S01]  /*a950*/  LDL.LU.64 R10, [R1+0x2f8] ;  /* 0x0002f800010a7983 */ /* 0x000ea20000300a00 */
[----:B---3--:R-:W-:Y:S03]  /*a960*/  HMMA.1688.F32.TF32 R24, R4, R20, R24 ;  /* 0x000000140418723c */ /* 0x008fe60000081018 */
[----:B--2---:R-:W-:Y:S04]  /*a970*/  STL.64 [R1+0x1640], R10 ;  /* 0x0016400a01007387 */ /* 0x004fe80000100a00 */
[----:B----4-:R1:W-:Y:S04]  /*a980*/  STL.64 [R1+0x1638], R8 ;  /* 0x0016380801007387 */ /* 0x0103e80000100a00 */
[----:B-1----:R-:W2:Y:S04]  /*a990*/  LDL.LU.64 R8, [R1+0x300] ;  /* 0x0003000001087983 */ /* 0x002ea80000300a00 */
[----:B------:R-:W2:Y:S04]  /*a9a0*/  LDL.LU.64 R10, [R1+0x308] ;  /* 0x00030800010a7983 */ /* 0x000ea80000300a00 */
[----:B------:R-:W-:Y:S04]  /*a9b0*/  STL.64 [R1+0x28], R14 ;  /* 0x0000280e01007387 */ /* 0x000fe80000100a00 */
[----:B------:R-:W-:Y:S04]  /*a9c0*/  STL.64 [R1+0x160], R24 ;  /* 0x0001601801007387 */ /* 0x000fe80000100a00 */
[----:B------:R1:W-:Y:S04]  /*a9d0*/  STL.64 [R1+0x168], R26 ;  /* 0x0001681a01007387 */ /* 0x0003e80000100a00 */
[----:B-1----:R-:W3:Y:S04]  /*a9e0*/  LDL.LU.64 R26, [R1+0x1660] ;  /* 0x00166000011a7983 */ /* 0x002ee80000300a00 */
[----:B------:R-:W4:Y:S04]  /*a9f0*/  LDL.LU.64 R24, [R1+0x1658] ;  /* 0x0016580001187983 */ /* 0x000f280000300a00 */
[----:B------:R-:W-:Y:S04]  /*aa00*/  STL.64 [R1+0x1600], R22 ;  /* 0x0016001601007387 */ /* 0x000fe80000100a00 */
[----:B------:R1:W-:Y:S02]  /*aa10*/  STL.64 [R1+0x15f8], R20 ;  /* 0x0015f81401007387 */ /* 0x0003e40000100a00 */
[----:B-1----:R-:W-:-:S02]  /*aa20*/  IMAD.MOV.U32 R20, RZ, RZ, R0 ;  /* 0x000000ffff147224 */ /* 0x002fc400078e0000 */
[----:B------:R-:W-:Y:S01]  /*aa30*/  IMAD.MOV.U32 R21, RZ, RZ, R28 ;  /* 0x000000ffff157224 */ /* 0x000fe200078e001c */
[----:B------:R-:W2:Y:S04]  /*aa40*/  LDL.LU R0, [R1+0x1650] ;  /* 0x0016500001007983 */ /* 0x000ea80000300800 */
[----:B------:R1:W-:Y:S02]  /*aa50*/  STL.64 [R1+0x1618], R20 ;  /* 0x0016181401007387 */ /* 0x0003e40000100a00 */
[----:B-1----:R-:W-:Y:S02]  /*aa60*/  IMAD.MOV.U32 R20, RZ, RZ, R3 ;  /* 0x000000ffff147224 */ /* 0x002fe400078e0003 */
[----:B------:R-:W-:Y:S01]  /*aa70*/  IMAD.MOV.U32 R21, RZ, RZ, R2 ;  /* 0x000000ffff157224 */ /* 0x000fe200078e0002 */
[----:B----4-:R-:W-:-:S15]  /*aa80*/  HMMA.1688.F32.TF32 R16, R4, R24, R16 ;  /* 0x000000180410723c */ /* 0x010fde0000081010 */
[----:B------:R-:W-:-:S04]  /*aa90*/  NOP ;  /* 0x0000000000007918 */ /* 0x000fc80000000000 */
[----:B------:R1:W-:Y:S04]  /*aaa0*/  STL.64 [R1+0x150], R16 ;  /* 0x0001501001007387 */ /* 0x0003e80000100a00 */
[----:B------:R-:W-:Y:S04]  /*aab0*/  STL.64 [R1+0x158], R18 ;  /* 0x0001581201007387 */ /* 0x000fe80000100a00 */
[----:B-1----:R-:W2:Y:S04]  /*aac0*/  LDL.LU.64 R16, [R1+0x1648] ;  /* 0x0016480001107983 */ /* 0x002ea80000300a00 */
[----:B---3--:R-:W-:Y:S04]  /*aad0*/  STL.64 [R1+0x15f0], R26 ;  /* 0x0015f01a01007387 */ /* 0x008fe80000100a00 */
[----:B------:R1:W-:Y:S04]  /*aae0*/  STL.64 [R1+0x15e8], R24 ;  /* 0x0015e81801007387 */ /* 0x0003e80000100a00 */
[----:B-1----:R-:W3:Y:S04]  /*aaf0*/  LDL.LU.64 R24, [R1+0x360] ;  /* 0x0003600001187983 */ /* 0x002ee80000300a00 */
[----:B------:R-:W3:Y:S01]  /*ab00*/  LDL.LU.64 R26, [R1+0x368] ;  /* 0x00036800011a7983 */ /* 0x000ee20000300a00 */
[----:B--2---:R-:W-:-:S15]  /*ab10*/  HMMA.1688.F32.TF32 R8, R4, R16, R8 ;  /* 0x000000100408723c */ /* 0x004fde0000081008 */
[----:B------:R-:W-:-:S04]  /*ab20*/  NOP ;  /* 0x0000000000007918 */ /* 0x000fc80000000000 */
[----:B------:R-:W-:Y:S04]  /*ab30*/  STL.64 [R1+0x140], R8 ;  /* 0x0001400801007387 */ /* 0x000fe80000100a00 */
[----:B------:R1:W-:Y:S04]  /*ab40*/  STL.64 [R1+0x148], R10 ;  /* 0x0001480a01007387 */ /* 0x0003e80000100a00 */
[----:B-1----:R-:W2:Y:S04]  /*ab50*/  LDL.LU.64 R10, [R1+0x1640] ;  /* 0x00164000010a7983 */ /* 0x002ea80000300a00 */
[----:B------:R-:W2:Y:S04]  /*ab60*/  LDL.LU.64 R8, [R1+0x1638] ;  /* 0x0016380001087983 */ /* 0x000ea80000300a00 */
[----:B------:R1:W-:Y:S04]  /*ab70*/  STL.64 [R1+0x15e0], R16 ;  /* 0x0015e01001007387 */ /* 0x0003e80000100a00 */
[----:B-1----:R-:W2:Y:S02]  /*ab80*/  LDL.64 R16, [R1+0x60] ;  /* 0x0000600001107983 */ /* 0x002ea40000100a00 */
[----:B--2---:R-:W-:-:S15]  /*ab90*/  HMMA.1688.F32.TF32 R8, R4, R16, R8 ;  /* 0x000000100408723c */ /* 0x004fde0000081008 */
[----:B------:R-:W-:-:S04]  /*aba0*/  NOP ;  /* 0x0000000000007918 */ /* 0x000fc80000000000 */
[----:B------:R1:W-:Y:S04]  /*abb0*/  STL.64 [R1+0x130], R8 ;  /* 0x0001300801007387 */ /* 0x0003e80000100a00 */
[----:B------:R-:W-:Y:S04]  /*abc0*/  STL.64 [R1+0x138], R10 ;  /* 0x0001380a01007387 */ /* 0x000fe80000100a00 */
[----:B-1----:R-:W3:Y:S01]  /*abd0*/  LDL.LU.64 R8, [R1+0x1630] ;  /* 0x0016300001087983 */ /* 0x002ee20000300a00 */
[----:B------:R-:W-:Y:S02]  /*abe0*/  IMAD.MOV.U32 R3, RZ, RZ, R16 ;  /* 0x000000ffff037224 */ /* 0x000fe400078e0010 */
[----:B------:R-:W-:-:S02]  /*abf0*/  IMAD.MOV.U32 R2, RZ, RZ, R17 ;  /* 0x000000ffff027224 */ /* 0x000fc400078e0011 */
[----:B---3--:R-:W-:Y:S01]  /*ac00*/  HMMA.1688.F32.TF32 R16, R4, R8, R24 ;  /* 0x000000080410723c */ /* 0x008fe20000081018 */
[----:B------:R-:W2:Y:S04]  /*ac10*/  LDL.LU.64 R24, [R1+0x2c0] ;  /* 0x0002c00001187983 */ /* 0x000ea80000300a00 */
[----:B------:R-:W3:-:S14]  /*ac20*/  LDL.LU.64 R26, [R1+0x2c8] ;  /* 0x0002c800011a7983 */ /* 0x000edc0000300a00 */
[----:B------:R-:W-:Y:S04]  /*ac30*/  STL.64 [R1+0x120], R16 ;  /* 0x0001201001007387 */ /* 0x000fe80000100a00 */
[----:B------:R-:W-:Y:S04]  /*ac40*/  STL.64 [R1+0x128], R18 ;  /* 0x0001281201007387 */ /* 0x000fe80000100a00 */
[----:B---3--:R-:W-:Y:S04]  /*ac50*/  STL.64 [R1+0x1610], R26 ;  /* 0x0016101a01007387 */ /* 0x008fe80000100a00 */
[----:B--2---:R1:W-:Y:S04]  /*ac60*/  STL.64 [R1+0x1608], R24 ;  /* 0x0016081801007387 */ /* 0x0043e80000100a00 */
[----:B-1----:R-:W2:Y:S04]  /*ac70*/  LDL.LU.64 R24, [R1+0x2d0] ;  /* 0x0002d00001187983 */ /* 0x002ea80000300a00 */
[----:B------:R-:W3:Y:S04]  /*ac80*/  LDL.LU.64 R26, [R1+0x2d8] ;  /* 0x0002d800011a7983 */ /* 0x000ee80000300a00 */
[----:B---3--:R-:W-:Y:S04]  /*ac90*/  STL.64 [R1+0x1628], R26 ;  /* 0x0016281a01007387 */ /* 0x008fe80000100a00 */
[----:B--2---:R1:W-:Y:S04]  /*aca0*/  STL.64 [R1+0x1620], R24 ;  /* 0x0016201801007387 */ /* 0x0043e80000100a00 */
[----:B-1----:R-:W2:Y:S04]  /*acb0*/  LDL.LU.64 R24, [R1+0x2e0] ;  /* 0x0002e00001187983 */ /* 0x002ea80000300a00 */
[----:B------:R-:W2:Y:S04]  /*acc0*/  LDL.LU.64 R26, [R1+0x2e8] ;  /* 0x0002e800011a7983 */ /* 0x000ea80000300a00 */
[----:B------:R1:W-:Y:S04]  /*acd0*/  STL.64 [R1+0x15c8], R8 ;  /* 0x0015c80801007387 */ /* 0x0003e80000100a00 */
[----:B------:R-:W3:Y:S04]  /*ace0*/  LDL.LU.64 R16, [R1+0x2b0] ;  /* 0x0002b00001107983 */ /* 0x000ee80000300a00 */
[----:B------:R-:W3:Y:S01]  /*acf0*/  LDL.LU.64 R18, [R1+0x2b8] ;  /* 0x0002b80001127983 */ /* 0x000ee20000300a00 */
[----:B-1----:R-:W-:-:S02]  /*ad00*/  IMAD.MOV.U32 R8, RZ, RZ, R3 ;  /* 0x000000ffff087224 */ /* 0x002fc400078e0003 */
[----:B------:R-:W-:-:S05]  /*ad10*/  IMAD.MOV.U32 R9, RZ, RZ, R2 ;  /* 0x000000ffff097224 */ /* 0x000fca00078e0002 */
[----:B------:R1:W-:Y:S04]  /*ad20*/  STL.64 [R1+0x15d8], R8 ;  /* 0x0015d80801007387 */ /* 0x0003e80000100a00 */
[----:B-1----:R-:W4:Y:S04]  /*ad30*/  LDL.LU.64 R8, [R1+0x380] ;  /* 0x0003800001087983 */ /* 0x002f280000300a00 */
[----:B------:R-:W4:Y:S02]  /*ad40*/  LDL.LU.64 R10, [R1+0x388] ;  /* 0x00038800010a7983 */ /* 0x000f240000300a00 */
[----:B----4-:R-:W-:Y:S02]  /*ad50*/  HMMA.1688.F32.TF32 R4, R4, R12, R8 ;  /* 0x0000000c0404723c */ /* 0x010fe40000081008 */
[----:B------:R-:W4:Y:S04]  /*ad60*/  LDL.LU.64 R8, [R1+0x2a0] ;  /* 0x0002a00001087983 */ /* 0x000f280000300a00 */
[----:B------:R-:W4:-:S13]  /*ad70*/  LDL.LU.64 R10, [R1+0x2a8] ;  /* 0x0002a800010a7983 */ /* 0x000f1a0000300a00 */
[----:B------:R-:W-:Y:S04]  /*ad80*/  STL.64 [R1+0x100], R4 ;  /* 0x0001000401007387 */ /* 0x000fe80000100a00 */
[----:B------:R-:W-:Y:S04]  /*ad90*/  STL.64 [R1+0x108], R6 ;  /* 0x0001080601007387 */ /* 0x000fe80000100a00 */
[----:B------:R-:W-:Y:S04]  /*ada0*/  LDS R4, [R0+UR7+0x200] ;  /* 0x0002000700047984 */ /* 0x000fe80008000800 */
[----:B------:R-:W-:Y:S04]  /*adb0*/  LDS R6, [R0+UR7+0x2200] ;  /* 0x0022000700067984 */ /* 0x000fe80008000800 */
[----:B------:R-:W-:Y:S04]  /*adc0*/  LDS R5, [R29+UR7+0x200] ;  /* 0x000200071d057984 */ /* 0x000fe80008000800 */
[----:B------:R-:W2:Y:S04]  /*add0*/  LDS R7, [R29+UR7+0x2200] ;  /* 0x002200071d077984 */ /* 0x000ea80008000800 */
[----:B------:R1:W-:Y:S04]  /*ade0*/  STL.64 [R1+0x15d0], R12 ;  /* 0x0015d00c01007387 */ /* 0x0003e80000100a00 */
[----:B-1----:R-:W3:Y:S04]  /*adf0*/  LDL.LU.64 R12, [R1+0x290] ;  /* 0x00029000010c7983 */ /* 0x002ee80000300a00 */
[----:B------:R-:W3:Y:S01]  /*ae00*/  LDL.LU.64 R14, [R1+0x298] ;  /* 0x00029800010e7983 */ /* 0x000ee20000300a00 */
[----:B--2---:R-:W-:Y:S03]  /*ae10*/  HMMA.1688.F32.TF32 R20, R4, R20, R24 ;  /* 0x000000140414723c */ /* 0x004fe60000081018 */
[----:B------:R-:W2:Y:S04]  /*ae20*/  LDL.LU.64 R26, [R1+0x1628] ;  /* 0x00162800011a7983 */ /* 0x000ea80000300a00 */
[----:B------:R-:W2:-:S12]  /*ae30*/  LDL.LU.64 R24, [R1+0x1620] ;  /* 0x0016200001187983 */ /* 0x000e980000300a00 */
[----:B------:R1:W-:Y:S04]  /*ae40*/  STL.64 [R1+0xf0], R20 ;  /* 0x0000f01401007387 */ /* 0x0003e80000100a00 */
[----:B------:R2:W-:Y:S04]  /*ae50*/  STL.64 [R1+0xf8], R22 ;  /* 0x0000f81601007387 */ /* 0x0005e80000100a00 */
[----:B-1----:R-:W2:Y:S02]  /*ae60*/  LDL.LU.64 R20, [R1+0x1618] ;  /* 0x0016180001147983 */ /* 0x002ea40000300a00 */
[----:B--2---:R-:W-:Y:S02]  /*ae70*/  HMMA.1688.F32.TF32 R20, R4, R20, R24 ;  /* 0x000000140414723c */ /* 0x004fe40000081018 */
[----:B------:R-:W2:Y:S04]  /*ae80*/  LDL.LU.64 R26, [R1+0x1610] ;  /* 0x00161000011a7983 */ /* 0x000ea80000300a00 */
[----:B------:R-:W2:-:S13]  /*ae90*/  LDL.LU.64 R24, [R1+0x1608] ;  /* 0x0016080001187983 */ /* 0x000e9a0000300a00 */
[----:B------:R-:W-:Y:S04]  /*aea0*/  STL.64 [R1+0xe0], R20 ;  /* 0x0000e01401007387 */ /* 0x000fe80000100a00 */
[----:B------:R1:W-:Y:S04]  /*aeb0*/  STL.64 [R1+0xe8], R22 ;  /* 0x0000e81601007387 */ /* 0x0003e80000100a00 */
[----:B-1----:R-:W2:Y:S04]  /*aec0*/  LDL.LU.64 R22, [R1+0x1600] ;  /* 0x0016000001167983 */ /* 0x002ea80000300a00 */
[----:B------:R-:W2:Y:S02]  /*aed0*/  LDL.LU.64 R20, [R1+0x15f8] ;  /* 0x0015f80001147983 */ /* 0x000ea40000300a00 */
[----:B--2---:R-:W-:-:S15]  /*aee0*/  HMMA.1688.F32.TF32 R24, R4, R20, R24 ;  /* 0x000000140418723c */ /* 0x004fde0000081018 */
[----:B------:R-:W-:-:S04]  /*aef0*/  NOP ;  /* 0x0000000000007918 */ /* 0x000fc80000000000 */
[----:B------:R-:W-:Y:S04]  /*af00*/  STL.64 [R1+0xd0], R24 ;  /* 0x0000d01801007387 */ /* 0x000fe80000100a00 */
[----:B------:R1:W-:Y:S04]  /*af10*/  STL.64 [R1+0xd8], R26 ;  /* 0x0000d81a01007387 */ /* 0x0003e80000100a00 */
[----:B-1----:R-:W2:Y:S04]  /*af20*/  LDL.LU.64 R26, [R1+0x15f0] ;  /* 0x0015f000011a7983 */ /* 0x002ea80000300a00 */
[----:B------:R-:W3:Y:S04]  /*af30*/  LDL.LU.64 R24, [R1+0x15e8] ;  /* 0x0015e80001187983 */ /* 0x000ee80000300a00 */
[----:B------:R-:W-:Y:S04]  /*af40*/  STL.64 [R1+0x15b0], R22 ;  /* 0x0015b01601007387 */ /* 0x000fe80000100a00 */
[----:B------:R1:W-:Y:S04]  /*af50*/  STL.64 [R1+0x15a8], R20 ;  /* 0x0015a81401007387 */ /* 0x0003e80000100a00 */
[----:B-1----:R-:W2:Y:S01]  /*af60*/  LDL.LU.64 R20, [R1] ;  /* 0x0000000001147983 */ /* 0x002ea20000300a00 */
[----:B---3--:R-:W-:-:S15]  /*af70*/  HMMA.1688.F32.TF32 R16, R4, R24, R16 ;  /* 0x000000180410723c */ /* 0x008fde0000081010 */
[----:B------:R-:W-:-:S04]  /*af80*/  NOP ;  /* 0x0000000000007918 */ /* 0x000fc80000000000 */
[----:B------:R1:W-:Y:S04]  /*af90*/  STL.64 [R1+0xc0], R16 ;  /* 0x0000c01001007387 */ /* 0x0003e80000100a00 */
[----:B------:R-:W-:Y:S04]  /*afa0*/  STL.64 [R1+0xc8], R18 ;  /* 0x0000c81201007387 */ /* 0x000fe80000100a00 */
[----:B-1----:R-:W4:Y:S04]  /*afb0*/  LDL.LU.64 R16, [R1+0x15e0] ;  /* 0x0015e00001107983 */ /* 0x002f280000300a00 */
[----:B--2---:R-:W-:Y:S04]  /*afc0*/  STL.64 [R1+0x15a0], R26 ;  /* 0x0015a01a01007387 */ /* 0x004fe80000100a00 */
[----:B------:R1:W-:Y:S04]  /*afd0*/  STL.64 [R1+0x1598], R24 ;  /* 0x0015981801007387 */ /* 0x0003e80000100a00 */
[----:B-1----:R-:W2:Y:S04]  /*afe0*/  LDL.LU.64 R24, [R1+0x110] ;  /* 0x0001100001187983 */ /* 0x002ea80000300a00 */
[----:B------:R-:W2:Y:S01]  /*aff0*/  LDL.LU.64 R26, [R1+0x118] ;  /* 0x00011800011a7983 */ /* 0x000ea20000300a00 */
[----:B----4-:R-:W-:-:S15]  /*b000*/  HMMA.1688.F32.TF32 R8, R4, R16, R8 ;  /* 0x000000100408723c */ /* 0x010fde0000081008 */
[----:B------:R-:W-:-:S04]  /*b010*/  NOP ;  /* 0x0000000000007918 */ /* 0x000fc80000000000 */
[----:B------:R1:W-:Y:S04]  /*b020*/  STL.64 [R1+0xb0], R8 ;  /* 0x0000b00801007387 */ /* 0x0003e80000100a00 */
[----:B------:R-:W-:Y:S04]  /*b030*/  STL.64 [R1+0xb8], R10 ;  /* 0x0000b80a01007387 */ /* 0x000fe80000100a00 */
[----:B-1----:R-:W3:Y:S04]  /*b040*/  LDL.LU.64 R8, [R1+0x15d8] ;  /* 0x0015d80001087983 */ /* 0x002ee80000300a00 */
[----:B------:R1:W-:Y:S04]  /*b050*/  STL.64 [R1+0x1588], R16 ;  /* 0x0015881001007387 */ /* 0x0003e80000100a00 */
[----:B-1----:R-:W4:Y:S04]  /*b060*/  LDL.LU.64 R16, [R1+0x370] ;  /* 0x0003700001107983 */ /* 0x002f280000300a00 */
[----:B------:R-:W4:Y:S01]  /*b070*/  LDL.LU.64 R18, [R1+0x378] ;  /* 0x0003780001127983 */ /* 0x000f220000300a00 */
[----:B---3--:R-:W-:Y:S03]  /*b080*/  HMMA.1688.F32.TF32 R8, R4, R8, R12 ;  /* 0x000000080408723c */ /* 0x008fe6000008100c */
[----:B------:R-:W2:-:S15]  /*b090*/  LDL.LU.64 R12, [R1+0x15d0] ;  /* 0x0015d000010c7983 */ /* 0x000e9e0000300a00 */
[----:B------:R-:W-:Y:S01]  /*b0a0*/  NOP ;  /* 0x0000000000007918 */ /* 0x000fe20000000000 */
[----:B------:R1:W-:Y:S04]  /*b0b0*/  STL.64 [R1+0xa0], R8 ;  /* 0x0000a00801007387 */ /* 0x0003e80000100a00 */
[----:B------:R-:W-:Y:S04]  /*b0c0*/  STL.64 [R1+0xa8], R10 ;  /* 0x0000a80a01007387 */ /* 0x000fe80000100a00 */
[----:B-1----:R-:W4:Y:S02]  /*b0d0*/  LDL.LU.64 R8, [R1+0x15c8] ;  /* 0x0015c80001087983 */ /* 0x002f240000300a00 */
[C---:B----4-:R-:W-:Y:S02]  /*b0e0*/  HMMA.1688.F32.TF32 R16, R4.reuse, R8, R16 ;  /* 0x000000080410723c */ /* 0x050fe40000081010 */
[----:B------:R1:W-:Y:S06]  /*b0f0*/  STL.64 [R1+0x1578], R8 ;  /* 0x0015780801007387 */ /* 0x0003ec0000100a00 */
[----:B--2---:R-:W-:Y:S01]  /*b100*/  HMMA.1688.F32.TF32 R4, R4, R12, R24 ;  /* 0x0000000c0404723c */ /* 0x004fe20000081018 */
[----:B-1----:R-:W2:Y:S10]  /*b110*/  LDL.LU.64 R8, [R1+0x10] ;  /* 0x0000100001087983 */ /* 0x002eb40000300a00 */
[----:B------:R-:W-:Y:S04]  /*b120*/  STL.64 [R1+0x90], R16 ;  /* 0x0000901001007387 */ /* 0x000fe80000100a00 */
[----:B------:R-:W-:Y:S04]  /*b130*/  STL.64 [R1+0x98], R18 ;  /* 0x0000981201007387 */ /* 0x000fe80000100a00 */
[----:B------:R-:W3:Y:S04]  /*b140*/  LDL.LU.64 R24, [R1+0x260] ;  /* 0x0002600001187983 */ /* 0x000ee80000300a00 */
[----:B------:R-:W4:Y:S04]  /*b150*/  LDL.LU.64 R26, [R1+0x268] ;  /* 0x00026800011a7983 */ /* 0x000f280000300a00 */
[----:B------:R-:W-:Y:S04]  /*b160*/  STL.64 [R1+0x80], R4 ;  /* 0x0000800401007387 */ /* 0x000fe80000100a00 */
[----:B------:R-:W-:Y:S04]  /*b170*/  STL.64 [R1+0x88], R6 ;  /* 0x0000880601007387 */ /* 0x000fe80000100a00 */
[----:B------:R-:W-:Y:S04]  /*b180*/  LDS R4, [R0+UR7+0x400] ;  /* 0x0004000700047984 */ /* 0x000fe80008000800 */
[----:B------:R-:W-:Y:S04]  /*b190*/  LDS R6, [R0+UR7+0x2400] ;  /* 0x0024000700067984 */ /* 0x000fe80008000800 */
[----:B------:R-:W-:Y:S04]  /*b1a0*/  LDS R5, [R29+UR7+0x400] ;  /* 0x000400071d057984 */ /* 0x000fe80008000800 */
[----:B------:R-:W1:Y:S04]  /*b1b0*/  LDS R7, [R29+UR7+0x2400] ;  /* 0x002400071d077984 */ /* 0x000e680008000800 */
[----:B----4-:R-:W-:Y:S04]  /*b1c0*/  STL.64 [R1+0x15c0], R26 ;  /* 0x0015c01a01007387 */ /* 0x010fe80000100a00 */
[----:B---3--:R3:W-:Y:S04]  /*b1d0*/  STL.64 [R1+0x15b8], R24 ;  /* 0x0015b81801007387 */ /* 0x0087e80000100a00 */
[----:B---3--:R-:W1:Y:S04]  /*b1e0*/  LDL.LU.64 R24, [R1+0x270] ;  /* 0x0002700001187983 */ /* 0x008e680000300a00 */
[----:B------:R-:W1:Y:S04]  /*b1f0*/  LDL.LU.64 R26, [R1+0x278] ;  /* 0x00027800011a7983 */ /* 0x000e680000300a00 */
[----:B------:R-:W3:Y:S04]  /*b200*/  LDL.LU.64 R16, [R1+0x190] ;  /* 0x0001900001107983 */ /* 0x000ee80000300a00 */
[----:B------:R-:W3:Y:S04]  /*b210*/  LDL.LU.64 R18, [R1+0x198] ;  /* 0x0001980001127983 */ /* 0x000ee80000300a00 */
[----:B------:R4:W-:Y:S04]  /*b220*/  STL.64 [R1+0x1580], R12 ;  /* 0x0015800c01007387 */ /* 0x0009e80000100a00 */
[----:B----4-:R-:W4:Y:S04]  /*b230*/  LDL.LU.64 R12, [R1+0x280] ;  /* 0x00028000010c7983 */ /* 0x010f280000300a00 */
[----:B------:R-:W4:Y:S04]  /*b240*/  LDL.LU.64 R14, [R1+0x288] ;  /* 0x00028800010e7983 */ /* 0x000f280000300a00 */
[----:B------:R2:W-:Y:S02]  /*b250*/  STL [R1+0x1590], R0 ;  /* 0x0015900001007387 */ /* 0x0005e40000100800 */
[----:B--2---:R-:W-:-:S02]  /*b260*/  IMAD.MOV.U32 R3, RZ, RZ, R8 ;  /* 0x000000ffff037224 */ /* 0x004fc400078e0008 */
[----:B------:R-:W-:Y:S02]  /*b270*/  IMAD.MOV.U32 R2, RZ, RZ, R9 ;  /* 0x000000ffff027224 */ /* 0x000fe400078e0009 */
[----:B------:R-:W-:Y:S02]  /*b280*/  IMAD.MOV.U32 R28, RZ, RZ, R21 ;  /* 0x000000ffff1c7224 */ /* 0x000fe400078e0015 */
[----:B------:R-:W-:Y:S01]  /*b290*/  IMAD.MOV.U32 R0, RZ, RZ, R20 ;  /* 0x000000ffff007224 */ /* 0x000fe200078e0014 */
[C---:B-1----:R-:W-:Y:S08]  /*b2a0*/  HMMA.1688.F32.TF32 R24, R4.reuse, R20, R24 ;  /* 0x000000140418723c */ /* 0x042ff00000081018 */
[----:B----4-:R-:W-:-:S15]  /*b2b0*/  HMMA.1688.F32.TF32 R12, R4, R8, R12 ;  /* 0x00000008040c723c */ /* 0x010fde000008100c */
[----:B------:R-:W-:-:S04]  /*b2c0*/  NOP ;  /* 0x0000000000007918 */ /* 0x000fc80000000000 */
[----:B------:R1:W-:Y:S04]  /*b2d0*/  STL.64 [R1+0x50], R12 ;  /* 0x0000500c01007387 */ /* 0x0003e80000100a00 */
[----:B------:R2:W-:Y:S04]  /*b2e0*/  STL.64 [R1+0x58], R14 ;  /* 0x0000580e01007387 */ /* 0x0005e80000100a00 */
[----:B-1----:R-:W4:Y:S04]  /*b2f0*/  LDL.LU.64 R12, [R1+0x1a0] ;  /* 0x0001a000010c7983 */ /* 0x002f280000300a00 */
[----:B--2---:R-:W4:Y:S04]  /*b300*/  LDL.LU.64 R14, [R1+0x1a8] ;  /* 0x0001a800010e7983 */ /* 0x004f280000300a00 */
[----:B------:R-:W2:Y:S04]  /*b310*/  LDL.LU.64 R8, [R1+0x1d0] ;  /* 0x0001d00001087983 */ /* 0x000ea80000300a00 */
[----:B------:R-:W2:Y:S04]  /*b320*/  LDL.LU.64 R10, [R1+0x1d8] ;  /* 0x0001d800010a7983 */ /* 0x000ea80000300a00 */
[----:B------:R-:W-:Y:S04]  /*b330*/  STL.64 [R1+0x40], R24 ;  /* 0x0000401801007387 */ /* 0x000fe80000100a00 */
[----:B------:R1:W-:Y:S04]  /*b340*/  STL.64 [R1+0x48], R26 ;  /* 0x0000481a01007387 */ /* 0x0003e80000100a00 */
[----:B-1----:R-:W2:Y:S04]  /*b350*/  LDL.LU.64 R26, [R1+0x15c0] ;  /* 0x0015c000011a7983 */ /* 0x002ea80000300a00 */
[----:B------:R-:W2:Y:S04]  /*b360*/  LDL.LU.64 R24, [R1+0x15b8] ;  /* 0x0015b80001187983 */ /* 0x000ea80000300a00 */
[----:B------:R-:W2:Y:S04]  /*b370*/  LDL.LU.64 R22, [R1+0x15b0] ;  /* 0x0015b00001167983 */ /* 0x000ea80000300a00 */
        /* <DEDUP_REMOVED lines=8> */
[----:B------:R1:W-:Y:S02]  /*b400*/  STL.64 [R1+0x1540], R20 ;  /* 0x0015401401007387 */ /* 0x0003e40000100a00 */
[----:B-1----:R-:W-:-:S02]  /*b410*/  IMAD.MOV.U32 R20, RZ, RZ, R0 ;  /* 0x000000ffff147224 */ /* 0x002fc400078e0000 */
[----:B------:R-:W-:Y:S01]  /*b420*/  IMAD.MOV.U32 R21, RZ, RZ, R28 ;  /* 0x000000ffff157224 */ /* 0x000fe200078e001c */
[----:B------:R-:W2:Y:S04]  /*b430*/  LDL.LU R0, [R1+0x1590] ;  /* 0x0015900001007983 */ /* 0x000ea80000300800 */
[----:B------:R1:W-:Y:S04]  /*b440*/  STL.64 [R1+0x1560], R20 ;  /* 0x0015601401007387 */ /* 0x0003e80000100a00 */
[----:B-1----:R-:W4:Y:S04]  /*b450*/  LDL.LU.64 R20, [R1+0x350] ;  /* 0x0003500001147983 */ /* 0x002f280000300a00 */
[----:B------:R-:W4:Y:S01]  /*b460*/  LDL.LU.64 R22, [R1+0x358] ;  /* 0x0003580001167983 */ /* 0x000f220000300a00 */
[----:B---3--:R-:W-:-:S15]  /*b470*/  HMMA.1688.F32.TF32 R16, R4, R24, R16 ;  /* 0x000000180410723c */ /* 0x008fde0000081010 */
[----:B------:R-:W-:-:S04]  /*b480*/  NOP ;  /* 0x0000000000007918 */ /* 0x000fc80000000000 */
[----:B------:R1:W-:Y:S04]  /*b490*/  STL.64 [R1+0x190], R16 ;  /* 0x0001901001007387 */ /* 0x0003e80000100a00 */
[----:B------:R-:W-:Y:S04]  /*b4a0*/  STL.64 [R1+0x198], R18 ;  /* 0x0001981201007387 */ /* 0x000fe80000100a00 */
[----:B-1----:R-:W4:Y:S04]  /*b4b0*/  LDL.LU.64 R16, [R1+0x1588] ;  /* 0x0015880001107983 */ /* 0x002f280000300a00 */
[----:B--2---:R-:W-:Y:S04]  /*b4c0*/  STL.64 [R1+0x1538], R26 ;  /* 0x0015381a01007387 */ /* 0x004fe80000100a00 */
[----:B------:R1:W-:Y:S04]  /*b4d0*/  STL.64 [R1+0x1530], R24 ;  /* 0x0015301801007387 */ /* 0x0003e80000100a00 */
[----:B-1----:R-:W2:Y:S01]  /*b4e0*/  LDL.LU.64 R24, [R1+0x60] ;  /* 0x0000600001187983 */ /* 0x002ea20000300a00 */
[C---:B----4-:R-:W-:Y:S08]  /*b4f0*/  HMMA.1688.F32.TF32 R12, R4.reuse, R16, R12 ;  /* 0x00000010040c723c */ /* 0x050ff0000008100c */
[C---:B--2---:R-:W-:Y:S11]  /*b500*/  HMMA.1688.F32.TF32 R8, R4.reuse, R24, R8 ;  /* 0x000000180408723c */ /* 0x044ff60000081008 */
[----:B------:R1:W-:Y:S04]  /*b510*/  STL.64 [R1+0x1a0], R12 ;  /* 0x0001a00c01007387 */ /* 0x0003e80000100a00 */
[----:B------:R-:W-:Y:S04]  /*b520*/  STL.64 [R1+0x1a8], R14 ;  /* 0x0001a80e01007387 */ /* 0x000fe80000100a00 */
[----:B-1----:R-:W2:Y:S04]  /*b530*/  LDL.LU.64 R12, [R1+0x1580] ;  /* 0x00158000010c7983 */ /* 0x002ea80000300a00 */
[----:B------:R1:W-:Y:S04]  /*b540*/  STL.64 [R1+0x1d0], R8 ;  /* 0x0001d00801007387 */ /* 0x0003e80000100a00 */
[----:B------:R-:W-:Y:S04]  /*b550*/  STL.64 [R1+0x1d8], R10 ;  /* 0x0001d80a01007387 */ /* 0x000fe80000100a00 */
[----:B-1----:R-:W3:Y:S02]  /*b560*/  LDL.LU.64 R8, [R1+0x1578] ;  /* 0x0015780001087983 */ /* 0x002ee40000300a00 */
[----:B---3--:R-:W-:-:S15]  /*b570*/  HMMA.1688.F32.TF32 R20, R4, R8, R20 ;  /* 0x000000080414723c */ /* 0x008fde0000081014 */
[----:B------:R-:W-:-:S04]  /*b580*/  NOP ;  /* 0x0000000000007918 */ /* 0x000fc80000000000 */
[----:B------:R1:W-:Y:S04]  /*b590*/  STL.64 [R1+0x1f0], R20 ;  /* 0x0001f01401007387 */ /* 0x0003e80000100a00 */
[----:B------:R3:W-:Y:S04]  /*b5a0*/  STL.64 [R1+0x1f8], R22 ;  /* 0x0001f81601007387 */ /* 0x0007e80000100a00 */
[----:B-1----:R-:W4:Y:S04]  /*b5b0*/  LDL.LU.64 R20, [R1+0x1b0] ;  /* 0x0001b00001147983 */ /* 0x002f280000300a00 */
[----:B---3--:R-:W3:Y:S01]  /*b5c0*/  LDL.LU.64 R22, [R1+0x1b8] ;  /* 0x0001b80001167983 */ /* 0x008ee20000300a00 */
[----:B------:R-:W-:-:S02]  /*b5d0*/  IMAD.MOV.U32 R19, RZ, RZ, R8 ;  /* 0x000000ffff137224 */ /* 0x000fc400078e0008 */
[----:B------:R-:W-:Y:S01]  /*b5e0*/  IMAD.MOV.U32 R18, RZ, RZ, R9 ;  /* 0x000000ffff127224 */ /* 0x000fe200078e0009 */
[----:B---3--:R-:W-:Y:S04]  /*b5f0*/  STL.64 [R1+0x1570], R22 ;  /* 0x0015701601007387 */ /* 0x008fe80000100a00 */
[----:B----4-:R1:W-:Y:S04]  /*b600*/  STL.64 [R1+0x1568], R20 ;  /* 0x0015681401007387 */ /* 0x0103e80000100a00 */
[----:B-1----:R-:W2:Y:S04]  /*b610*/  LDL.LU.64 R20, [R1+0x1c0] ;  /* 0x0001c00001147983 */ /* 0x002ea80000300a00 */
[----:B------:R-:W2:Y:S01]  /*b620*/  LDL.LU.64 R22, [R1+0x1c8] ;  /* 0x0001c80001167983 */ /* 0x000ea20000300a00 */
[----:B------:R-:W-:-:S03]  /*b630*/  IMAD.MOV.U32 R15, RZ, RZ, R24 ;  /* 0x000000ffff0f7224 */ /* 0x000fc600078e0018 */
[----:B------:R-:W-:Y:S01]  /*b640*/  STL.64 [R1+0x1558], R18 ;  /* 0x0015581201007387 */ /* 0x000fe20000100a00 */
[----:B------:R-:W-:-:S03]  /*b650*/  IMAD.MOV.U32 R14, RZ, RZ, R25 ;  /* 0x000000ffff0e7224 */ /* 0x000fc600078e0019 */
[----:B------:R1:W-:Y:S04]  /*b660*/  STL.64 [R1+0x1550], R16 ;  /* 0x0015501001007387 */ /* 0x0003e80000100a00 */
[----:B-1----:R-:W3:Y:S04]  /*b670*/  LDL.LU.64 R16, [R1+0x1e0] ;  /* 0x0001e00001107983 */ /* 0x002ee80000300a00 */
[----:B------:R-:W3:Y:S04]  /*b680*/  LDL.LU.64 R18, [R1+0x1e8] ;  /* 0x0001e80001127983 */ /* 0x000ee80000300a00 */
[----:B------:R-:W4:Y:S04]  /*b690*/  LDL.LU.64 R24, [R1+0x200] ;  /* 0x0002000001187983 */ /* 0x000f280000300a00 */
[----:B------:R-:W4:Y:S04]  /*b6a0*/  LDL.LU.64 R26, [R1+0x208] ;  /* 0x00020800011a7983 */ /* 0x000f280000300a00 */
[----:B------:R-:W3:Y:S04]  /*b6b0*/  LDL.LU.64 R8, [R1+0x210] ;  /* 0x0002100001087983 */ /* 0x000ee80000300a00 */
[----:B------:R-:W3:Y:S01]  /*b6c0*/  LDL.LU.64 R10, [R1+0x218] ;  /* 0x00021800010a7983 */ /* 0x000ee20000300a00 */
[----:B--2---:R-:W-:Y:S03]  /*b6d0*/  HMMA.1688.F32.TF32 R4, R4, R12, R20 ;  /* 0x0000000c0404723c */ /* 0x004fe60000081014 */
[----:B------:R-:W2:Y:S04]  /*b6e0*/  LDL.LU.64 R22, [R1+0x1570] ;  /* 0x0015700001167983 */ /* 0x000ea80000300a00 */
[----:B------:R-:W2:Y:S04]  /*b6f0*/  LDL.LU.64 R20, [R1+0x1568] ;  /* 0x0015680001147983 */ /* 0x000ea80000300a00 */
[----:B------:R-:W-:Y:S04]  /*b700*/  STL.64 [R1+0x1528], R14 ;  /* 0x0015280e01007387 */ /* 0x000fe80000100a00 */
[----:B------:R1:W-:Y:S04]  /*b710*/  STL.64 [R1+0x1520], R12 ;  /* 0x0015200c01007387 */ /* 0x0003e80000100a00 */
[----:B------:R-:W-:Y:S04]  /*b720*/  STL.64 [R1+0x1c0], R4 ;  /* 0x0001c00401007387 */ /* 0x000fe80000100a00 */
[----:B------:R-:W-:Y:S04]  /*b730*/  STL.64 [R1+0x1c8], R6 ;  /* 0x0001c80601007387 */ /* 0x000fe80000100a00 */
[----:B------:R-:W-:Y:S04]  /*b740*/  LDS R4, [R0+UR7+0x600] ;  /* 0x0006000700047984 */ /* 0x000fe80008000800 */
[----:B------:R-:W-:Y:S04]  /*b750*/  LDS R6, [R0+UR7+0x2600] ;  /* 0x0026000700067984 */ /* 0x000fe80008000800 */
[----:B------:R-:W-:Y:S04]  /*b760*/  LDS R5, [R29+UR7+0x600] ;  /* 0x000600071d057984 */ /* 0x000fe80008000800 */
[----:B------:R-:W2:Y:S01]  /*b770*/  LDS R7, [R29+UR7+0x2600] ;  /* 0x002600071d077984 */ /* 0x000ea20008000800 */
[----:B-1----:R-:W-:-:S02]  /*b780*/  IMAD.MOV.U32 R12, RZ, RZ, R3 ;  /* 0x000000ffff0c7224 */ /* 0x002fc400078e0003 */
[----:B------:R-:W-:-:S07]  /*b790*/  IMAD.MOV.U32 R13, RZ, RZ, R2 ;  /* 0x000000ffff0d7224 */ /* 0x000fce00078e0002 */
[----:B--2---:R-:W-:Y:S01]  /*b7a0*/  HMMA.1688.F32.TF32 R12, R4, R12, R20 ;  /* 0x0000000c040c723c */ /* 0x004fe20000081014 */
[----:B------:R-:W3:-:S15]  /*b7b0*/  LDL.LU.64 R20, [R1+0x1560] ;  /* 0x0015600001147983 */ /* 0x000ede0000300a00 */
[----:B------:R-:W-:-:S03]  /*b7c0*/  NOP ;  /* 0x0000000000007918 */ /* 0x000fc60000000000 */
[----:B------:R-:W-:Y:S01]  /*b7d0*/  IMAD.MOV.U32 R3, RZ, RZ, R15 ;  /* 0x000000ffff037224 */ /* 0x000fe200078e000f */
[----:B------:R1:W-:Y:S04]  /*b7e0*/  STL.64 [R1+0x1b0], R12 ;  /* 0x0001b00c01007387 */ /* 0x0003e80000100a00 */
[----:B------:R2:W-:Y:S04]  /*b7f0*/  STL [R1+0x1b8], R14 ;  /* 0x0001b80e01007387 */ /* 0x0005e80000100800 */
[----:B-1----:R-:W4:Y:S04]  /*b800*/  LDL.LU.64 R12, [R1+0x230] ;  /* 0x00023000010c7983 */ /* 0x002f280000300a00 */
[----:B--2---:R-:W2:Y:S04]  /*b810*/  LDL.LU.64 R14, [R1+0x238] ;  /* 0x00023800010e7983 */ /* 0x004ea80000300a00 */
[----:B------:R-:W-:Y:S01]  /*b820*/  STL [R1+0x13ac], R3 ;  /* 0x0013ac0301007387 */ /* 0x000fe20000100800 */
[----:B---3--:R-:W-:Y:S03]  /*b830*/  HMMA.1688.F32.TF32 R20, R4, R20, R16 ;  /* 0x000000140414723c */ /* 0x008fe60000081010 */
[----:B------:R-:W3:Y:S04]  /*b840*/  LDL.LU.64 R18, [R1+0x1558] ;  /* 0x0015580001127983 */ /* 0x000ee80000300a00 */
[----:B------:R-:W2:-:S12]  /*b850*/  LDL.LU.64 R16, [R1+0x1550] ;  /* 0x0015500001107983 */ /* 0x000e980000300a00 */
[----:B------:R-:W-:Y:S04]  /*b860*/  STL.64 [R1+0x1e0], R20 ;  /* 0x0001e01401007387 */ /* 0x000fe80000100a00 */
[----:B------:R1:W-:Y:S04]  /*b870*/  STL.64 [R1+0x1e8], R22 ;  /* 0x0001e81601007387 */ /* 0x0003e80000100a00 */
[----:B-1----:R-:W2:Y:S04]  /*b880*/  LDL.LU.64 R22, [R1+0x1548] ;  /* 0x0015480001167983 */ /* 0x002ea80000300a00 */
[----:B------:R-:W4:Y:S02]  /*b890*/  LDL.LU.64 R20, [R1+0x1540] ;  /* 0x0015400001147983 */ /* 0x000f240000300a00 */
[----:B----4-:R-:W-:-:S15]  /*b8a0*/  HMMA.1688.F32.TF32 R24, R4, R20, R24 ;  /* 0x000000140418723c */ /* 0x010fde0000081018 */
[----:B------:R-:W-:-:S04]  /*b8b0*/  NOP ;  /* 0x0000000000007918 */ /* 0x000fc80000000000 */
[----:B------:R-:W-:Y:S01]  /*b8c0*/  STL.64 [R1+0x200], R24 ;  /* 0x0002001801007387 */ /* 0x000fe20000100a00 */
[----:B------:R-:W-:-:S03]  /*b8d0*/  IMAD.MOV.U32 R3, RZ, RZ, R27 ;  /* 0x000000ffff037224 */ /* 0x000fc600078e001b */
[----:B------:R1:W-:Y:S04]  /*b8e0*/  STL [R1+0x208], R26 ;  /* 0x0002081a01007387 */ /* 0x0003e80000100800 */
[----:B-1----:R-:W4:Y:S04]  /*b8f0*/  LDL.LU.64 R26, [R1+0x1538] ;  /* 0x00153800011a7983 */ /* 0x002f280000300a00 */
[----:B------:R-:W2:Y:S04]  /*b900*/  LDL.LU.64 R24, [R1+0x1530] ;  /* 0x0015300001187983 */ /* 0x000ea80000300a00 */
[----:B------:R-:W-:Y:S01]  /*b910*/  STL [R1+0x1488], R3 ;  /* 0x0014880301007387 */ /* 0x000fe20000100800 */
[----:B--2---:R-:W-:-:S15]  /*b920*/  HMMA.1688.F32.TF32 R8, R4, R24, R8 ;  /* 0x000000180408723c */ /* 0x004fde0000081008 */
[----:B------:R-:W-:-:S04]  /*b930*/  NOP ;  /* 0x0000000000007918 */ /* 0x000fc80000000000 */
[----:B------:R-:W-:Y:S02]  /*b940*/  IMAD.MOV.U32 R21, RZ, RZ, R9 ;  /* 0x000000ffff157224 */ /* 0x000fe400078e0009 */
[----:B------:R-:W-:Y:S02]  /*b950*/  IMAD.MOV.U32 R20, RZ, RZ, R10 ;  /* 0x000000ffff147224 */ /* 0x000fe400078e000a */
[----:B------:R-:W-:Y:S02]  /*b960*/  IMAD.MOV.U32 R28, RZ, RZ, R8 ;  /* 0x000000ffff1c7224 */ /* 0x000fe400078e0008 */
[----:B------:R-:W-:Y:S01]  /*b970*/  IMAD.MOV.U32 R2, RZ, RZ, R11 ;  /* 0x000000ffff027224 */ /* 0x000fe200078e000b */
[----:B------:R-:W2:Y:S04]  /*b980*/  LDL.LU.64 R8, [R1+0x220] ;  /* 0x0002200001087983 */ /* 0x000ea80000300a00 */
[----:B------:R-:W2:Y:S04]  /*b990*/  LDL.LU.64 R10, [R1+0x228] ;  /* 0x00022800010a7983 */ /* 0x000ea80000300a00 */
[----:B------:R-:W-:Y:S04]  /*b9a0*/  STL.64 [R1+0x14d0], R22 ;  /* 0x0014d01601007387 */ /* 0x000fe80000100a00 */
[----:B------:R3:W-:Y:S04]  /*b9b0*/  STL.64 [R1+0x14c8], R20 ;  /* 0x0014c81401007387 */ /* 0x0007e80000100a00 */
[----:B------:R-:W-:Y:S01]  /*b9c0*/  STL [R1+0x148c], R28 ;  /* 0x00148c1c01007387 */ /* 0x000fe20000100800 */
[----:B---3--:R-:W-:-:S02]  /*b9d0*/  IMAD.MOV.U32 R20, RZ, RZ, R19 ;  /* 0x000000ffff147224 */ /* 0x008fc400078e0013 */
[----:B------:R-:W-:Y:S02]  /*b9e0*/  IMAD.MOV.U32 R21, RZ, RZ, R18 ;  /* 0x000000ffff157224 */ /* 0x000fe400078e0012 */
[----:B------:R-:W-:Y:S01]  /*b9f0*/  HMMA.1688.F32.TF32 R16, R4, R16, R12 ;  /* 0x000000100410723c */ /* 0x000fe2000008100c */
[----:B------:R-:W3:Y:S04]  /*ba00*/  LDL.LU.64 R14, [R1+0x1528] ;  /* 0x00152800010e7983 */ /* 0x000ee80000300a00 */
[----:B------:R-:W2:-:S14]  /*ba10*/  LDL.LU.64 R12, [R1+0x1520] ;  /* 0x00152000010c7983 */ /* 0x000e9c0000300a00 */
[----:B------:R-:W-:Y:S01]  /*ba20*/  IMAD.MOV.U32 R25, RZ, RZ, R18 ;  /* 0x000000ffff197224 */ /* 0x000fe200078e0012 */
[----:B------:R1:W-:Y:S01]  /*ba30*/  STL.64 [R1+0x260], R16 ;  /* 0x0002601001007387 */ /* 0x0003e20000100a00 */
[----:B------:R-:W-:-:S03]  /*ba40*/  IMAD.MOV.U32 R24, RZ, RZ, R19 ;  /* 0x000000ffff187224 */ /* 0x000fc600078e0013 */
[----:B------:R-:W2:Y:S04]  /*ba50*/  LDL.LU.64 R18, [R1+0x1518] ;  /* 0x0015180001127983 */ /* 0x000ea80000300a00 */
[----:B-1----:R-:W2:Y:S04]  /*ba60*/  LDL.LU.64 R16, [R1+0x1510] ;  /* 0x0015100001107983 */ /* 0x002ea80000300a00 */
[----:B----4-:R-:W-:Y:S04]  /*ba70*/  STL.64 [R1+0x14c0], R26 ;  /* 0x0014c01a01007387 */ /* 0x010fe80000100a00 */
[----:B------:R3:W-:Y:S02]  /*ba80*/  STL.64 [R1+0x14b8], R24 ;  /* 0x0014b81801007387 */ /* 0x0007e40000100a00 */
[----:B---3--:R-:W-:-:S02]  /*ba90*/  IMAD.MOV.U32 R24, RZ, RZ, R15 ;  /* 0x000000ffff187224 */ /* 0x008fc400078e000f */
[----:B------:R-:W-:Y:S01]  /*baa0*/  IMAD.MOV.U32 R25, RZ, RZ, R14 ;  /* 0x000000ffff197224 */ /* 0x000fe200078e000e */
[----:B------:R-:W-:Y:S04]  /*bab0*/  LDS R15, [R29+UR7+0x6400] ;  /* 0x006400071d0f7984 */ /* 0x000fe80008000800 */
[----:B------:R-:W-:Y:S02]  /*bac0*/  LDS R14, [R0+UR7+0x6400] ;  /* 0x00640007000e7984 */ /* 0x000fe40008000800 */
[C---:B--2---:R-:W-:Y:S02]  /*bad0*/  HMMA.1688.F32.TF32 R24, R4.reuse, R24, R8 ;  /* 0x000000180418723c */ /* 0x044fe40000081008 */
[----:B------:R-:W2:Y:S04]  /*bae0*/  LDL.LU.64 R10, [R1+0x1508] ;  /* 0x00150800010a7983 */ /* 0x000ea80000300a00 */
[----:B------:R-:W2:Y:S02]  /*baf0*/  LDL.LU.64 R8, [R1+0x1500] ;  /* 0x0015000001087983 */ /* 0x000ea40000300a00 */
[C---:B------:R-:W-:Y:S11]  /*bb00*/  HMMA.1688.F32.TF32 R16, R4.reuse, R20, R16 ;  /* 0x000000140410723c */ /* 0x040ff60000081010 */
[----:B------:R-:W-:Y:S04]  /*bb10*/  STL.64 [R1+0x250], R24 ;  /* 0x0002501801007387 */ /* 0x000fe80000100a00 */
[----:B------:R-:W-:Y:S04]  /*bb20*/  STL.64 [R1+0x258], R26 ;  /* 0x0002581a01007387 */ /* 0x000fe80000100a00 */
[----:B------:R-:W-:Y:S04]  /*bb30*/  STL.64 [R1+0x240], R16 ;  /* 0x0002401001007387 */ /* 0x000fe80000100a00 */
[----:B------:R-:W-:Y:S04]  /*bb40*/  STL.64 [R1+0x248], R18 ;  /* 0x0002481201007387 */ /* 0x000fe80000100a00 */
[----:B------:R-:W-:Y:S04]  /*bb50*/  LDS R18, [R0+UR7+0x6600] ;  /* 0x0066000700127984 */ /* 0x000fe80008000800 */
[----:B------:R-:W-:Y:S04]  /*bb60*/  LDS R19, [R29+UR7+0x6600] ;  /* 0x006600071d137984 */ /* 0x000fe80008000800 */
[----:B------:R-:W-:Y:S04]  /*bb70*/  LDS R16, [R0+UR7+0x4600] ;  /* 0x0046000700107984 */ /* 0x000fe80008000800 */
[----:B------:R-:W-:Y:S01]  /*bb80*/  LDS R17, [R29+UR7+0x4600] ;  /* 0x004600071d117984 */ /* 0x000fe20008000800 */
[----:B--2---:R-:W-:Y:S03]  /*bb90*/  HMMA.1688.F32.TF32 R8, R4, R12, R8 ;  /* 0x0000000c0408723c */ /* 0x004fe60000081008 */
[----:B------:R-:W-:Y:S04]  /*bba0*/  LDS R12, [R0+UR7+0x4400] ;  /* 0x00440007000c7984 */ /* 0x000fe80008000800 */
[----:B------:R-:W-:Y:S04]  /*bbb0*/  LDS R13, [R29+UR7+0x4400] ;  /* 0x004400071d0d7984 */ /* 0x000fe80008000800 */
[----:B------:R-:W-:Y:S04]  /*bbc0*/  LDS R4, [R0+UR7+0x4000] ;  /* 0x0040000700047984 */ /* 0x000fe80008000800 */
[----:B------:R-:W-:Y:S04]  /*bbd0*/  LDS R6, [R0+UR7+0x6000] ;  /* 0x0060000700067984 */ /* 0x000fe80008000800 */
[----:B------:R-:W-:Y:S04]  /*bbe0*/  LDS R5, [R29+UR7+0x4000] ;  /* 0x004000071d057984 */ /* 0x000fe80008000800 */
[----:B------:R-:W-:Y:S04]  /*bbf0*/  STL.64 [R1+0x230], R8 ;  /* 0x0002300801007387 */ /* 0x000fe80000100a00 */
[----:B------:R-:W-:Y:S04]  /*bc00*/  STL.64 [R1+0x238], R10 ;  /* 0x0002380a01007387 */ /* 0x000fe80000100a00 */
[----:B------:R-:W-:Y:S04]  /*bc10*/  LDS R10, [R0+UR7+0x6200] ;  /* 0x00620007000a7984 */ /* 0x000fe80008000800 */
[----:B------:R-:W1:Y:S04]  /*bc20*/  LDS R11, [R29+UR7+0x6200] ;  /* 0x006200071d0b7984 */ /* 0x000e680008000800 */
[----:B------:R-:W-:Y:S04]  /*bc30*/  LDS R8, [R0+UR7+0x4200] ;  /* 0x0042000700087984 */ /* 0x000fe80008000800 */
[----:B------:R-:W2:Y:S04]  /*bc40*/  LDS R9, [R29+UR7+0x4200] ;  /* 0x004200071d097984 */ /* 0x000ea80008000800 */
[----:B------:R-:W3:Y:S04]  /*bc50*/  LDS R7, [R29+UR7+0x6000] ;  /* 0x006000071d077984 */ /* 0x000ee80008000800 */
[----:B-1----:R-:W-:Y:S04]  /*bc60*/  STL.64 [R1+0x1498], R10 ;  /* 0x0014980a01007387 */ /* 0x002fe80000100a00 */
[----:B--2---:R-:W-:Y:S04]  /*bc70*/  STL.64 [R1+0x1490], R8 ;  /* 0x0014900801007387 */ /* 0x004fe80000100a00 */
[----:B------:R-:W-:Y:S04]  /*bc80*/  STL.64 [R1+0x13e8], R14 ;  /* 0x0013e80e01007387 */ /* 0x000fe80000100a00 */
[----:B------:R1:W-:Y:S04]  /*bc90*/  STL.64 [R1+0x13e0], R12 ;  /* 0x0013e00c01007387 */ /* 0x0003e80000100a00 */
[----:B-1----:R-:W2:Y:S04]  /*bca0*/  LDL.LU R12, [R1+0x80] ;  /* 0x00008000010c7983 */ /* 0x002ea80000300800 */
[----:B------:R-:W2:Y:S04]  /*bcb0*/  LDL.LU R13, [R1+0x84] ;  /* 0x00008400010d7983 */ /* 0x000ea80000300800 */
[----:B------:R-:W4:Y:S04]  /*bcc0*/  LDL.LU R14, [R1+0x88] ;  /* 0x00008800010e7983 */ /* 0x000f280000300800 */
[----:B------:R-:W4:Y:S04]  /*bcd0*/  LDL.LU R15, [R1+0x8c] ;  /* 0x00008c00010f7983 */ /* 0x000f280000300800 */
[----:B------:R-:W2:Y:S04]  /*bce0*/  LDL.64 R22, [R1+0x8] ;  /* 0x0000080001167983 */ /* 0x000ea80000100a00 */
[----:B--2---:R1:W-:Y:S04]  /*bcf0*/  STL.64 [R1+0x14e8], R22 ;  /* 0x0014e81601007387 */ /* 0x0043e80000100a00 */
[----:B------:R-:W2:Y:S04]  /*bd00*/  LDL.LU R24, [R1+0x160] ;  /* 0x0001600001187983 */ /* 0x000ea80000300800 */
[----:B------:R-:W2:Y:S04]  /*bd10*/  LDL.LU R25, [R1+0x164] ;  /* 0x0001640001197983 */ /* 0x000ea80000300800 */
[----:B------:R-:W2:Y:S04]  /*bd20*/  LDL.LU R26, [R1+0x168] ;  /* 0x00016800011a7983 */ /* 0x000ea80000300800 */
[----:B------:R-:W2:Y:S04]  /*bd30*/  LDL.LU R27, [R1+0x16c] ;  /* 0x00016c00011b7983 */ /* 0x000ea80000300800 */
[----:B-1----:R-:W3:Y:S04]  /*bd40*/  LDL.64 R22, [R1+0x18] ;  /* 0x0000180001167983 */ /* 0x002ee80000100a00 */
[----:B--2---:R-:W-:Y:S04]  /*bd50*/  STL.64 [R1+0x14e0], R26 ;  /* 0x0014e01a01007387 */ /* 0x004fe80000100a00 */
[----:B------:R1:W-:Y:S04]  /*bd60*/  STL.64 [R1+0x14d8], R24 ;  /* 0x0014d81801007387 */ /* 0x0003e80000100a00 */
[----:B-1----:R-:W2:Y:S04]  /*bd70*/  LDL.LU R24, [R1+0x170] ;  /* 0x0001700001187983 */ /* 0x002ea80000300800 */
[----:B------:R-:W2:Y:S04]  /*bd80*/  LDL.LU R25, [R1+0x174] ;  /* 0x0001740001197983 */ /* 0x000ea80000300800 */
[----:B------:R-:W2:Y:S04]  /*bd90*/  LDL.LU R26, [R1+0x178] ;  /* 0x00017800011a7983 */ /* 0x000ea80000300800 */
[----:B------:R-:W2:Y:S04]  /*bda0*/  LDL.LU R27, [R1+0x17c] ;  /* 0x00017c00011b7983 */ /* 0x000ea80000300800 */
[----:B--2---:R-:W-:Y:S04]  /*bdb0*/  STL.64 [R1+0x14f8], R26 ;  /* 0x0014f81a01007387 */ /* 0x004fe80000100a00 */
[----:B------:R1:W-:Y:S04]  /*bdc0*/  STL.64 [R1+0x14f0], R24 ;  /* 0x0014f01801007387 */ /* 0x0003e80000100a00 */
[----:B-1----:R-:W3:Y:S04]  /*bdd0*/  LDL.LU R24, [R1+0x180] ;  /* 0x0001800001187983 */ /* 0x002ee80000300800 */
[----:B------:R-:W3:Y:S04]  /*bde0*/  LDL.LU R25, [R1+0x184] ;  /* 0x0001840001197983 */ /* 0x000ee80000300800 */
[----:B------:R-:W3:Y:S04]  /*bdf0*/  LDL.LU R26, [R1+0x188] ;  /* 0x00018800011a7983 */ /* 0x000ee80000300800 */
[----:B------:R-:W3:Y:S04]  /*be00*/  LDL.LU R27, [R1+0x18c] ;  /* 0x00018c00011b7983 */ /* 0x000ee80000300800 */
[----:B------:R-:W2:Y:S04]  /*be10*/  LDL.64 R10, [R1+0x68] ;  /* 0x00006800010a7983 */ /* 0x000ea80000100a00 */
[----:B--2---:R1:W-:Y:S04]  /*be20*/  STL.64 [R1+0x14a0], R10 ;  /* 0x0014a00a01007387 */ /* 0x0043e80000100a00 */
[----:B-1----:R-:W2:Y:S01]  /*be30*/  LDL.64 R10, [R1+0x78] ;  /* 0x00007800010a7983 */ /* 0x002ea20000100a00 */
[----:B---3--:R-:W-:Y:S03]  /*be40*/  HMMA.1688.F32.TF32 R24, R4, R22, R24 ;  /* 0x000000160418723c */ /* 0x008fe60000081018 */
[----:B--2---:R1:W-:Y:S04]  /*be50*/  STL.64 [R1+0x14b0], R10 ;  /* 0x0014b00a01007387 */ /* 0x0043e80000100a00 */
[----:B------:R-:W2:Y:S04]  /*be60*/  LDL.LU R8, [R1+0x150] ;  /* 0x0001500001087983 */ /* 0x000ea80000300800 */
[----:B------:R-:W2:Y:S04]  /*be70*/  LDL.LU R9, [R1+0x154] ;  /* 0x0001540001097983 */ /* 0x000ea80000300800 */
[----:B-1----:R-:W2:Y:S04]  /*be80*/  LDL.LU R10, [R1+0x158] ;  /* 0x00015800010a7983 */ /* 0x002ea80000300800 */
[----:B------:R-:W2:Y:S04]  /*be90*/  LDL.LU R11, [R1+0x15c] ;  /* 0x00015c00010b7983 */ /* 0x000ea80000300800 */
[----:B----4-:R1:W-:Y:S04]  /*bea0*/  STL.64 [R1+0x13f8], R14 ;  /* 0x0013f80e01007387 */ /* 0x0103e80000100a00 */
[----:B------:R3:W-:Y:S04]  /*beb0*/  STL.64 [R1+0x13f0], R12 ;  /* 0x0013f00c01007387 */ /* 0x0007e80000100a00 */
[----:B-1----:R-:W4:Y:S04]  /*bec0*/  LDL R14, [R1+0x38] ;  /* 0x00003800010e7983 */ /* 0x002f280000100800 */
[----:B------:R-:W4:Y:S04]  /*bed0*/  LDL R15, [R1+0x3c] ;  /* 0x00003c00010f7983 */ /* 0x000f280000100800 */
[----:B----4-:R1:W-:Y:S04]  /*bee0*/  STL.64 [R1+0x14a8], R14 ;  /* 0x0014a80e01007387 */ /* 0x0103e80000100a00 */
[----:B---3--:R-:W3:Y:S04]  /*bef0*/  LDL.LU R12, [R1+0x140] ;  /* 0x00014000010c7983 */ /* 0x008ee80000300800 */
[----:B------:R-:W3:Y:S04]  /*bf00*/  LDL.LU R13, [R1+0x144] ;  /* 0x00014400010d7983 */ /* 0x000ee80000300800 */
[----:B-1----:R-:W3:Y:S04]  /*bf10*/  LDL.LU R14, [R1+0x148] ;  /* 0x00014800010e7983 */ /* 0x002ee80000300800 */
[----:B------:R-:W3:Y:S04]  /*bf20*/  LDL.LU R15, [R1+0x14c] ;  /* 0x00014c00010f7983 */ /* 0x000ee80000300800 */
[----:B------:R1:W-:Y:S04]  /*bf30*/  STL.64 [R1+0x1360], R18 ;  /* 0x0013601201007387 */ /* 0x0003e80000100a00 */
[----:B------:R4:W-:Y:S04]  /*bf40*/  STL.64 [R1+0x1358], R16 ;  /* 0x0013581001007387 */ /* 0x0009e80000100a00 */
[----:B-1----:R-:W2:Y:S04]  /*bf50*/  LDL.LU.64 R18, [R1+0x28] ;  /* 0x0000280001127983 */ /* 0x002ea80000300a00 */
[----:B------:R-:W-:Y:S01]  /*bf60*/  STL.64 [R1+0x220], R24 ;  /* 0x0002201801007387 */ /* 0x000fe20000100a00 */
[----:B----4-:R-:W-:-:S03]  /*bf70*/  IMAD.MOV.U32 R17, RZ, RZ, R22 ;  /* 0x000000ffff117224 */ /* 0x010fc600078e0016 */
[----:B------:R1:W-:Y:S01]  /*bf80*/  STL.64 [R1+0x228], R26 ;  /* 0x0002281a01007387 */ /* 0x0003e20000100a00 */
[----:B------:R-:W-:-:S03]  /*bf90*/  IMAD.MOV.U32 R16, RZ, RZ, R23 ;  /* 0x000000ffff107224 */ /* 0x000fc600078e0017 */
[----:B-1----:R-:W4:Y:S04]  /*bfa0*/  LDL.LU.64 R26, [R1+0x14f8] ;  /* 0x0014f800011a7983 */ /* 0x002f280000300a00 */
[----:B------:R-:W4:Y:S04]  /*bfb0*/  LDL.LU.64 R24, [R1+0x14f0] ;  /* 0x0014f00001187983 */ /* 0x000f280000300a00 */
[----:B------:R-:W4:Y:S02]  /*bfc0*/  LDL.LU.64 R22, [R1+0x14e8] ;  /* 0x0014e80001167983 */ /* 0x000f240000300a00 */
[----:B----4-:R-:W-:Y:S01]  /*bfd0*/  HMMA.1688.F32.TF32 R24, R4, R22, R24 ;  /* 0x000000160418723c */ /* 0x010fe20000081018 */
[----:B------:R-:W-:-:S02]  /*bfe0*/  IMAD.MOV.U32 R28, RZ, RZ, R22 ;  /* 0x000000ffff1c7224 */ /* 0x000fc400078e0016 */
[----:B------:R-:W-:-:S15]  /*bff0*/  IMAD.MOV.U32 R3, RZ, RZ, R23 ;  /* 0x000000ffff037224 */ /* 0x000fde00078e0017 */
[----:B------:R-:W-:Y:S01]  /*c000*/  NOP ;  /* 0x0000000000007918 */ /* 0x000fe20000000000 */
[----:B------:R-:W-:Y:S04]  /*c010*/  STL.64 [R1+0x180], R24 ;  /* 0x0001801801007387 */ /* 0x000fe80000100a00 */
[----:B------:R1:W-:Y:S04]  /*c020*/  STL.64 [R1+0x188], R26 ;  /* 0x0001881a01007387 */ /* 0x0003e80000100a00 */
[----:B-1----:R-:W4:Y:S04]  /*c030*/  LDL.LU.64 R26, [R1+0x14e0] ;  /* 0x0014e000011a7983 */ /* 0x002f280000300a00 */
[----:B------:R-:W4:Y:S04]  /*c040*/  LDL.LU.64 R24, [R1+0x14d8] ;  /* 0x0014d80001187983 */ /* 0x000f280000300a00 */
[----:B------:R-:W4:Y:S04]  /*c050*/  LDL.LU.64 R22, [R1+0x14d0] ;  /* 0x0014d00001167983 */ /* 0x000f280000300a00 */
[----:B------:R-:W2:Y:S01]  /*c060*/  LDL.LU.64 R20, [R1+0x14c8] ;  /* 0x0014c80001147983 */ /* 0x000ea20000300a00 */
[----:B----4-:R-:W-:-:S15]  /*c070*/  HMMA.1688.F32.TF32 R24, R4, R22, R24 ;  /* 0x000000160418723c */ /* 0x010fde0000081018 */
[----:B------:R-:W-:-:S04]  /*c080*/  NOP ;  /* 0x0000000000007918 */ /* 0x000fc80000000000 */
[----:B------:R-:W-:Y:S04]  /*c090*/  STL.64 [R1+0x2a0], R24 ;  /* 0x0002a01801007387 */ /* 0x000fe80000100a00 */
[----:B------:R1:W-:Y:S04]  /*c0a0*/  STL.64 [R1+0x2a8], R26 ;  /* 0x0002a81a01007387 */ /* 0x0003e80000100a00 */
[----:B-1----:R-:W4:Y:S04]  /*c0b0*/  LDL.LU.64 R26, [R1+0x14c0] ;  /* 0x0014c000011a7983 */ /* 0x002f280000300a00 */
[----:B------:R-:W3:Y:S04]  /*c0c0*/  LDL.LU.64 R24, [R1+0x14b8] ;  /* 0x0014b80001187983 */ /* 0x000ee80000300a00 */
[----:B------:R-:W-:Y:S04]  /*c0d0*/  STL.64 [R1+0x1458], R22 ;  /* 0x0014581601007387 */ /* 0x000fe80000100a00 */
[----:B--2---:R1:W-:Y:S04]  /*c0e0*/  STL.64 [R1+0x1450], R20 ;  /* 0x0014501401007387 */ /* 0x0043e80000100a00 */
[----:B-1----:R-:W2:Y:S04]  /*c0f0*/  LDL.LU R20, [R1+0x130] ;  /* 0x0001300001147983 */ /* 0x002ea80000300800 */
[----:B------:R-:W2:Y:S04]  /*c100*/  LDL.LU R21, [R1+0x134] ;  /* 0x0001340001157983 */ /* 0x000ea80000300800 */
[----:B------:R-:W2:Y:S04]  /*c110*/  LDL.LU R22, [R1+0x138] ;  /* 0x0001380001167983 */ /* 0x000ea80000300800 */
[----:B------:R-:W2:Y:S01]  /*c120*/  LDL.LU R23, [R1+0x13c] ;  /* 0x00013c0001177983 */ /* 0x000ea20000300800 */
[----:B----4-:R-:W-:-:S15]  /*c130*/  HMMA.1688.F32.TF32 R8, R4, R26, R8 ;  /* 0x0000001a0408723c */ /* 0x010fde0000081008 */
[----:B------:R-:W-:-:S04]  /*c140*/  NOP ;  /* 0x0000000000007918 */ /* 0x000fc80000000000 */
[----:B------:R-:W-:Y:S04]  /*c150*/  STL.64 [R1+0x2c0], R8 ;  /* 0x0002c00801007387 */ /* 0x000fe80000100a00 */
[----:B------:R1:W-:Y:S04]  /*c160*/  STL.64 [R1+0x2c8], R10 ;  /* 0x0002c80a01007387 */ /* 0x0003e80000100a00 */
[----:B-1----:R-:W4:Y:S04]  /*c170*/  LDL.LU.64 R10, [R1+0x14b0] ;  /* 0x0014b000010a7983 */ /* 0x002f280000300a00 */
[----:B------:R-:W-:Y:S04]  /*c180*/  STL.64 [R1+0x1448], R26 ;  /* 0x0014481a01007387 */ /* 0x000fe80000100a00 */
[----:B---3--:R1:W-:Y:S04]  /*c190*/  STL.64 [R1+0x1440], R24 ;  /* 0x0014401801007387 */ /* 0x0083e80000100a00 */
[----:B-1----:R-:W3:Y:S04]  /*c1a0*/  LDL.LU R24, [R1+0x120] ;  /* 0x0001200001187983 */ /* 0x002ee80000300800 */
[----:B------:R-:W3:Y:S04]  /*c1b0*/  LDL.LU R25, [R1+0x124] ;  /* 0x0001240001197983 */ /* 0x000ee80000300800 */
[----:B------:R-:W3:Y:S04]  /*c1c0*/  LDL.LU R26, [R1+0x128] ;  /* 0x00012800011a7983 */ /* 0x000ee80000300800 */
[----:B------:R-:W3:Y:S01]  /*c1d0*/  LDL.LU R27, [R1+0x12c] ;  /* 0x00012c00011b7983 */ /* 0x000ee20000300800 */
[----:B----4-:R-:W-:-:S15]  /*c1e0*/  HMMA.1688.F32.TF32 R12, R4, R10, R12 ;  /* 0x0000000a040c723c */ /* 0x010fde000008100c */
[----:B------:R-:W-:-:S04]  /*c1f0*/  NOP ;  /* 0x0000000000007918 */ /* 0x000fc80000000000 */
[----:B------:R1:W-:Y:S04]  /*c200*/  STL.64 [R1+0x2e0], R12 ;  /* 0x0002e00c01007387 */ /* 0x0003e80000100a00 */
[----:B------:R4:W-:Y:S01]  /*c210*/  STL.64 [R1+0x2e8], R14 ;  /* 0x0002e80e01007387 */ /* 0x0009e20000100a00 */
[----:B-1----:R-:W-:Y:S02]  /*c220*/  IMAD.MOV.U32 R13, RZ, RZ, R10 ;  /* 0x000000ffff0d7224 */ /* 0x002fe400078e000a */
[----:B------:R-:W-:Y:S01]  /*c230*/  IMAD.MOV.U32 R12, RZ, RZ, R11 ;  /* 0x000000ffff0c7224 */ /* 0x000fe200078e000b */
[----:B----4-:R-:W3:Y:S04]  /*c240*/  LDL.LU.64 R14, [R1+0x14a8] ;  /* 0x0014a800010e7983 */ /* 0x010ee80000300a00 */
[----:B------:R-:W2:Y:S02]  /*c250*/  LDL.LU.64 R10, [R1+0x14a0] ;  /* 0x0014a000010a7983 */ /* 0x000ea40000300a00 */
[C---:B--2---:R-:W-:Y:S08]  /*c260*/  HMMA.1688.F32.TF32 R20, R4.reuse, R10, R20 ;  /* 0x0000000a0414723c */ /* 0x044ff00000081014 */
[----:B---3--:R-:W-:Y:S11]  /*c270*/  HMMA.1688.F32.TF32 R24, R4, R14, R24 ;  /* 0x0000000e0418723c */ /* 0x008ff60000081018 */
[----:B------:R1:W-:Y:S04]  /*c280*/  STL.64 [R1+0x300], R20 ;  /* 0x0003001401007387 */ /* 0x0003e80000100a00 */
[----:B------:R-:W-:Y:S01]  /*c290*/  STL.64 [R1+0x308], R22 ;  /* 0x0003081601007387 */ /* 0x000fe20000100a00 */
[----:B-1----:R-:W-:-:S02]  /*c2a0*/  IMAD.MOV.U32 R21, RZ, RZ, R10 ;  /* 0x000000ffff157224 */ /* 0x002fc400078e000a */
[----:B------:R-:W-:Y:S02]  /*c2b0*/  IMAD.MOV.U32 R20, RZ, RZ, R11 ;  /* 0x000000ffff147224 */ /* 0x000fe400078e000b */
[----:B------:R-:W2:Y:S04]  /*c2c0*/  LDL.LU.64 R10, [R1+0x1498] ;  /* 0x00149800010a7983 */ /* 0x000ea80000300a00 */
[----:B------:R-:W2:Y:S04]  /*c2d0*/  LDL.LU.64 R8, [R1+0x1490] ;  /* 0x0014900001087983 */ /* 0x000ea80000300a00 */
[----:B------:R-:W-:Y:S04]  /*c2e0*/  STL.64 [R1+0x1408], R14 ;  /* 0x0014080e01007387 */ /* 0x000fe80000100a00 */
[----:B------:R1:W-:Y:S04]  /*c2f0*/  STL.64 [R1+0x360], R24 ;  /* 0x0003601801007387 */ /* 0x0003e80000100a00 */
[----:B------:R3:W-:Y:S04]  /*c300*/  STL.64 [R1+0x368], R26 ;  /* 0x0003681a01007387 */ /* 0x0007e80000100a00 */
[----:B-1----:R-:W4:Y:S04]  /*c310*/  LDL.LU R24, [R1+0xd0] ;  /* 0x0000d00001187983 */ /* 0x002f280000300800 */
[----:B------:R-:W4:Y:S04]  /*c320*/  LDL.LU R25, [R1+0xd4] ;  /* 0x0000d40001197983 */ /* 0x000f280000300800 */
[----:B---3--:R-:W3:Y:S04]  /*c330*/  LDL.LU R26, [R1+0xd8] ;  /* 0x0000d800011a7983 */ /* 0x008ee80000300800 */
[----:B------:R-:W3:Y:S01]  /*c340*/  LDL.LU R27, [R1+0xdc] ;  /* 0x0000dc00011b7983 */ /* 0x000ee20000300800 */
[----:B------:R-:W-:-:S02]  /*c350*/  IMAD.MOV.U32 R22, RZ, RZ, R28 ;  /* 0x000000ffff167224 */ /* 0x000fc400078e001c */
[----:B------:R-:W-:Y:S01]  /*c360*/  IMAD.MOV.U32 R23, RZ, RZ, R3 ;  /* 0x000000ffff177224 */ /* 0x000fe200078e0003 */
[----:B---3--:R-:W-:Y:S04]  /*c370*/  STL.64 [R1+0x1468], R26 ;  /* 0x0014681a01007387 */ /* 0x008fe80000100a00 */
[----:B----4-:R1:W-:Y:S04]  /*c380*/  STL.64 [R1+0x1460], R24 ;  /* 0x0014601801007387 */ /* 0x0103e80000100a00 */
[----:B------:R-:W3:Y:S04]  /*c390*/  LDL.LU R28, [R1+0x148c] ;  /* 0x00148c00011c7983 */ /* 0x000ee80000300800 */
[----:B------:R-:W4:Y:S04]  /*c3a0*/  LDL.LU R3, [R1+0x1488] ;  /* 0x0014880001037983 */ /* 0x000f280000300800 */
[----:B------:R-:W-:Y:S04]  /*c3b0*/  STL.64 [R1+0x1470], R22 ;  /* 0x0014701601007387 */ /* 0x000fe80000100a00 */
[----:B-1----:R-:W2:Y:S04]  /*c3c0*/  LDL.LU R24, [R1+0xe0] ;  /* 0x0000e00001187983 */ /* 0x002ea80000300800 */
[----:B------:R-:W2:Y:S04]  /*c3d0*/  LDL.LU R25, [R1+0xe4] ;  /* 0x0000e40001197983 */ /* 0x000ea80000300800 */
[----:B------:R-:W2:Y:S04]  /*c3e0*/  LDL.LU R26, [R1+0xe8] ;  /* 0x0000e800011a7983 */ /* 0x000ea80000300800 */
[----:B------:R-:W2:Y:S01]  /*c3f0*/  LDL.LU R27, [R1+0xec] ;  /* 0x0000ec00011b7983 */ /* 0x000ea20000300800 */
[----:B------:R-:W-:-:S02]  /*c400*/  IMAD.MOV.U32 R14, RZ, RZ, R21 ;  /* 0x000000ffff0e7224 */ /* 0x000fc400078e0015 */
[----:B------:R-:W-:Y:S01]  /*c410*/  IMAD.MOV.U32 R15, RZ, RZ, R20 ;  /* 0x000000ffff0f7224 */ /* 0x000fe200078e0014 */
[----:B--2---:R-:W-:Y:S04]  /*c420*/  STL.64 [R1+0x1480], R26 ;  /* 0x0014801a01007387 */ /* 0x004fe80000100a00 */
[----:B------:R1:W-:Y:S04]  /*c430*/  STL.64 [R1+0x1478], R24 ;  /* 0x0014781801007387 */ /* 0x0003e80000100a00 */
[----:B-1----:R-:W2:Y:S04]  /*c440*/  LDL.LU R24, [R1+0xf0] ;  /* 0x0000f00001187983 */ /* 0x002ea80000300800 */
[----:B------:R-:W2:Y:S04]  /*c450*/  LDL.LU R25, [R1+0xf4] ;  /* 0x0000f40001197983 */ /* 0x000ea80000300800 */
[----:B------:R-:W2:Y:S04]  /*c460*/  LDL.LU R26, [R1+0xf8] ;  /* 0x0000f800011a7983 */ /* 0x000ea80000300800 */
[----:B------:R-:W2:Y:S04]  /*c470*/  LDL.LU R27, [R1+0xfc] ;  /* 0x0000fc00011b7983 */ /* 0x000ea80000300800 */
[----:B------:R1:W-:Y:S02]  /*c480*/  STL.64 [R1+0x1420], R14 ;  /* 0x0014200e01007387 */ /* 0x0003e40000100a00 */
[----:B-1----:R-:W-:-:S02]  /*c490*/  IMAD.MOV.U32 R14, RZ, RZ, R13 ;  /* 0x000000ffff0e7224 */ /* 0x002fc400078e000d */
[----:B------:R-:W-:-:S05]  /*c4a0*/  IMAD.MOV.U32 R15, RZ, RZ, R12 ;  /* 0x000000ffff0f7224 */ /* 0x000fca00078e000c */
[----:B------:R1:W-:Y:S04]  /*c4b0*/  STL.64 [R1+0x1438], R14 ;  /* 0x0014380e01007387 */ /* 0x0003e80000100a00 */
[----:B------:R-:W2:Y:S04]  /*c4c0*/  LDL.LU R12, [R1+0x100] ;  /* 0x00010000010c7983 */ /* 0x000ea80000300800 */
[----:B------:R-:W2:Y:S04]  /*c4d0*/  LDL.LU R13, [R1+0x104] ;  /* 0x00010400010d7983 */ /* 0x000ea80000300800 */
[----:B-1----:R-:W2:Y:S04]  /*c4e0*/  LDL.LU R14, [R1+0x108] ;  /* 0x00010800010e7983 */ /* 0x002ea80000300800 */
[----:B------:R-:W2:Y:S01]  /*c4f0*/  LDL.LU R15, [R1+0x10c] ;  /* 0x00010c00010f7983 */ /* 0x000ea20000300800 */
[----:B------:R-:W-:-:S02]  /*c500*/  IMAD.MOV.U32 R23, RZ, RZ, R16 ;  /* 0x000000ffff177224 */ /* 0x000fc400078e0010 */
[----:B------:R-:W-:Y:S01]  /*c510*/  IMAD.MOV.U32 R22, RZ, RZ, R17 ;  /* 0x000000ffff167224 */ /* 0x000fe200078e0011 */
[----:B--2---:R-:W-:Y:S01]  /*c520*/  HMMA.1688.F32.TF32 R4, R4, R18, R12 ;  /* 0x000000120404723c */ /* 0x004fe2000008100c */
[----:B------:R-:W2:-:S15]  /*c530*/  LDL.LU R12, [R1+0xc0] ;  /* 0x0000c000010c7983 */ /* 0x000e9e0000300800 */
[----:B------:R-:W-:-:S03]  /*c540*/  NOP ;  /* 0x0000000000007918 */ /* 0x000fc60000000000 */
[----:B------:R-:W-:Y:S04]  /*c550*/  STL.64 [R1+0x310], R4 ;  /* 0x0003100401007387 */ /* 0x000fe80000100a00 */
[----:B------:R-:W-:Y:S04]  /*c560*/  STL.64 [R1+0x318], R6 ;  /* 0x0003180601007387 */ /* 0x000fe80000100a00 */
[----:B------:R-:W2:Y:S04]  /*c570*/  LDL.LU R13, [R1+0xc4] ;  /* 0x0000c400010d7983 */ /* 0x000ea80000300800 */
[----:B------:R-:W2:Y:S04]  /*c580*/  LDL.LU R14, [R1+0xc8] ;  /* 0x0000c800010e7983 */ /* 0x000ea80000300800 */
[----:B------:R-:W2:Y:S04]  /*c590*/  LDL.LU R15, [R1+0xcc] ;  /* 0x0000cc00010f7983 */ /* 0x000ea80000300800 */
[----:B------:R1:W-:Y:S04]  /*c5a0*/  STL.64 [R1+0x1400], R18 ;  /* 0x0014001201007387 */ /* 0x0003e80000100a00 */
[----:B------:R-:W2:Y:S04]  /*c5b0*/  LDL.LU R16, [R1+0x90] ;  /* 0x0000900001107983 */ /* 0x000ea80000300800 */
[----:B------:R-:W2:Y:S04]  /*c5c0*/  LDL.LU R17, [R1+0x94] ;  /* 0x0000940001117983 */ /* 0x000ea80000300800 */
[----:B-1----:R-:W2:Y:S04]  /*c5d0*/  LDL.LU R18, [R1+0x98] ;  /* 0x0000980001127983 */ /* 0x002ea80000300800 */
[----:B------:R-:W2:Y:S01]  /*c5e0*/  LDL.LU R19, [R1+0x9c] ;  /* 0x00009c0001137983 */ /* 0x000ea20000300800 */
[C---:B------:R-:W-:Y:S03]  /*c5f0*/  HMMA.1688.F32.TF32 R20, R8.reuse, R22, R24 ;  /* 0x000000160814723c */ /* 0x040fe60000081018 */
        /* <DEDUP_REMOVED lines=8> */
[----:B-1----:R-:W2:Y:S04]  /*c680*/  LDL.LU R16, [R1+0xb0] ;  /* 0x0000b00001107983 */ /* 0x002ea80000300800 */
[----:B------:R-:W2:Y:S04]  /*c690*/  LDL.LU R17, [R1+0xb4] ;  /* 0x0000b40001117983 */ /* 0x000ea80000300800 */
[----:B------:R-:W2:Y:S04]  /*c6a0*/  LDL.LU R18, [R1+0xb8] ;  /* 0x0000b80001127983 */ /* 0x000ea80000300800 */
[----:B------:R-:W2:Y:S04]  /*c6b0*/  LDL.LU R19, [R1+0xbc] ;  /* 0x0000bc0001137983 */ /* 0x000ea80000300800 */
[----:B------:R-:W2:Y:S04]  /*c6c0*/  LDL.LU R4, [R1+0x50] ;  /* 0x0000500001047983 */ /* 0x000ea80000300800 */
[----:B------:R-:W2:Y:S04]  /*c6d0*/  LDL.LU R5, [R1+0x54] ;  /* 0x0000540001057983 */ /* 0x000ea80000300800 */
[----:B------:R-:W2:Y:S04]  /*c6e0*/  LDL.LU R6, [R1+0x58] ;  /* 0x0000580001067983 */ /* 0x000ea80000300800 */
[----:B------:R-:W2:Y:S04]  /*c6f0*/  LDL.LU R7, [R1+0x5c] ;  /* 0x00005c0001077983 */ /* 0x000ea80000300800 */
[----:B------:R-:W2:Y:S04]  /*c700*/  LDL.LU.64 R26, [R1+0x1480] ;  /* 0x00148000011a7983 */ /* 0x000ea80000300a00 */
[----:B------:R-:W2:Y:S04]  /*c710*/  LDL.LU.64 R24, [R1+0x1478] ;  /* 0x0014780001187983 */ /* 0x000ea80000300a00 */
[----:B------:R-:W-:Y:S04]  /*c720*/  STL.64 [R1+0xf0], R20 ;  /* 0x0000f01401007387 */ /* 0x000fe80000100a00 */
        /* <DEDUP_REMOVED lines=8> */
[----:B------:R-:W3:Y:S01]  /*c7b0*/  LDL.LU.64 R20, [R1+0x1450] ;  /* 0x0014500001147983 */ /* 0x000ee20000300a00 */
[----:B--2---:R-:W-:-:S15]  /*c7c0*/  HMMA.1688.F32.TF32 R24, R8, R22, R24 ;  /* 0x000000160818723c */ /* 0x004fde0000081018 */
[----:B------:R-:W-:-:S04]  /*c7d0*/  NOP ;  /* 0x0000000000007918 */ /* 0x000fc80000000000 */
[----:B------:R-:W-:Y:S04]  /*c7e0*/  STL.64 [R1+0x160], R24 ;  /* 0x0001601801007387 */ /* 0x000fe80000100a00 */
[----:B------:R1:W-:Y:S04]  /*c7f0*/  STL.64 [R1+0x168], R26 ;  /* 0x0001681a01007387 */ /* 0x0003e80000100a00 */
[----:B-1----:R-:W2:Y:S04]  /*c800*/  LDL.LU.64 R26, [R1+0x1448] ;  /* 0x00144800011a7983 */ /* 0x002ea80000300a00 */
[----:B------:R-:W4:Y:S04]  /*c810*/  LDL.LU.64 R24, [R1+0x1440] ;  /* 0x0014400001187983 */ /* 0x000f280000300a00 */
[----:B------:R-:W-:Y:S04]  /*c820*/  STL.64 [R1+0x13c8], R22 ;  /* 0x0013c81601007387 */ /* 0x000fe80000100a00 */
[----:B---3--:R1:W-:Y:S04]  /*c830*/  STL.64 [R1+0x13c0], R20 ;  /* 0x0013c01401007387 */ /* 0x0083e80000100a00 */
[----:B-1----:R-:W3:Y:S04]  /*c840*/  LDL.LU R20, [R1+0x40] ;  /* 0x0000400001147983 */ /* 0x002ee80000300800 */
[----:B------:R-:W3:Y:S04]  /*c850*/  LDL.LU R21, [R1+0x44] ;  /* 0x0000440001157983 */ /* 0x000ee80000300800 */
[----:B------:R-:W3:Y:S04]  /*c860*/  LDL.LU R22, [R1+0x48] ;  /* 0x0000480001167983 */ /* 0x000ee80000300800 */
[----:B------:R-:W3:Y:S01]  /*c870*/  LDL.LU R23, [R1+0x4c] ;  /* 0x00004c0001177983 */ /* 0x000ee20000300800 */
[C---:B--2---:R-:W-:Y:S03]  /*c880*/  HMMA.1688.F32.TF32 R12, R8.reuse, R26, R12 ;  /* 0x0000001a080c723c */ /* 0x044fe6000008100c */
[----:B---3--:R1:W-:Y:S04]  /*c890*/  STL.64 [R1+0x13d8], R22 ;  /* 0x0013d81601007387 */ /* 0x0083e80000100a00 */
[----:B------:R-:W-:Y:S04]  /*c8a0*/  STL.64 [R1+0x13d0], R20 ;  /* 0x0013d01401007387 */ /* 0x000fe80000100a00 */
[----:B-1----:R-:W2:Y:S08]  /*c8b0*/  LDL.LU.64 R22, [R1+0x18] ;  /* 0x0000180001167983 */ /* 0x002eb00000300a00 */
[----:B------:R-:W-:Y:S04]  /*c8c0*/  STL.64 [R1+0x170], R12 ;  /* 0x0001700c01007387 */ /* 0x000fe80000100a00 */
[----:B------:R1:W-:Y:S04]  /*c8d0*/  STL.64 [R1+0x178], R14 ;  /* 0x0001780e01007387 */ /* 0x0003e80000100a00 */
[----:B-1----:R-:W3:Y:S02]  /*c8e0*/  LDL.LU.64 R14, [R1+0x1438] ;  /* 0x00143800010e7983 */ /* 0x002ee40000300a00 */
[----:B---3--:R-:W-:Y:S02]  /*c8f0*/  HMMA.1688.F32.TF32 R12, R8, R14, R16 ;  /* 0x0000000e080c723c */ /* 0x008fe40000081010 */
[----:B------:R-:W3:Y:S04]  /*c900*/  LDL.LU.64 R18, [R1+0x1430] ;  /* 0x0014300001127983 */ /* 0x000ee80000300a00 */
[----:B------:R-:W3:-:S13]  /*c910*/  LDL.LU.64 R16, [R1+0x1428] ;  /* 0x0014280001107983 */ /* 0x000eda0000300a00 */
        /* <DEDUP_REMOVED lines=10> */
[----:B------:R-:W3:-:S15]  /*c9c0*/  LDL.LU.64 R18, [R1+0x1400] ;  /* 0x0014000001127983 */ /* 0x000ede0000300a00 */
[----:B------:R-:W-:Y:S02]  /*c9d0*/  NOP ;  /* 0x0000000000007918 */ /* 0x000fe40000000000 */
[----:B------:R-:W-:Y:S04]  /*c9e0*/  STL.64 [R1+0x2f0], R12 ;  /* 0x0002f00c01007387 */ /* 0x000fe80000100a00 */
[----:B------:R1:W-:Y:S04]  /*c9f0*/  STL.64 [R1+0x2f8], R14 ;  /* 0x0002f80e01007387 */ /* 0x0003e80000100a00 */
[----:B-1----:R-:W3:Y:S04]  /*ca00*/  LDL.LU.64 R14, [R1+0x13f8] ;  /* 0x0013f800010e7983 */ /* 0x002ee80000300a00 */
[----:B------:R-:W3:Y:S02]  /*ca10*/  LDL.LU.64 R12, [R1+0x13f0] ;  /* 0x0013f000010c7983 */ /* 0x000ee40000300a00 */
[----:B---3--:R-:W-:Y:S02]  /*ca20*/  HMMA.1688.F32.TF32 R8, R8, R18, R12 ;  /* 0x000000120808723c */ /* 0x008fe4000008100c */
[----:B------:R-:W2:Y:S04]  /*ca30*/  LDL.LU.64 R14, [R1+0x13e8] ;  /* 0x0013e800010e7983 */ /* 0x000ea80000300a00 */
[----:B------:R-:W2:-:S13]  /*ca40*/  LDL.LU.64 R12, [R1+0x13e0] ;  /* 0x0013e000010c7983 */ /* 0x000e9a0000300a00 */
[----:B------:R1:W-:Y:S04]  /*ca50*/  STL.64 [R1+0x2d0], R8 ;  /* 0x0002d00801007387 */ /* 0x0003e80000100a00 */
[----:B------:R3:W-:Y:S04]  /*ca60*/  STL.64 [R1+0x2d8], R10 ;  /* 0x0002d80a01007387 */ /* 0x0007e80000100a00 */
[----:B-1----:R-:W4:Y:S04]  /*ca70*/  LDL.LU R8, [R1+0x110] ;  /* 0x0001100001087983 */ /* 0x002f280000300800 */
[----:B------:R-:W4:Y:S04]  /*ca80*/  LDL.LU R9, [R1+0x114] ;  /* 0x0001140001097983 */ /* 0x000f280000300800 */
[----:B---3--:R-:W4:Y:S04]  /*ca90*/  LDL.LU R10, [R1+0x118] ;  /* 0x00011800010a7983 */ /* 0x008f280000300800 */
[----:B------:R-:W4:Y:S04]  /*caa0*/  LDL.LU R11, [R1+0x11c] ;  /* 0x00011c00010b7983 */ /* 0x000f280000300800 */
[----:B------:R1:W-:Y:S04]  /*cab0*/  STL.64 [R1+0x1378], R18 ;  /* 0x0013781201007387 */ /* 0x0003e80000100a00 */
[----:B-1----:R-:W3:Y:S01]  /*cac0*/  LDL.LU.64 R18, [R1+0x8] ;  /* 0x0000080001127983 */ /* 0x002ee20000300a00 */
[----:B--2---:R-:W-:-:S15]  /*cad0*/  HMMA.1688.F32.TF32 R4, R12, R22, R4 ;  /* 0x000000160c04723c */ /* 0x004fde0000081004 */
[----:B------:R-:W-:-:S04]  /*cae0*/  NOP ;  /* 0x0000000000007918 */ /* 0x000fc80000000000 */
[----:B------:R1:W-:Y:S04]  /*caf0*/  STL.64 [R1+0xb0], R4 ;  /* 0x0000b00401007387 */ /* 0x0003e80000100a00 */
[----:B------:R-:W-:Y:S01]  /*cb00*/  STL.64 [R1+0xb8], R6 ;  /* 0x0000b80601007387 */ /* 0x000fe20000100a00 */
[----:B-1----:R-:W-:Y:S02]  /*cb10*/  IMAD.MOV.U32 R5, RZ, RZ, R22 ;  /* 0x000000ffff057224 */ /* 0x002fe400078e0016 */
[----:B------:R-:W-:Y:S02]  /*cb20*/  IMAD.MOV.U32 R4, RZ, RZ, R23 ;  /* 0x000000ffff047224 */ /* 0x000fe400078e0017 */
[----:B------:R-:W3:Y:S04]  /*cb30*/  LDL.LU.64 R22, [R1+0x13d8] ;  /* 0x0013d80001167983 */ /* 0x000ee80000300a00 */
[----:B------:R-:W3:Y:S02]  /*cb40*/  LDL.LU.64 R20, [R1+0x13d0] ;  /* 0x0013d00001147983 */ /* 0x000ee40000300a00 */
[----:B---3--:R-:W-:-:S15]  /*cb50*/  HMMA.1688.F32.TF32 R20, R12, R18, R20 ;  /* 0x000000120c14723c */ /* 0x008fde0000081014 */
[----:B------:R-:W-:-:S04]  /*cb60*/  NOP ;  /* 0x0000000000007918 */ /* 0x000fc80000000000 */
[----:B------:R-:W-:Y:S04]  /*cb70*/  STL.64 [R1+0xa0], R20 ;  /* 0x0000a01401007387 */ /* 0x000fe80000100a00 */
[----:B------:R1:W-:Y:S04]  /*cb80*/  STL.64 [R1+0xa8], R22 ;  /* 0x0000a81601007387 */ /* 0x0003e80000100a00 */
[----:B-1----:R-:W4:Y:S01]  /*cb90*/  LDL.LU.64 R22, [R1+0x13c8] ;  /* 0x0013c80001167983 */ /* 0x002f220000300a00 */
[----:B------:R-:W-:Y:S02]  /*cba0*/  IMAD.MOV.U32 R7, RZ, RZ, R18 ;  /* 0x000000ffff077224 */ /* 0x000fe400078e0012 */
[----:B------:R-:W-:Y:S01]  /*cbb0*/  IMAD.MOV.U32 R6, RZ, RZ, R19 ;  /* 0x000000ffff067224 */ /* 0x000fe200078e0013 */
[----:B------:R-:W2:Y:S01]  /*cbc0*/  LDL.LU.64 R20, [R1+0x13c0] ;  /* 0x0013c00001147983 */ /* 0x000ea20000300a00 */
[----:B----4-:R-:W-:Y:S03]  /*cbd0*/  HMMA.1688.F32.TF32 R8, R12, R22, R8 ;  /* 0x000000160c08723c */ /* 0x010fe60000081008 */
[----:B------:R1:W-:Y:S02]  /*cbe0*/  STL.64 [R1+0x1328], R22 ;  /* 0x0013281601007387 */ /* 0x0003e40000100a00 */
[----:B-1----:R-:W-:-:S02]  /*cbf0*/  IMAD.MOV.U32 R22, RZ, RZ, R7 ;  /* 0x000000ffff167224 */ /* 0x002fc400078e0007 */
[----:B------:R-:W-:-:S12]  /*cc00*/  IMAD.MOV.U32 R23, RZ, RZ, R6 ;  /* 0x000000ffff177224 */ /* 0x000fd800078e0006 */
[----:B------:R1:W-:Y:S04]  /*cc10*/  STL.64 [R1+0xc0], R8 ;  /* 0x0000c00801007387 */ /* 0x0003e80000100a00 */
[----:B------:R3:W-:Y:S04]  /*cc20*/  STL.64 [R1+0xc8], R10 ;  /* 0x0000c80a01007387 */ /* 0x0007e80000100a00 */
[----:B------:R4:W-:Y:S04]  /*cc30*/  STL.64 [R1+0x1340], R22 ;  /* 0x0013401601007387 */ /* 0x0009e80000100a00 */
[----:B-1----:R-:W2:Y:S04]  /*cc40*/  LDL.LU R8, [R1+0x1d0] ;  /* 0x0001d00001087983 */ /* 0x002ea80000300800 */
[----:B------:R-:W2:Y:S04]  /*cc50*/  LDL.LU R9, [R1+0x1d4] ;  /* 0x0001d40001097983 */ /* 0x000ea80000300800 */
[----:B---3--:R-:W3:Y:S01]  /*cc60*/  LDL.LU R10, [R1+0x1d8] ;  /* 0x0001d800010a7983 */ /* 0x008ee20000300800 */
[----:B----4-:R-:W-:-:S02]  /*cc70*/  IMAD.MOV.U32 R23, RZ, RZ, R4 ;  /* 0x000000ffff177224 */ /* 0x010fc400078e0004 */
[----:B------:R-:W-:Y:S01]  /*cc80*/  IMAD.MOV.U32 R22, RZ, RZ, R5 ;  /* 0x000000ffff167224 */ /* 0x000fe200078e0005 */
[----:B------:R-:W3:Y:S04]  /*cc90*/  LDL.LU R11, [R1+0x1dc] ;  /* 0x0001dc00010b7983 */ /* 0x000ee80000300800 */
[----:B------:R-:W4:Y:S04]  /*cca0*/  LDL.LU R4, [R1+0x1a0] ;  /* 0x0001a00001047983 */ /* 0x000f280000300800 */
[----:B------:R-:W4:Y:S04]  /*ccb0*/  LDL.LU R5, [R1+0x1a4] ;  /* 0x0001a40001057983 */ /* 0x000f280000300800 */
[----:B------:R-:W2:Y:S04]  /*ccc0*/  LDL.LU R6, [R1+0x1a8] ;  /* 0x0001a80001067983 */ /* 0x000ea80000300800 */
[----:B------:R-:W2:Y:S04]  /*ccd0*/  LDL.LU R7, [R1+0x1ac] ;  /* 0x0001ac0001077983 */ /* 0x000ea80000300800 */
[----:B--2---:R-:W-:Y:S04]  /*cce0*/  STL.64 [R1+0x13b8], R6 ;  /* 0x0013b80601007387 */ /* 0x004fe80000100a00 */
[----:B----4-:R1:W-:Y:S04]  /*ccf0*/  STL.64 [R1+0x13b0], R4 ;  /* 0x0013b00401007387 */ /* 0x0103e80000100a00 */
[----:B-1----:R-:W2:Y:S04]  /*cd00*/  LDL.LU R4, [R1+0x190] ;  /* 0x0001900001047983 */ /* 0x002ea80000300800 */
[----:B------:R-:W2:Y:S04]  /*cd10*/  LDL.LU R5, [R1+0x194] ;  /* 0x0001940001057983 */ /* 0x000ea80000300800 */
[----:B------:R-:W2:Y:S04]  /*cd20*/  LDL.LU R6, [R1+0x198] ;  /* 0x0001980001067983 */ /* 0x000ea80000300800 */
[----:B------:R-:W2:Y:S04]  /*cd30*/  LDL.LU R7, [R1+0x19c] ;  /* 0x00019c0001077983 */ /* 0x000ea80000300800 */
[----:B---3--:R1:W-:Y:S04]  /*cd40*/  STL.64 [R1+0x13a0], R10 ;  /* 0x0013a00a01007387 */ /* 0x0083e80000100a00 */
[----:B------:R-:W-:Y:S04]  /*cd50*/  STL.64 [R1+0x1398], R8 ;  /* 0x0013980801007387 */ /* 0x000fe80000100a00 */
[----:B-1----:R-:W3:Y:S04]  /*cd60*/  LDL.LU.64 R10, [R1+0x78] ;  /* 0x00007800010a7983 */ /* 0x002ee80000300a00 */
[----:B------:R-:W4:Y:S04]  /*cd70*/  LDL.LU.64 R18, [R1+0x38] ;  /* 0x0000380001127983 */ /* 0x000f280000300a00 */
[----:B----4-:R1:W-:Y:S04]  /*cd80*/  STL.64 [R1+0x1390], R18 ;  /* 0x0013901201007387 */ /* 0x0103e80000100a00 */
[----:B-1----:R-:W4:Y:S04]  /*cd90*/  LDL.LU.64 R18, [R1+0x68] ;  /* 0x0000680001127983 */ /* 0x002f280000300a00 */
[----:B------:R-:W-:Y:S04]  /*cda0*/  STL.64 [R1+0x1370], R22 ;  /* 0x0013701601007387 */ /* 0x000fe80000100a00 */
[----:B------:R1:W-:Y:S04]  /*cdb0*/  STL.64 [R1+0x1368], R20 ;  /* 0x0013681401007387 */ /* 0x0003e80000100a00 */
[----:B-1----:R-:W3:Y:S04]  /*cdc0*/  LDL.LU R20, [R1+0x1c0] ;  /* 0x0001c00001147983 */ /* 0x002ee80000300800 */
[----:B------:R-:W3:Y:S04]  /*cdd0*/  LDL.LU R21, [R1+0x1c4] ;  /* 0x0001c40001157983 */ /* 0x000ee80000300800 */
[----:B------:R-:W3:Y:S04]  /*cde0*/  LDL.LU R22, [R1+0x1c8] ;  /* 0x0001c80001167983 */ /* 0x000ee80000300800 */
[----:B------:R-:W3:Y:S01]  /*cdf0*/  LDL.LU R23, [R1+0x1cc] ;  /* 0x0001cc0001177983 */ /* 0x000ee20000300800 */
[----:B--2---:R-:W-:Y:S03]  /*ce00*/  HMMA.1688.F32.TF32 R4, R12, R26, R4 ;  /* 0x0000001a0c04723c */ /* 0x004fe60000081004 */
[----:B---3--:R-:W-:Y:S04]  /*ce10*/  STL.64 [R1+0x1388], R22 ;  /* 0x0013881601007387 */ /* 0x008fe80000100a00 */
[----:B------:R1:W-:Y:S04]  /*ce20*/  STL.64 [R1+0x1380], R20 ;  /* 0x0013801401007387 */ /* 0x0003e80000100a00 */
[----:B-1----:R-:W2:Y:S04]  /*ce30*/  LDL.LU R20, [R1+0x1f0] ;  /* 0x0001f00001147983 */ /* 0x002ea80000300800 */
[----:B------:R-:W2:Y:S04]  /*ce40*/  LDL.LU R21, [R1+0x1f4] ;  /* 0x0001f40001157983 */ /* 0x000ea80000300800 */
[----:B------:R-:W2:Y:S04]  /*ce50*/  LDL.LU R22, [R1+0x1f8] ;  /* 0x0001f80001167983 */ /* 0x000ea80000300800 */
[----:B------:R-:W2:Y:S04]  /*ce60*/  LDL.LU R23, [R1+0x1fc] ;  /* 0x0001fc0001177983 */ /* 0x000ea80000300800 */
[----:B------:R-:W-:Y:S04]  /*ce70*/  STL.64 [R1+0xd0], R4 ;  /* 0x0000d00401007387 */ /* 0x000fe80000100a00 */
[----:B------:R1:W-:Y:S04]  /*ce80*/  STL.64 [R1+0xd8], R6 ;  /* 0x0000d80601007387 */ /* 0x0003e80000100a00 */
[----:B-1----:R-:W3:Y:S04]  /*ce90*/  LDL.LU.64 R6, [R1+0x13b8] ;  /* 0x0013b80001067983 */ /* 0x002ee80000300a00 */
[----:B------:R-:W3:Y:S04]  /*cea0*/  LDL.LU.64 R4, [R1+0x13b0] ;  /* 0x0013b00001047983 */ /* 0x000ee80000300a00 */
[----:B------:R-:W-:Y:S04]  /*ceb0*/  STL.64 [R1+0x1320], R26 ;  /* 0x0013201a01007387 */ /* 0x000fe80000100a00 */
[----:B------:R1:W-:Y:S04]  /*cec0*/  STL.64 [R1+0x1318], R24 ;  /* 0x0013181801007387 */ /* 0x0003e80000100a00 */
[----:B-1----:R-:W2:Y:S04]  /*ced0*/  LDL.LU R24, [R1+0x200] ;  /* 0x0002000001187983 */ /* 0x002ea80000300800 */
[----:B------:R-:W2:Y:S04]  /*cee0*/  LDL.LU R25, [R1+0x204] ;  /* 0x0002040001197983 */ /* 0x000ea80000300800 */
[----:B------:R-:W2:Y:S01]  /*cef0*/  LDL.LU R26, [R1+0x208] ;  /* 0x00020800011a7983 */ /* 0x000ea20000300800 */
[----:B------:R-:W-:-:S03]  /*cf00*/  IMAD.MOV.U32 R27, RZ, RZ, R3 ;  /* 0x000000ffff1b7224 */ /* 0x000fc600078e0003 */
[----:B------:R-:W3:Y:S04]  /*cf10*/  LDL.LU R3, [R1+0x13ac] ;  /* 0x0013ac0001037983 */ /* 0x000ee80000300800 */
[----:B--2---:R-:W-:Y:S04]  /*cf20*/  STL.64 [R1+0x1338], R26 ;  /* 0x0013381a01007387 */ /* 0x004fe80000100a00 */
[----:B------:R1:W-:Y:S04]  /*cf30*/  STL.64 [R1+0x1330], R24 ;  /* 0x0013301801007387 */ /* 0x0003e80000100a00 */
[----:B-1----:R-:W2:Y:S04]  /*cf40*/  LDL.LU R24, [R1+0x1e0] ;  /* 0x0001e00001187983 */ /* 0x002ea80000300800 */
[----:B------:R-:W2:Y:S04]  /*cf50*/  LDL.LU R25, [R1+0x1e4] ;  /* 0x0001e40001197983 */ /* 0x000ea80000300800 */
[----:B------:R-:W2:Y:S04]  /*cf60*/  LDL.LU R26, [R1+0x1e8] ;  /* 0x0001e800011a7983 */ /* 0x000ea80000300800 */
[----:B------:R-:W2:Y:S01]  /*cf70*/  LDL.LU R27, [R1+0x1ec] ;  /* 0x0001ec00011b7983 */ /* 0x000ea20000300800 */
[----:B---3--:R-:W-:Y:S03]  /*cf80*/  HMMA.1688.F32.TF32 R4, R12, R10, R4 ;  /* 0x0000000a0c04723c */ /* 0x008fe60000081004 */
[----:B--2---:R1:W-:Y:S04]  /*cf90*/  STL.64 [R1+0x1350], R26 ;  /* 0x0013501a01007387 */ /* 0x0043e80000100a00 */
[----:B------:R2:W-:Y:S01]  /*cfa0*/  STL.64 [R1+0x1348], R24 ;  /* 0x0013481801007387 */ /* 0x0005e20000100a00 */
[----:B-1----:R-:W-:-:S03]  /*cfb0*/  IMAD.MOV.U32 R27, RZ, RZ, R3 ;  /* 0x000000ffff1b7224 */ /* 0x002fc600078e0003 */
[----:B--2---:R-:W2:Y:S04]  /*cfc0*/  LDL.LU R24, [R1+0x1b0] ;  /* 0x0001b00001187983 */ /* 0x004ea80000300800 */
[----:B------:R-:W2:Y:S04]  /*cfd0*/  LDL.LU R25, [R1+0x1b4] ;  /* 0x0001b40001197983 */ /* 0x000ea80000300800 */
[----:B------:R-:W2:Y:S04]  /*cfe0*/  LDL.LU R26, [R1+0x1b8] ;  /* 0x0001b800011a7983 */ /* 0x000ea80000300800 */
[----:B------:R-:W3:Y:S04]  /*cff0*/  LDL.LU R3, [R1+0x13a8] ;  /* 0x0013a80001037983 */ /* 0x000ee80000300800 */
[----:B------:R1:W-:Y:S04]  /*d000*/  STL.64 [R1+0x120], R4 ;  /* 0x0001200401007387 */ /* 0x0003e80000100a00 */
[----:B------:R-:W-:Y:S01]  /*d010*/  STL.64 [R1+0x128], R6 ;  /* 0x0001280601007387 */ /* 0x000fe20000100a00 */
[----:B-1----:R-:W-:-:S02]  /*d020*/  IMAD.MOV.U32 R5, RZ, RZ, R10 ;  /* 0x000000ffff057224 */ /* 0x002fc400078e000a */
[----:B------:R-:W-:Y:S02]  /*d030*/  IMAD.MOV.U32 R4, RZ, RZ, R11 ;  /* 0x000000ffff047224 */ /* 0x000fe400078e000b */
[----:B------:R-:W4:Y:S04]  /*d040*/  LDL.LU.64 R10, [R1+0x13a0] ;  /* 0x0013a000010a7983 */ /* 0x000f280000300a00 */
[----:B------:R-:W4:Y:S02]  /*d050*/  LDL.LU.64 R8, [R1+0x1398] ;  /* 0x0013980001087983 */ /* 0x000f240000300a00 */
[----:B----4-:R-:W-:-:S15]  /*d060*/  HMMA.1688.F32.TF32 R8, R12, R18, R8 ;  /* 0x000000120c08723c */ /* 0x010fde0000081008 */
[----:B------:R-:W-:-:S04]  /*d070*/  NOP ;  /* 0x0000000000007918 */ /* 0x000fc80000000000 */
[----:B------:R1:W-:Y:S04]  /*d080*/  STL.64 [R1+0x130], R8 ;  /* 0x0001300801007387 */ /* 0x0003e80000100a00 */
[----:B------:R-:W-:Y:S01]  /*d090*/  STL.64 [R1+0x138], R10 ;  /* 0x0001380a01007387 */ /* 0x000fe20000100a00 */
[----:B-1----:R-:W-:Y:S02]  /*d0a0*/  IMAD.MOV.U32 R9, RZ, RZ, R18 ;  /* 0x000000ffff097224 */ /* 0x002fe400078e0012 */
[----:B------:R-:W-:Y:S02]  /*d0b0*/  IMAD.MOV.U32 R8, RZ, RZ, R19 ;  /* 0x000000ffff087224 */ /* 0x000fe400078e0013 */
        /* <DEDUP_REMOVED lines=9> */
[----:B------:R-:W4:Y:S02]  /*d150*/  LDL.LU.64 R18, [R1+0x1378] ;  /* 0x0013780001127983 */ /* 0x000f240000300a00 */
[----:B----4-:R-:W-:Y:S02]  /*d160*/  HMMA.1688.F32.TF32 R12, R12, R18, R20 ;  /* 0x000000120c0c723c */ /* 0x010fe40000081014 */
[----:B------:R-:W2:Y:S01]  /*d170*/  LDL.LU.64 R22, [R1+0x1370] ;  /* 0x0013700001167983 */ /* 0x000ea20000300a00 */
[----:B------:R-:W-:-:S03]  /*d180*/  IMAD.MOV.U32 R11, RZ, RZ, R18 ;  /* 0x000000ffff0b7224 */ /* 0x000fc600078e0012 */
[----:B------:R-:W4:Y:S01]  /*d190*/  LDL.LU.64 R20, [R1+0x1368] ;  /* 0x0013680001147983 */ /* 0x000f220000300a00 */
[----:B------:R-:W-:-:S12]  /*d1a0*/  IMAD.MOV.U32 R10, RZ, RZ, R19 ;  /* 0x000000ffff0a7224 */ /* 0x000fd800078e0013 */
[----:B------:R1:W-:Y:S04]  /*d1b0*/  STL.64 [R1+0x1d0], R12 ;  /* 0x0001d00c01007387 */ /* 0x0003e80000100a00 */
[----:B------:R3:W-:Y:S04]  /*d1c0*/  STL.64 [R1+0x1d8], R14 ;  /* 0x0001d80e01007387 */ /* 0x0007e80000100a00 */
[----:B------:R-:W2:Y:S04]  /*d1d0*/  LDL.LU.64 R18, [R1+0x1360] ;  /* 0x0013600001127983 */ /* 0x000ea80000300a00 */
[----:B------:R-:W2:Y:S01]  /*d1e0*/  LDL.LU.64 R16, [R1+0x1358] ;  /* 0x0013580001107983 */ /* 0x000ea20000300a00 */
[----:B-1----:R-:W-:-:S02]  /*d1f0*/  IMAD.MOV.U32 R12, RZ, RZ, R28 ;  /* 0x000000ffff0c7224 */ /* 0x002fc400078e001c */
[----:B---3--:R-:W-:Y:S02]  /*d200*/  IMAD.MOV.U32 R15, RZ, RZ, R2 ;  /* 0x000000ffff0f7224 */ /* 0x008fe400078e0002 */
[----:B----4-:R-:W-:Y:S02]  /*d210*/  IMAD.MOV.U32 R13, RZ, RZ, R21 ;  /* 0x000000ffff0d7224 */ /* 0x010fe400078e0015 */
[----:B------:R-:W-:Y:S02]  /*d220*/  IMAD.MOV.U32 R14, RZ, RZ, R20 ;  /* 0x000000ffff0e7224 */ /* 0x000fe400078e0014 */
[----:B--2---:R-:W-:Y:S01]  /*d230*/  HMMA.1688.F32.TF32 R20, R16, R22, R24 ;  /* 0x000000161014723c */ /* 0x004fe20000081018 */
[----:B------:R-:W2:Y:S04]  /*d240*/  LDL.LU.64 R26, [R1+0x1350] ;  /* 0x00135000011a7983 */ /* 0x000ea80000300a00 */
[----:B------:R-:W2:-:S14]  /*d250*/  LDL.LU.64 R24, [R1+0x1348] ;  /* 0x0013480001187983 */ /* 0x000e9c0000300a00 */
[----:B------:R-:W-:Y:S01]  /*d260*/  IMAD.MOV.U32 R28, RZ, RZ, R22 ;  /* 0x000000ffff1c7224 */ /* 0x000fe200078e0016 */
[----:B------:R2:W-:Y:S01]  /*d270*/  STL.64 [R1+0x10], R20 ;  /* 0x0000101401007387 */ /* 0x0005e20000100a00 */
[----:B------:R-:W-:-:S03]  /*d280*/  IMAD.MOV.U32 R2, RZ, RZ, R23 ;  /* 0x000000ffff027224 */ /* 0x000fc600078e0017 */
[----:B------:R-:W2:Y:S02]  /*d290*/  LDL.LU.64 R22, [R1+0x1340] ;  /* 0x0013400001167983 */ /* 0x000ea40000300a00 */
[----:B--2---:R-:W-:Y:S02]  /*d2a0*/  HMMA.1688.F32.TF32 R20, R16, R22, R24 ;  /* 0x000000161014723c */ /* 0x004fe40000081018 */
[----:B------:R-:W2:Y:S04]  /*d2b0*/  LDL.LU.64 R26, [R1+0x1338] ;  /* 0x00133800011a7983 */ /* 0x000ea80000300a00 */
[----:B------:R-:W2:-:S13]  /*d2c0*/  LDL.LU.64 R24, [R1+0x1330] ;  /* 0x0013300001187983 */ /* 0x000e9a0000300a00 */
[----:B------:R-:W-:Y:S04]  /*d2d0*/  STL.64 [R1], R20 ;  /* 0x0000001401007387 */ /* 0x000fe80000100a00 */
[----:B------:R1:W-:Y:S04]  /*d2e0*/  STL.64 [R1+0x8], R22 ;  /* 0x0000081601007387 */ /* 0x0003e80000100a00 */
[----:B-1----:R-:W2:Y:S02]  /*d2f0*/  LDL.LU.64 R22, [R1+0x1328] ;  /* 0x0013280001167983 */ /* 0x002ea40000300a00 */
[C---:B--2---:R-:W-:Y:S02]  /*d300*/  HMMA.1688.F32.TF32 R20, R16.reuse, R22, R24 ;  /* 0x000000161014723c */ /* 0x044fe40000081018 */
[----:B------:R-:W2:Y:S04]  /*d310*/  LDL.LU.64 R26, [R1+0x1320] ;  /* 0x00132000011a7983 */ /* 0x000ea80000300a00 */
[----:B------:R-:W3:Y:S04]  /*d320*/  LDL.LU.64 R24, [R1+0x1318] ;  /* 0x0013180001187983 */ /* 0x000ee80000300a00 */
[----:B------:R-:W-:Y:S09]  /*d330*/  STL.64 [R1+0x1310], R18 ;  /* 0x0013101201007387 */ /* 0x000ff20000100a00 */
[----:B------:R-:W-:Y:S04]  /*d340*/  STL.64 [R1+0x90], R20 ;  /* 0x0000901401007387 */ /* 0x000fe80000100a00 */
[----:B------:R-:W-:Y:S04]  /*d350*/  STL.64 [R1+0x98], R22 ;  /* 0x0000981601007387 */ /* 0x000fe80000100a00 */
[----:B------:R-:W-:Y:S04]  /*d360*/  LDS R22, [R0+UR7+0xa000] ;  /* 0x00a0000700167984 */ /* 0x000fe80008000800 */
[----:B------:R-:W1:Y:S04]  /*d370*/  LDS R23, [R29+UR7+0xa000] ;  /* 0x00a000071d177984 */ /* 0x000e680008000800 */
[----:B------:R-:W-:Y:S04]  /*d380*/  STL.64 [R1+0x1308], R16 ;  /* 0x0013081001007387 */ /* 0x000fe80000100a00 */
[----:B------:R-:W-:Y:S04]  /*d390*/  LDS R20, [R0+UR7+0x8000] ;  /* 0x0080000700147984 */ /* 0x000fe80008000800 */
[----:B------:R-:W4:Y:S01]  /*d3a0*/  LDS R21, [R29+UR7+0x8000] ;  /* 0x008000071d157984 */ /* 0x000f220008000800 */
[----:B------:R-:W-:Y:S01]  /*d3b0*/  LOP3.LUT R3, R3, 0x40, RZ, 0x3c, !PT ;  /* 0x0000004003037812 */ /* 0x000fe200078e3cff */
[----:B--2---:R-:W-:Y:S04]  /*d3c0*/  HMMA.1688.F32.TF32 R12, R16, R26, R12 ;  /* 0x0000001a100c723c */ /* 0x004fe8000008100c */
[----:B------:R-:W-:-:S15]  /*d3d0*/  LDSM.16.M88.4 R16, [R3+UR10+0x40000] ;  /* 0x0400000a0310783b */ /* 0x000fde0008000200 */
[----:B------:R-:W-:Y:S04]  /*d3e0*/  STL.64 [R1+0x80], R12 ;  /* 0x0000800c01007387 */ /* 0x000fe80000100a00 */
[----:B------:R-:W-:Y:S04]  /*d3f0*/  STL.64 [R1+0x88], R14 ;  /* 0x0000880e01007387 */ /* 0x000fe80000100a00 */
[----:B------:R-:W-:Y:S04]  /*d400*/  LDS R14, [R0+UR7+0xa200] ;  /* 0x00a20007000e7984 */ /* 0x000fe80008000800 */
[----:B------:R-:W2:Y:S04]  /*d410*/  LDS R15, [R29+UR7+0xa200] ;  /* 0x00a200071d0f7984 */ /* 0x000ea80008000800 */
[----:B------:R-:W-:Y:S04]  /*d420*/  LDS R12, [R0+UR7+0x8200] ;  /* 0x00820007000c7984 */ /* 0x000fe80008000800 */
[----:B------:R-:W3:Y:S04]  /*d430*/  LDS R13, [R29+UR7+0x8200] ;  /* 0x008200071d0d7984 */ /* 0x000ee80008000800 */
[----:B-1----:R1:W-:Y:S02]  /*d440*/  STL.64 [R1+0x12d8], R22 ;  /* 0x0012d81601007387 */ /* 0x0023e40000100a00 */
[----:B-1----:R-:W-:-:S02]  /*d450*/  IMAD.MOV.U32 R22, RZ, RZ, R11 ;  /* 0x000000ffff167224 */ /* 0x002fc400078e000b */
[----:B------:R-:W-:Y:S01]  /*d460*/  IMAD.MOV.U32 R23, RZ, RZ, R10 ;  /* 0x000000ffff177224 */ /* 0x000fe200078e000a */
[----:B------:R-:W-:Y:S04]  /*d470*/  LDS R11, [R29+UR7+0xa400] ;  /* 0x00a400071d0b7984 */ /* 0x000fe80008000800 */
[----:B------:R-:W1:Y:S04]  /*d480*/  LDS R10, [R0+UR7+0xa400] ;  /* 0x00a40007000a7984 */ /* 0x000e680008000800 */
[----:B----4-:R-:W-:Y:S04]  /*d490*/  STL.64 [R1+0x12d0], R20 ;  /* 0x0012d01401007387 */ /* 0x010fe80000100a00 */
[----:B------:R4:W-:Y:S04]  /*d4a0*/  STL.64 [R1+0x12f0], R22 ;  /* 0x0012f01601007387 */ /* 0x0009e80000100a00 */
[----:B--2---:R-:W-:Y:S01]  /*d4b0*/  STL.64 [R1+0x12c8], R14 ;  /* 0x0012c80e01007387 */ /* 0x004fe20000100a00 */
[----:B------:R-:W-:-:S02]  /*d4c0*/  IMAD.MOV.U32 R26, RZ, RZ, R9 ;  /* 0x000000ffff1a7224 */ /* 0x000fc400078e0009 */
[----:B------:R-:W-:Y:S01]  /*d4d0*/  IMAD.MOV.U32 R27, RZ, RZ, R8 ;  /* 0x000000ffff1b7224 */ /* 0x000fe200078e0008 */
[----:B------:R-:W-:Y:S04]  /*d4e0*/  LDS R9, [R29+UR7+0x8400] ;  /* 0x008400071d097984 */ /* 0x000fe80008000800 */
[----:B---3--:R2:W-:Y:S01]  /*d4f0*/  STL.64 [R1+0x12c0], R12 ;  /* 0x0012c00c01007387 */ /* 0x0085e20000100a00 */
[----:B----4-:R-:W-:Y:S02]  /*d500*/  IMAD.MOV.U32 R22, RZ, RZ, R7 ;  /* 0x000000ffff167224 */ /* 0x010fe400078e0007 */
[----:B------:R-:W-:Y:S01]  /*d510*/  IMAD.MOV.U32 R23, RZ, RZ, R6 ;  /* 0x000000ffff177224 */ /* 0x000fe200078e0006 */
[----:B------:R-:W3:Y:S04]  /*d520*/  LDS R8, [R0+UR7+0x8400] ;  /* 0x0084000700087984 */ /* 0x000ee80008000800 */
[----:B------:R-:W-:Y:S04]  /*d530*/  LDS R6, [R0+UR7+0xa600] ;  /* 0x00a6000700067984 */ /* 0x000fe80008000800 */
[----:B--2---:R-:W2:Y:S04]  /*d540*/  LDL.LU R12, [R1+0x250] ;  /* 0x00025000010c7983 */ /* 0x004ea80000300800 */
[----:B------:R-:W2:Y:S04]  /*d550*/  LDL.LU R13, [R1+0x254] ;  /* 0x00025400010d7983 */ /* 0x000ea80000300800 */
[----:B------:R-:W2:Y:S04]  /*d560*/  LDL.LU R14, [R1+0x258] ;  /* 0x00025800010e7983 */ /* 0x000ea80000300800 */
[----:B------:R-:W2:Y:S04]  /*d570*/  LDL.LU R15, [R1+0x25c] ;  /* 0x00025c00010f7983 */ /* 0x000ea80000300800 */
[----:B-1----:R1:W-:Y:S04]  /*d580*/  STL.64 [R1+0x12b8], R10 ;  /* 0x0012b80a01007387 */ /* 0x0023e80000100a00 */
[----:B------:R-:W4:Y:S01]  /*d590*/  LDS R7, [R29+UR7+0xa600] ;  /* 0x00a600071d077984 */ /* 0x000f220008000800 */
[----:B-1----:R-:W-:-:S02]  /*d5a0*/  IMAD.MOV.U32 R10, RZ, RZ, R5 ;  /* 0x000000ffff0a7224 */ /* 0x002fc400078e0005 */
[----:B------:R-:W-:Y:S01]  /*d5b0*/  IMAD.MOV.U32 R11, RZ, RZ, R4 ;  /* 0x000000ffff0b7224 */ /* 0x000fe200078e0004 */
[----:B------:R-:W-:Y:S04]  /*d5c0*/  LDS R5, [R29+UR7+0x8600] ;  /* 0x008600071d057984 */ /* 0x000fe80008000800 */
[----:B------:R-:W1:Y:S04]  /*d5d0*/  LDS R4, [R0+UR7+0x8600] ;  /* 0x0086000700047984 */ /* 0x000e680008000800 */
[----:B---3--:R-:W-:Y:S04]  /*d5e0*/  STL.64 [R1+0x12b0], R8 ;  /* 0x0012b00801007387 */ /* 0x008fe80000100a00 */
[----:B------:R3:W-:Y:S01]  /*d5f0*/  STL [R1+0x10f0], R0 ;  /* 0x0010f00001007387 */ /* 0x0007e20000100800 */
[----:B------:R-:W-:-:S02]  /*d600*/  IMAD.MOV.U32 R20, RZ, RZ, R16 ;  /* 0x000000ffff147224 */ /* 0x000fc400078e0010 */
[----:B---3--:R-:W-:Y:S01]  /*d610*/  IMAD.MOV.U32 R0, RZ, RZ, R17 ;  /* 0x000000ffff007224 */ /* 0x008fe200078e0011 */
[----:B----4-:R-:W-:Y:S04]  /*d620*/  STL.64 [R1+0x12a8], R6 ;  /* 0x0012a80601007387 */ /* 0x010fe80000100a00 */
[----:B-1----:R1:W-:Y:S04]  /*d630*/  STL.64 [R1+0x12a0], R4 ;  /* 0x0012a00401007387 */ /* 0x0023e80000100a00 */
[----:B-1----:R-:W3:Y:S04]  /*d640*/  LDL.LU R4, [R1+0x260] ;  /* 0x0002600001047983 */ /* 0x002ee80000300800 */
[----:B------:R-:W3:Y:S04]  /*d650*/  LDL.LU R5, [R1+0x264] ;  /* 0x0002640001057983 */ /* 0x000ee80000300800 */
[----:B------:R-:W-:Y:S04]  /*d660*/  STL [R1+0x10f4], R29 ;  /* 0x0010f41d01007387 */ /* 0x000fe80000100800 */
[----:B------:R-:W-:Y:S04]  /*d670*/  STL.64 [R1+0x58], R18 ;  /* 0x0000581201007387 */ /* 0x000fe80000100a00 */
[----:B------:R-:W1:Y:S04]  /*d680*/  LDSM.16.M88.4 R16, [R3+UR10+0x41000] ;  /* 0x0410000a0310783b */ /* 0x000e680008000200 */
[----:B-1----:R1:W-:Y:S01]  /*d690*/  STL.64 [R1+0x48], R18 ;  /* 0x0000481201007387 */ /* 0x0023e20000100a00 */
[----:B------:R-:W-:-:S02]  /*d6a0*/  IMAD.MOV.U32 R29, RZ, RZ, R16 ;  /* 0x000000ffff1d7224 */ /* 0x000fc400078e0010 */
[----:B------:R-:W-:Y:S01]  /*d6b0*/  IMAD.MOV.U32 R21, RZ, RZ, R17 ;  /* 0x000000ffff157224 */ /* 0x000fe200078e0011 */
[----:B-1----:R-:W3:Y:S04]  /*d6c0*/  LDL.LU.64 R18, [R1+0x1310] ;  /* 0x0013100001127983 */ /* 0x002ee80000300a00 */
[----:B------:R-:W3:Y:S01]  /*d6d0*/  LDL.LU.64 R16, [R1+0x1308] ;  /* 0x0013080001107983 */ /* 0x000ee20000300a00 */
[----:B------:R-:W-:Y:S02]  /*d6e0*/  IMAD.MOV.U32 R6, RZ, RZ, R25 ;  /* 0x000000ffff067224 */ /* 0x000fe400078e0019 */
[----:B------:R-:W-:-:S07]  /*d6f0*/  IMAD.MOV.U32 R7, RZ, RZ, R24 ;  /* 0x000000ffff077224 */ /* 0x000fce00078e0018 */
[----:B---3--:R-:W-:Y:S01]  /*d700*/  HMMA.1688.F32.TF32 R8, R16, R10, R4 ;  /* 0x0000000a1008723c */ /* 0x008fe20000081004 */
[----:B------:R-:W3:-:S15]  /*d710*/  LDL.LU R4, [R1+0xb0] ;  /* 0x0000b00001047983 */ /* 0x000ede0000300800 */
[----:B------:R-:W-:-:S03]  /*d720*/  NOP ;  /* 0x0000000000007918 */ /* 0x000fc60000000000 */
[----:B------:R-:W-:Y:S04]  /*d730*/  STL.64 [R1+0x70], R8 ;  /* 0x0000700801007387 */ /* 0x000fe80000100a00 */
[----:B------:R-:W-:Y:S04]  /*d740*/  STL.64 [R1+0x78], R10 ;  /* 0x0000780a01007387 */ /* 0x000fe80000100a00 */
[----:B------:R-:W3:Y:S04]  /*d750*/  LDL.LU R5, [R1+0xb4] ;  /* 0x0000b40001057983 */ /* 0x000ee80000300800 */
[----:B------:R-:W4:Y:S04]  /*d760*/  LDL.LU R6, [R1+0xb8] ;  /* 0x0000b80001067983 */ /* 0x000f280000300800 */
[----:B------:R-:W4:Y:S04]  /*d770*/  LDL.LU R7, [R1+0xbc] ;  /* 0x0000bc0001077983 */ /* 0x000f280000300800 */
[----:B----4-:R-:W-:Y:S04]  /*d780*/  STL.64 [R1+0x12e8], R6 ;  /* 0x0012e80601007387 */ /* 0x010fe80000100a00 */
[----:B---3--:R1:W-:Y:S04]  /*d790*/  STL.64 [R1+0x12e0], R4 ;  /* 0x0012e00401007387 */ /* 0x0083e80000100a00 */
[----:B-1----:R-:W3:Y:S04]  /*d7a0*/  LDL.LU R4, [R1+0x230] ;  /* 0x0002300001047983 */ /* 0x002ee80000300800 */
[----:B------:R-:W3:Y:S04]  /*d7b0*/  LDL.LU R5, [R1+0x234] ;  /* 0x0002340001057983 */ /* 0x000ee80000300800 */
[----:B------:R-:W4:Y:S04]  /*d7c0*/  LDL.LU R6, [R1+0x238] ;  /* 0x0002380001067983 */ /* 0x000f280000300800 */
[----:B------:R-:W4:Y:S01]  /*d7d0*/  LDL.LU R7, [R1+0x23c] ;  /* 0x00023c0001077983 */ /* 0x000f220000300800 */
[----:B--2---:R-:W-:Y:S03]  /*d7e0*/  HMMA.1688.F32.TF32 R24, R16, R26, R12 ;  /* 0x0000001a1018723c */ /* 0x004fe6000008100c */
[----:B----4-:R-:W-:Y:S04]  /*d7f0*/  STL.64 [R1+0x1300], R6 ;  /* 0x0013000601007387 */ /* 0x010fe80000100a00 */
[----:B---3--:R1:W-:Y:S04]  /*d800*/  STL.64 [R1+0x12f8], R4 ;  /* 0x0012f80401007387 */ /* 0x0083e80000100a00 */
[----:B-1----:R-:W2:Y:S04]  /*d810*/  LDL.LU R4, [R1+0x240] ;  /* 0x0002400001047983 */ /* 0x002ea80000300800 */
[----:B------:R-:W2:Y:S04]  /*d820*/  LDL.LU R5, [R1+0x244] ;  /* 0x0002440001057983 */ /* 0x000ea80000300800 */
[----:B------:R-:W2:Y:S04]  /*d830*/  LDL.LU R6, [R1+0x248] ;  /* 0x0002480001067983 */ /* 0x000ea80000300800 */
[----:B------:R-:W2:Y:S04]  /*d840*/  LDL.LU R7, [R1+0x24c] ;  /* 0x00024c0001077983 */ /* 0x000ea80000300800 */
[----:B------:R-:W3:Y:S04]  /*d850*/  LDL.LU R8, [R1+0xf0] ;  /* 0x0000f00001087983 */ /* 0x000ee80000300800 */
[----:B------:R-:W3:Y:S04]  /*d860*/  LDL.LU R9, [R1+0xf4] ;  /* 0x0000f40001097983 */ /* 0x000ee80000300800 */
[----:B------:R-:W3:Y:S04]  /*d870*/  LDL.LU R10, [R1+0xf8] ;  /* 0x0000f800010a7983 */ /* 0x000ee80000300800 */
[----:B------:R-:W3:Y:S04]  /*d880*/  LDL.LU R11, [R1+0xfc] ;  /* 0x0000fc00010b7983 */ /* 0x000ee80000300800 */
[----:B------:R-:W4:Y:S04]  /*d890*/  LDL.LU R12, [R1+0x220] ;  /* 0x00022000010c7983 */ /* 0x000f280000300800 */
[----:B------:R-:W4:Y:S04]  /*d8a0*/  LDL.LU R13, [R1+0x224] ;  /* 0x00022400010d7983 */ /* 0x000f280000300800 */
[----:B------:R-:W4:Y:S04]  /*d8b0*/  LDL.LU R14, [R1+0x228] ;  /* 0x00022800010e7983 */ /* 0x000f280000300800 */
[----:B------:R-:W4:Y:S04]  /*d8c0*/  LDL.LU R15, [R1+0x22c] ;  /* 0x00022c00010f7983 */ /* 0x000f280000300800 */
[----:B------:R-:W-:Y:S04]  /*d8d0*/  STL.64 [R1+0x1178], R26 ;  /* 0x0011781a01007387 */ /* 0x000fe80000100a00 */
[----:B------:R1:W-:Y:S02]  /*d8e0*/  STL.64 [R1+0x1170], R24 ;  /* 0x0011701801007387 */ /* 0x0003e40000100a00 */
[----:B-1----:R-:W-:-:S02]  /*d8f0*/  IMAD.MOV.U32 R24, RZ, RZ, R29 ;  /* 0x000000ffff187224 */ /* 0x002fc400078e001d */
[----:B------:R-:W-:-:S05]  /*d900*/  IMAD.MOV.U32 R25, RZ, RZ, R21 ;  /* 0x000000ffff197224 */ /* 0x000fca00078e0015 */
[----:B------:R1:W-:Y:S02]  /*d910*/  STL.64 [R1+0x1288], R24 ;  /* 0x0012881801007387 */ /* 0x0003e40000100a00 */
[----:B-1----:R-:W-:Y:S02]  /*d920*/  IMAD.MOV.U32 R24, RZ, RZ, R20 ;  /* 0x000000ffff187224 */ /* 0x002fe400078e0014 */
[----:B--2---:R-:W-:Y:S01]  /*d930*/  HMMA.1688.F32.TF32 R20, R16, R22, R4 ;  /* 0x000000161014723c */ /* 0x004fe20000081004 */
[----:B------:R-:W2:Y:S04]  /*d940*/  LDL.LU.64 R6, [R1+0x1300] ;  /* 0x0013000001067983 */ /* 0x000ea80000300a00 */
[----:B------:R-:W2:-:S14]  /*d950*/  LDL.LU.64 R4, [R1+0x12f8] ;  /* 0x0012f80001047983 */ /* 0x000e9c0000300a00 */
[----:B------:R-:W-:Y:S04]  /*d960*/  STL.64 [R1+0x110], R20 ;  /* 0x0001101401007387 */ /* 0x000fe80000100a00 */
[----:B------:R1:W-:Y:S04]  /*d970*/  STL.64 [R1+0x118], R22 ;  /* 0x0001181601007387 */ /* 0x0003e80000100a00 */
[----:B-1----:R-:W2:Y:S02]  /*d980*/  LDL.LU.64 R22, [R1+0x12f0] ;  /* 0x0012f00001167983 */ /* 0x002ea40000300a00 */
[----:B--2---:R-:W-:Y:S02]  /*d990*/  HMMA.1688.F32.TF32 R16, R16, R22, R4 ;  /* 0x000000161010723c */ /* 0x004fe40000081004 */
[----:B------:R-:W2:Y:S04]  /*d9a0*/  LDL.LU.64 R6, [R1+0x12e8] ;  /* 0x0012e80001067983 */ /* 0x000ea80000300a00 */
[----:B------:R-:W2:Y:S04]  /*d9b0*/  LDL.LU.64 R4, [R1+0x12e0] ;  /* 0x0012e00001047983 */ /* 0x000ea80000300a00 */
[----:B------:R-:W4:Y:S04]  /*d9c0*/  LDL.LU.64 R22, [R1+0x12d8] ;  /* 0x0012d80001167983 */ /* 0x000f280000300a00 */
[----:B------:R-:W4:Y:S05]  /*d9d0*/  LDL.LU.64 R20, [R1+0x12d0] ;  /* 0x0012d00001147983 */ /* 0x000f2a0000300a00 */
[----:B------:R1:W-:Y:S04]  /*d9e0*/  STL.64 [R1+0x60], R16 ;  /* 0x0000601001007387 */ /* 0x0003e80000100a00 */
[----:B------:R3:W-:Y:S04]  /*d9f0*/  STL.64 [R1+0x68], R18 ;  /* 0x0000681201007387 */ /* 0x0007e80000100a00 */
[----:B-1----:R-:W2:Y:S04]  /*da00*/  LDL.LU R16, [R1] ;  /* 0x0000000001107983 */ /* 0x002ea80000300800 */
[----:B------:R-:W2:Y:S04]  /*da10*/  LDL.LU R17, [R1+0x4] ;  /* 0x0000040001117983 */ /* 0x000ea80000300800 */
[----:B---3--:R-:W3:Y:S04]  /*da20*/  LDL.LU R18, [R1+0x8] ;  /* 0x0000080001127983 */ /* 0x008ee80000300800 */
[----:B------:R-:W3:Y:S04]  /*da30*/  LDL.LU R19, [R1+0xc] ;  /* 0x00000c0001137983 */ /* 0x000ee80000300800 */
[----:B---3--:R-:W-:Y:S04]  /*da40*/  STL.64 [R1+0x1270], R18 ;  /* 0x0012701201007387 */ /* 0x008fe80000100a00 */
[----:B--2---:R1:W-:Y:S04]  /*da50*/  STL.64 [R1+0x1268], R16 ;  /* 0x0012681001007387 */ /* 0x0043e80000100a00 */
[----:B-1----:R-:W2:Y:S04]  /*da60*/  LDL.LU R16, [R1+0xe0] ;  /* 0x0000e00001107983 */ /* 0x002ea80000300800 */
[----:B------:R-:W2:Y:S04]  /*da70*/  LDL.LU R17, [R1+0xe4] ;  /* 0x0000e40001117983 */ /* 0x000ea80000300800 */
[----:B------:R-:W3:Y:S04]  /*da80*/  LDL.LU R18, [R1+0xe8] ;  /* 0x0000e80001127983 */ /* 0x000ee80000300800 */
[----:B------:R-:W3:Y:S01]  /*da90*/  LDL.LU R19, [R1+0xec] ;  /* 0x0000ec0001137983 */ /* 0x000ee20000300800 */
[----:B------:R-:W-:-:S07]  /*daa0*/  IMAD.MOV.U32 R25, RZ, RZ, R0 ;  /* 0x000000ffff197224 */ /* 0x000fce00078e0000 */
[-C--:B----4-:R-:W-:Y:S01]  /*dab0*/  HMMA.1688.F32.TF32 R12, R20, R24.reuse, R12 ;  /* 0x00000018140c723c */ /* 0x090fe2000008100c */
[----:B---3--:R-:W-:Y:S04]  /*dac0*/  STL.64 [R1+0x1280], R18 ;  /* 0x0012801201007387 */ /* 0x008fe80000100a00 */
[----:B--2---:R1:W-:Y:S04]  /*dad0*/  STL.64 [R1+0x1278], R16 ;  /* 0x0012781001007387 */ /* 0x0043e80000100a00 */
[----:B-1----:R-:W2:Y:S04]  /*dae0*/  LDL.LU R16, [R1+0x180] ;  /* 0x0001800001107983 */ /* 0x002ea80000300800 */
[----:B------:R-:W2:Y:S04]  /*daf0*/  LDL.LU R17, [R1+0x184] ;  /* 0x0001840001117983 */ /* 0x000ea80000300800 */
[----:B------:R-:W3:Y:S04]  /*db00*/  LDL.LU R18, [R1+0x188] ;  /* 0x0001880001127983 */ /* 0x000ee80000300800 */
[----:B------:R-:W3:Y:S04]  /*db10*/  LDL.LU R19, [R1+0x18c] ;  /* 0x00018c0001137983 */ /* 0x000ee80000300800 */
[----:B---3--:R-:W-:Y:S04]  /*db20*/  STL.64 [R1+0x1298], R18 ;  /* 0x0012981201007387 */ /* 0x008fe80000100a00 */
[----:B--2---:R1:W-:Y:S04]  /*db30*/  STL.64 [R1+0x1290], R16 ;  /* 0x0012901001007387 */ /* 0x0043e80000100a00 */
[----:B-1----:R-:W2:Y:S04]  /*db40*/  LDL.LU R16, [R1+0x10] ;  /* 0x0000100001107983 */ /* 0x002ea80000300800 */
[----:B------:R-:W2:Y:S04]  /*db50*/  LDL.LU R17, [R1+0x14] ;  /* 0x0000140001117983 */ /* 0x000ea80000300800 */
[----:B------:R-:W-:Y:S04]  /*db60*/  STL.64 [R1+0x150], R12 ;  /* 0x0001500c01007387 */ /* 0x000fe80000100a00 */
[----:B------:R1:W-:Y:S04]  /*db70*/  STL.64 [R1+0x158], R14 ;  /* 0x0001580e01007387 */ /* 0x0003e80000100a00 */
[----:B-1----:R-:W3:Y:S04]  /*db80*/  LDL.LU.64 R14, [R1+0x12c8] ;  /* 0x0012c800010e7983 */ /* 0x002ee80000300a00 */
[----:B------:R-:W3:Y:S02]  /*db90*/  LDL.LU.64 R12, [R1+0x12c0] ;  /* 0x0012c000010c7983 */ /* 0x000ee40000300a00 */
[----:B---3--:R-:W-:-:S15]  /*dba0*/  HMMA.1688.F32.TF32 R8, R12, R24, R8 ;  /* 0x000000180c08723c */ /* 0x008fde0000081008 */
[----:B------:R-:W-:-:S04]  /*dbb0*/  NOP ;  /* 0x0000000000007918 */ /* 0x000fc80000000000 */
        /* <DEDUP_REMOVED lines=8> */
[----:B-1----:R-:W2:Y:S04]  /*dc40*/  LDL.LU.64 R6, [R1+0x12a8] ;  /* 0x0012a80001067983 */ /* 0x002ea80000300a00 */
[----:B------:R-:W2:Y:S01]  /*dc50*/  LDL.LU.64 R4, [R1+0x12a0] ;  /* 0x0012a00001047983 */ /* 0x000ea20000300a00 */
[----:B------:R-:W-:-:S02]  /*dc60*/  IMAD.MOV.U32 R18, RZ, RZ, R28 ;  /* 0x000000ffff127224 */ /* 0x000fc400078e001c */
[----:B------:R-:W-:-:S07]  /*dc70*/  IMAD.MOV.U32 R19, RZ, RZ, R2 ;  /* 0x000000ffff137224 */ /* 0x000fce00078e0002 */
[----:B--2---:R-:W-:Y:S01]  /*dc80*/  HMMA.1688.F32.TF32 R24, R4, R24, R16 ;  /* 0x000000180418723c */ /* 0x004fe20000081010 */
[----:B------:R-:W2:Y:S04]  /*dc90*/  LDL.LU.64 R18, [R1+0x1298] ;  /* 0x0012980001127983 */ /* 0x000ea80000300a00 */
[----:B------:R-:W2:-:S14]  /*dca0*/  LDL.LU.64 R16, [R1+0x1290] ;  /* 0x0012900001107983 */ /* 0x000e9c0000300a00 */
[----:B------:R1:W-:Y:S04]  /*dcb0*/  STL.64 [R1+0x350], R24 ;  /* 0x0003501801007387 */ /* 0x0003e80000100a00 */
[----:B-1----:R-:W2:Y:S01]  /*dcc0*/  LDL.LU.64 R24, [R1+0x1288] ;  /* 0x0012880001187983 */ /* 0x002ea20000300a00 */
[----:B------:R-:W-:Y:S02]  /*dcd0*/  IMAD.MOV.U32 R2, RZ, RZ, R27 ;  /* 0x000000ffff027224 */ /* 0x000fe400078e001b */
[----:B------:R-:W-:-:S03]  /*dce0*/  IMAD.MOV.U32 R28, RZ, RZ, R26 ;  /* 0x000000ffff1c7224 */ /* 0x000fc600078e001a */
[----:B------:R-:W-:Y:S04]  /*dcf0*/  STL [R1+0xf64], R2 ;  /* 0x000f640201007387 */ /* 0x000fe80000100800 */
[----:B------:R-:W-:Y:S01]  /*dd00*/  STL [R1+0xf60], R28 ;  /* 0x000f601c01007387 */ /* 0x000fe20000100800 */
[----:B--2---:R-:W-:-:S15]  /*dd10*/  HMMA.1688.F32.TF32 R16, R20, R24, R16 ;  /* 0x000000181410723c */ /* 0x004fde0000081010 */
[----:B------:R-:W-:-:S04]  /*dd20*/  NOP ;  /* 0x0000000000007918 */ /* 0x000fc80000000000 */
        /* <DEDUP_REMOVED lines=9> */
[----:B------:R-:W2:Y:S04]  /*ddc0*/  LDL.LU.64 R16, [R1+0x1268] ;  /* 0x0012680001107983 */ /* 0x000ea80000300a00 */
[----:B------:R-:W-:Y:S04]  /*ddd0*/  STL.64 [R1+0x1260], R14 ;  /* 0x0012600e01007387 */ /* 0x000fe80000100a00 */
[----:B------:R1:W-:Y:S04]  /*dde0*/  STL.64 [R1+0x1258], R12 ;  /* 0x0012580c01007387 */ /* 0x0003e80000100a00 */
[----:B-1----:R-:W3:Y:S04]  /*ddf0*/  LDL.LU R12, [R1+0xa0] ;  /* 0x0000a000010c7983 */ /* 0x002ee80000300800 */
[----:B------:R-:W3:Y:S04]  /*de00*/  LDL.LU R13, [R1+0xa4] ;  /* 0x0000a400010d7983 */ /* 0x000ee80000300800 */
[----:B------:R-:W3:Y:S04]  /*de10*/  LDL.LU R14, [R1+0xa8] ;  /* 0x0000a800010e7983 */ /* 0x000ee80000300800 */
[----:B------:R-:W3:Y:S04]  /*de20*/  LDL.LU R15, [R1+0xac] ;  /* 0x0000ac00010f7983 */ /* 0x000ee80000300800 */
[----:B------:R-:W-:Y:S04]  /*de30*/  STL.64 [R1+0x1250], R10 ;  /* 0x0012500a01007387 */ /* 0x000fe80000100a00 */
[----:B------:R1:W-:Y:S01]  /*de40*/  STL.64 [R1+0x1248], R8 ;  /* 0x0012480801007387 */ /* 0x0003e20000100a00 */
[----:B---3--:R-:W-:-:S15]  /*de50*/  HMMA.1688.F32.TF32 R12, R8, R24, R12 ;  /* 0x00000018080c723c */ /* 0x008fde000008100c */
[----:B------:R-:W-:-:S04]  /*de60*/  NOP ;  /* 0x0000000000007918 */ /* 0x000fc80000000000 */
[----:B------:R-:W-:Y:S04]  /*de70*/  STL.64 [R1+0x260], R12 ;  /* 0x0002600c01007387 */ /* 0x000fe80000100a00 */
[----:B------:R2:W-:Y:S04]  /*de80*/  STL.64 [R1+0x268], R14 ;  /* 0x0002680e01007387 */ /* 0x0005e80000100a00 */
[----:B-1----:R-:W3:Y:S04]  /*de90*/  LDL.LU R8, [R1+0x2a0] ;  /* 0x0002a00001087983 */ /* 0x002ee80000300800 */
[----:B------:R-:W3:Y:S01]  /*dea0*/  LDL.LU R9, [R1+0x2a4] ;  /* 0x0002a40001097983 */ /* 0x000ee20000300800 */
[----:B--2---:R-:W-:Y:S03]  /*deb0*/  HMMA.1688.F32.TF32 R12, R4, R24, R16 ;  /* 0x00000018040c723c */ /* 0x004fe60000081010 */
[----:B------:R-:W3:Y:S04]  /*dec0*/  LDL.LU R10, [R1+0x2a8] ;  /* 0x0002a800010a7983 */ /* 0x000ee80000300800 */
[----:B------:R-:W3:Y:S04]  /*ded0*/  LDL.LU R11, [R1+0x2ac] ;  /* 0x0002ac00010b7983 */ /* 0x000ee80000300800 */
[----:B------:R-:W1:Y:S08]  /*dee0*/  LDSM.16.M88.4 R16, [R3+UR10+0x43000] ;  /* 0x0430000a0310783b */ /* 0x000e700008000200 */
[----:B------:R-:W-:Y:S04]  /*def0*/  STL.64 [R1+0x348], R14 ;  /* 0x0003480e01007387 */ /* 0x000fe80000100a00 */
[----:B------:R-:W-:Y:S04]  /*df00*/  STL.64 [R1+0x1240], R6 ;  /* 0x0012400601007387 */ /* 0x000fe80000100a00 */
[----:B------:R-:W-:Y:S04]  /*df10*/  STL.64 [R1+0x1238], R4 ;  /* 0x0012380401007387 */ /* 0x000fe80000100a00 */
[----:B------:R-:W2:Y:S04]  /*df20*/  LDL.LU R24, [R1+0x290] ;  /* 0x0002900001187983 */ /* 0x000ea80000300800 */
[----:B------:R-:W2:Y:S04]  /*df30*/  LDL.LU R25, [R1+0x294] ;  /* 0x0002940001197983 */ /* 0x000ea80000300800 */
[----:B------:R-:W4:Y:S04]  /*df40*/  LDL.LU R26, [R1+0x298] ;  /* 0x00029800011a7983 */ /* 0x000f280000300800 */
[----:B------:R-:W4:Y:S01]  /*df50*/  LDL.LU R27, [R1+0x29c] ;  /* 0x00029c00011b7983 */ /* 0x000f220000300800 */
[----:B------:R-:W-:-:S02]  /*df60*/  IMAD.MOV.U32 R2, RZ, RZ, R12 ;  /* 0x000000ffff027224 */ /* 0x000fc400078e000c */
[----:B------:R-:W-:Y:S02]  /*df70*/  IMAD.MOV.U32 R28, RZ, RZ, R13 ;  /* 0x000000ffff1c7224 */ /* 0x000fe400078e000d */
[----:B------:R-:W3:Y:S04]  /*df80*/  LDSM.16.M88.4 R12, [R3+UR10+0x42000] ;  /* 0x0420000a030c783b */ /* 0x000ee80008000200 */
[----:B----4-:R-:W-:Y:S04]  /*df90*/  STL.64 [R1+0x1188], R26 ;  /* 0x0011881a01007387 */ /* 0x010fe80000100a00 */
[----:B--2---:R2:W-:Y:S04]  /*dfa0*/  STL.64 [R1+0x1180], R24 ;  /* 0x0011801801007387 */ /* 0x0045e80000100a00 */
[----:B--2---:R-:W2:Y:S04]  /*dfb0*/  LDL.LU R24, [R1+0x300] ;  /* 0x0003000001187983 */ /* 0x004ea80000300800 */
[----:B------:R-:W2:Y:S04]  /*dfc0*/  LDL.LU R25, [R1+0x304] ;  /* 0x0003040001197983 */ /* 0x000ea80000300800 */
[----:B------:R-:W4:Y:S04]  /*dfd0*/  LDL.LU R26, [R1+0x308] ;  /* 0x00030800011a7983 */ /* 0x000f280000300800 */
[----:B------:R-:W4:Y:S01]  /*dfe0*/  LDL.LU R27, [R1+0x30c] ;  /* 0x00030c00011b7983 */ /* 0x000f220000300800 */
[----:B-1----:R-:W-:-:S02]  /*dff0*/  IMAD.MOV.U32 R6, RZ, RZ, R16 ;  /* 0x000000ffff067224 */ /* 0x002fc400078e0010 */
[----:B------:R-:W-:Y:S01]  /*e000*/  IMAD.MOV.U32 R5, RZ, RZ, R17 ;  /* 0x000000ffff057224 */ /* 0x000fe200078e0011 */
[----:B---3--:R-:W-:Y:S01]  /*e010*/  HMMA.1688.F32.TF32 R8, R20, R12, R8 ;  /* 0x0000000c1408723c */ /* 0x008fe20000081008 */
[----:B------:R-:W-:Y:S01]  /*e020*/  IMAD.MOV.U32 R4, RZ, RZ, R12 ;  /* 0x000000ffff047224 */ /* 0x000fe200078e000c */
[----:B----4-:R-:W-:Y:S04]  /*e030*/  STL.64 [R1+0x1198], R26 ;  /* 0x0011981a01007387 */ /* 0x010fe80000100a00 */
[----:B--2---:R-:W-:Y:S04]  /*e040*/  STL.64 [R1+0x1190], R24 ;  /* 0x0011901801007387 */ /* 0x004fe80000100a00 */
[----:B------:R-:W1:Y:S04]  /*e050*/  LDSM.16.M88.4 R24, [R3+UR10+0x44000] ;  /* 0x0440000a0318783b */ /* 0x000e680008000200 */
[----:B------:R2:W-:Y:S04]  /*e060*/  STL [R1+0xf6c], R2 ;  /* 0x000f6c0201007387 */ /* 0x0005e80000100800 */
[----:B------:R-:W-:Y:S04]  /*e070*/  STL [R1+0xf68], R28 ;  /* 0x000f681c01007387 */ /* 0x000fe80000100800 */
[----:B------:R-:W-:Y:S04]  /*e080*/  STL.64 [R1+0x28], R18 ;  /* 0x0000281201007387 */ /* 0x000fe80000100a00 */
[----:B------:R-:W3:Y:S01]  /*e090*/  LDSM.16.M88.4 R16, [R3+UR10+0x45000] ;  /* 0x0450000a0310783b */ /* 0x000ee20008000200 */
[----:B--2---:R-:W-:-:S03]  /*e0a0*/  IMAD.MOV.U32 R2, RZ, RZ, R13 ;  /* 0x000000ffff027224 */ /* 0x004fc600078e000d */
[----:B------:R2:W-:Y:S04]  /*e0b0*/  STL.64 [R1+0x38], R14 ;  /* 0x0000380e01007387 */ /* 0x0005e80000100a00 */
[----:B--2---:R-:W2:Y:S04]  /*e0c0*/  LDL.LU.64 R14, [R1+0x1260] ;  /* 0x00126000010e7983 */ /* 0x004ea80000300a00 */
[----:B------:R-:W2:Y:S04]  /*e0d0*/  LDL.LU.64 R12, [R1+0x1258] ;  /* 0x00125800010c7983 */ /* 0x000ea80000300a00 */
[----:B------:R-:W-:Y:S04]  /*e0e0*/  STL.64 [R1+0x100], R8 ;  /* 0x0001000801007387 */ /* 0x000fe80000100a00 */
[----:B------:R-:W-:Y:S04]  /*e0f0*/  STL.64 [R1+0x1228], R22 ;  /* 0x0012281601007387 */ /* 0x000fe80000100a00 */
[----:B------:R-:W-:Y:S04]  /*e100*/  STL.64 [R1+0x1220], R20 ;  /* 0x0012201401007387 */ /* 0x000fe80000100a00 */
[----:B-1----:R-:W-:Y:S04]  /*e110*/  STL.64 [R1+0x18], R26 ;  /* 0x0000181a01007387 */ /* 0x002fe80000100a00 */
[----:B------:R1:W-:Y:S02]  /*e120*/  STL.64 [R1+0x11d8], R24 ;  /* 0x0011d81801007387 */ /* 0x0003e40000100a00 */
[----:B-1----:R-:W-:-:S02]  /*e130*/  IMAD.MOV.U32 R24, RZ, RZ, R6 ;  /* 0x000000ffff187224 */ /* 0x002fc400078e0006 */
[----:B------:R-:W-:-:S05]  /*e140*/  IMAD.MOV.U32 R25, RZ, RZ, R5 ;  /* 0x000000ffff197224 */ /* 0x000fca00078e0005 */
[----:B------:R-:W-:Y:S04]  /*e150*/  STL.64 [R1+0x1230], R24 ;  /* 0x0012301801007387 */ /* 0x000fe80000100a00 */
[----:B---3--:R-:W-:Y:S04]  /*e160*/  STL.64 [R1+0x8], R18 ;  /* 0x0000081201007387 */ /* 0x008fe80000100a00 */
[----:B------:R1:W-:Y:S04]  /*e170*/  STL.64 [R1+0x11a0], R16 ;  /* 0x0011a01001007387 */ /* 0x0003e80000100a00 */
[----:B-1----:R-:W3:Y:S04]  /*e180*/  LDL.LU R16, [R1+0x70] ;  /* 0x0000700001107983 */ /* 0x002ee80000300800 */
        /* <DEDUP_REMOVED lines=9> */
[----:B------:R-:W-:-:S03]  /*e220*/  IMAD.MOV.U32 R20, RZ, RZ, R4 ;  /* 0x000000ffff147224 */ /* 0x000fc600078e0004 */
[----:B----4-:R-:W-:Y:S04]  /*e230*/  STL.64 [R1+0x11c0], R18 ;  /* 0x0011c01201007387 */ /* 0x010fe80000100a00 */
[----:B---3--:R1:W-:Y:S04]  /*e240*/  STL.64 [R1+0x11b8], R16 ;  /* 0x0011b81001007387 */ /* 0x0083e80000100a00 */
[----:B-1----:R-:W3:Y:S04]  /*e250*/  LDL.LU R16, [R1+0x270] ;  /* 0x0002700001107983 */ /* 0x002ee80000300800 */
[----:B------:R-:W3:Y:S04]  /*e260*/  LDL.LU R17, [R1+0x274] ;  /* 0x0002740001117983 */ /* 0x000ee80000300800 */
[----:B------:R-:W4:Y:S04]  /*e270*/  LDL.LU R18, [R1+0x278] ;  /* 0x0002780001127983 */ /* 0x000f280000300800 */
[----:B------:R-:W4:Y:S04]  /*e280*/  LDL.LU R19, [R1+0x27c] ;  /* 0x00027c0001137983 */ /* 0x000f280000300800 */
[----:B------:R-:W2:Y:S04]  /*e290*/  LDL.LU R24, [R1+0x90] ;  /* 0x0000900001187983 */ /* 0x000ea80000300800 */
[----:B------:R-:W2:Y:S04]  /*e2a0*/  LDL.LU R25, [R1+0x94] ;  /* 0x0000940001197983 */ /* 0x000ea80000300800 */
[----:B------:R-:W2:Y:S04]  /*e2b0*/  LDL.LU R26, [R1+0x98] ;  /* 0x00009800011a7983 */ /* 0x000ea80000300800 */
[----:B------:R-:W2:Y:S04]  /*e2c0*/  LDL.LU R27, [R1+0x9c] ;  /* 0x00009c00011b7983 */ /* 0x000ea80000300800 */
[----:B------:R-:W2:Y:S04]  /*e2d0*/  LDL.LU R4, [R1+0xc0] ;  /* 0x0000c00001047983 */ /* 0x000ea80000300800 */
[----:B------:R-:W2:Y:S01]  /*e2e0*/  LDL.LU R5, [R1+0xc4] ;  /* 0x0000c40001057983 */ /* 0x000ea20000300800 */
[----:B------:R-:W-:-:S03]  /*e2f0*/  IMAD.MOV.U32 R29, RZ, RZ, R10 ;  /* 0x000000ffff1d7224 */ /* 0x000fc600078e000a */
[----:B------:R-:W2:Y:S01]  /*e300*/  LDL.LU R6, [R1+0xc8] ;  /* 0x0000c80001067983 */ /* 0x000ea20000300800 */
[----:B------:R-:W-:-:S03]  /*e310*/  IMAD.MOV.U32 R0, RZ, RZ, R11 ;  /* 0x000000ffff007224 */ /* 0x000fc600078e000b */
[----:B------:R-:W2:Y:S04]  /*e320*/  LDL.LU R7, [R1+0xcc] ;  /* 0x0000cc0001077983 */ /* 0x000ea80000300800 */
[----:B------:R-:W2:Y:S04]  /*e330*/  LDL.LU R8, [R1+0x160] ;  /* 0x0001600001087983 */ /* 0x000ea80000300800 */
[----:B------:R-:W2:Y:S04]  /*e340*/  LDL.LU R9, [R1+0x164] ;  /* 0x0001640001097983 */ /* 0x000ea80000300800 */
[----:B------:R-:W2:Y:S04]  /*e350*/  LDL.LU R10, [R1+0x168] ;  /* 0x00016800010a7983 */ /* 0x000ea80000300800 */
[----:B------:R-:W2:Y:S04]  /*e360*/  LDL.LU R11, [R1+0x16c] ;  /* 0x00016c00010b7983 */ /* 0x000ea80000300800 */
[----:B----4-:R-:W-:Y:S04]  /*e370*/  STL.64 [R1+0x11d0], R18 ;  /* 0x0011d01201007387 */ /* 0x010fe80000100a00 */
[----:B---3--:R1:W-:Y:S04]  /*e380*/  STL.64 [R1+0x11c8], R16 ;  /* 0x0011c81001007387 */ /* 0x0083e80000100a00 */
        /* <DEDUP_REMOVED lines=22> */
[----:B------:R-:W4:Y:S01]  /*e4f0*/  LDL.LU R19, [R1+0x17c] ;  /* 0x00017c0001137983 */ /* 0x000f220000300800 */
[-C--:B--2---:R-:W-:Y:S03]  /*e500*/  HMMA.1688.F32.TF32 R8, R12, R20.reuse, R8 ;  /* 0x000000140c08723c */ /* 0x084fe60000081008 */
[----:B----4-:R-:W-:Y:S04]  /*e510*/  STL.64 [R1+0x1218], R18 ;  /* 0x0012181201007387 */ /* 0x010fe80000100a00 */
[----:B---3--:R1:W-:Y:S04]  /*e520*/  STL.64 [R1+0x1210], R16 ;  /* 0x0012101001007387 */ /* 0x0083e80000100a00 */
[----:B-1----:R-:W2:Y:S04]  /*e530*/  LDL.LU R16, [R1+0x2c0] ;  /* 0x0002c00001107983 */ /* 0x002ea80000300800 */
[----:B------:R-:W2:Y:S04]  /*e540*/  LDL.LU R17, [R1+0x2c4] ;  /* 0x0002c40001117983 */ /* 0x000ea80000300800 */
[----:B------:R-:W2:Y:S04]  /*e550*/  LDL.LU R18, [R1+0x2c8] ;  /* 0x0002c80001127983 */ /* 0x000ea80000300800 */
[----:B------:R-:W2:Y:S04]  /*e560*/  LDL.LU R19, [R1+0x2cc] ;  /* 0x0002cc0001137983 */ /* 0x000ea80000300800 */
[----:B------:R-:W-:Y:S04]  /*e570*/  STL [R1+0x10fc], R29 ;  /* 0x0010fc1d01007387 */ /* 0x000fe80000100800 */
[----:B------:R-:W-:Y:S04]  /*e580*/  STL [R1+0x10f8], R0 ;  /* 0x0010f80001007387 */ /* 0x000fe80000100800 */
        /* <DEDUP_REMOVED lines=10> */
[----:B---3--:R-:W-:Y:S02]  /*e630*/  HMMA.1688.F32.TF32 R20, R4, R20, R24 ;  /* 0x000000140414723c */ /* 0x008fe40000081018 */
[----:B------:R-:W2:-:S15]  /*e640*/  LDL.LU.64 R24, [R1+0x1230] ;  /* 0x0012300001187983 */ /* 0x000e9e0000300a00 */
[----:B------:R-:W-:Y:S02]  /*e650*/  NOP ;  /* 0x0000000000007918 */ /* 0x000fe40000000000 */
[----:B------:R-:W-:Y:S01]  /*e660*/  STL [R1+0x334], R21 ;  /* 0x0003341501007387 */ /* 0x000fe20000100800 */
[----:B------:R-:W-:-:S03]  /*e670*/  IMAD.MOV.U32 R28, RZ, RZ, R20 ;  /* 0x000000ffff1c7224 */ /* 0x000fc600078e0014 */
[----:B------:R1:W-:Y:S04]  /*e680*/  STL.64 [R1+0x338], R22 ;  /* 0x0003381601007387 */ /* 0x0003e80000100a00 */
[----:B-1----:R-:W2:Y:S04]  /*e690*/  LDL.LU.64 R22, [R1+0x1228] ;  /* 0x0012280001167983 */ /* 0x002ea80000300a00 */
[----:B------:R-:W2:Y:S04]  /*e6a0*/  LDL.LU.64 R20, [R1+0x1220] ;  /* 0x0012200001147983 */ /* 0x000ea80000300a00 */
[----:B------:R-:W-:Y:S01]  /*e6b0*/  STL [R1+0xf80], R28 ;  /* 0x000f801c01007387 */ /* 0x000fe20000100800 */
[----:B--2---:R-:W-:-:S15]  /*e6c0*/  HMMA.1688.F32.TF32 R16, R20, R24, R16 ;  /* 0x000000181410723c */ /* 0x004fde0000081010 */
[----:B------:R-:W-:-:S04]  /*e6d0*/  NOP ;  /* 0x0000000000007918 */ /* 0x000fc80000000000 */
[----:B------:R-:W-:Y:S01]  /*e6e0*/  STL [R1+0xf0], R16 ;  /* 0x0000f01001007387 */ /* 0x000fe20000100800 */
[----:B------:R-:W-:Y:S02]  /*e6f0*/  IMAD.MOV.U32 R0, RZ, RZ, R18 ;  /* 0x000000ffff007224 */ /* 0x000fe400078e0012 */
[----:B------:R-:W-:Y:S01]  /*e700*/  IMAD.MOV.U32 R29, RZ, RZ, R17 ;  /* 0x000000ffff1d7224 */ /* 0x000fe200078e0011 */
[----:B------:R1:W-:Y:S04]  /*e710*/  STL [R1+0xfc], R19 ;  /* 0x0000fc1301007387 */ /* 0x0003e80000100800 */
[----:B-1----:R-:W2:Y:S04]  /*e720*/  LDL.LU.64 R18, [R1+0x1218] ;  /* 0x0012180001127983 */ /* 0x002ea80000300a00 */
[----:B------:R-:W2:Y:S04]  /*e730*/  LDL.LU.64 R16, [R1+0x1210] ;  /* 0x0012100001107983 */ /* 0x000ea80000300a00 */
        /* <DEDUP_REMOVED lines=13> */
[----:B------:R-:W2:Y:S02]  /*e810*/  LDL.LU.64 R16, [R1+0x11f0] ;  /* 0x0011f00001107983 */ /* 0x000ea40000300a00 */
[----:B--2---:R-:W-:Y:S02]  /*e820*/  HMMA.1688.F32.TF32 R24, R4, R24, R16 ;  /* 0x000000180418723c */ /* 0x004fe40000081010 */
[----:B------:R-:W2:Y:S04]  /*e830*/  LDL.LU.64 R18, [R1+0x11e8] ;  /* 0x0011e80001127983 */ /* 0x000ea80000300a00 */
[----:B------:R-:W2:-:S13]  /*e840*/  LDL.LU.64 R16, [R1+0x11e0] ;  /* 0x0011e00001107983 */ /* 0x000e9a0000300a00 */
[----:B------:R1:W-:Y:S04]  /*e850*/  STL.64 [R1+0x320], R24 ;  /* 0x0003201801007387 */ /* 0x0003e80000100a00 */
[----:B------:R-:W-:Y:S04]  /*e860*/  STL [R1+0x328], R26 ;  /* 0x0003281a01007387 */ /* 0x000fe80000100800 */
[----:B-1----:R-:W2:Y:S01]  /*e870*/  LDL.LU.64 R24, [R1+0x11d8] ;  /* 0x0011d80001187983 */ /* 0x002ea20000300a00 */
[----:B------:R-:W-:-:S05]  /*e880*/  IMAD.MOV.U32 R2, RZ, RZ, R27 ;  /* 0x000000ffff027224 */ /* 0x000fca00078e001b */
[----:B------:R-:W-:Y:S01]  /*e890*/  STL [R1+0xf84], R2 ;  /* 0x000f840201007387 */ /* 0x000fe20000100800 */
[----:B--2---:R-:W-:-:S15]  /*e8a0*/  HMMA.1688.F32.TF32 R16, R20, R24, R16 ;  /* 0x000000181410723c */ /* 0x004fde0000081010 */
[----:B------:R-:W-:-:S04]  /*e8b0*/  NOP ;  /* 0x0000000000007918 */ /* 0x000fc80000000000 */
[----:B------:R-:W-:Y:S01]  /*e8c0*/  IMAD.MOV.U32 R29, RZ, RZ, R18 ;  /* 0x000000ffff1d7224 */ /* 0x000fe200078e0012 */
[----:B------:R1:W-:Y:S01]  /*e8d0*/  STL.64 [R1+0xe0], R16 ;  /* 0x0000e01001007387 */ /* 0x0003e20000100a00 */
[----:B------:R-:W-:-:S03]  /*e8e0*/  IMAD.MOV.U32 R0, RZ, RZ, R19 ;  /* 0x000000ffff007224 */ /* 0x000fc600078e0013 */
[----:B------:R-:W2:Y:S04]  /*e8f0*/  LDL.LU.64 R18, [R1+0x11d0] ;  /* 0x0011d00001127983 */ /* 0x000ea80000300a00 */
[----:B-1----:R-:W2:Y:S04]  /*e900*/  LDL.LU.64 R16, [R1+0x11c8] ;  /* 0x0011c80001107983 */ /* 0x002ea80000300a00 */
        /* <DEDUP_REMOVED lines=15> */
[----:B------:R-:W2:-:S15]  /*ea00*/  LDL.LU.64 R16, [R1+0x11a0] ;  /* 0x0011a00001107983 */ /* 0x000e9e0000300a00 */
[----:B------:R-:W-:Y:S02]  /*ea10*/  NOP ;  /* 0x0000000000007918 */ /* 0x000fe40000000000 */
[----:B------:R-:W-:Y:S04]  /*ea20*/  STL.64 [R1+0x1e0], R24 ;  /* 0x0001e01801007387 */ /* 0x000fe80000100a00 */
[----:B------:R1:W-:Y:S04]  /*ea30*/  STL.64 [R1+0x1e8], R26 ;  /* 0x0001e81a01007387 */ /* 0x0003e80000100a00 */
[----:B-1----:R-:W2:Y:S04]  /*ea40*/  LDL.LU.64 R26, [R1+0x1198] ;  /* 0x00119800011a7983 */ /* 0x002ea80000300a00 */
[----:B------:R-:W2:Y:S02]  /*ea50*/  LDL.LU.64 R24, [R1+0x1190] ;  /* 0x0011900001187983 */ /* 0x000ea40000300a00 */
[----:B--2---:R-:W-:-:S15]  /*ea60*/  HMMA.1688.F32.TF32 R24, R20, R16, R24 ;  /* 0x000000101418723c */ /* 0x004fde0000081018 */
[----:B------:R-:W-:-:S04]  /*ea70*/  NOP ;  /* 0x0000000000007918 */ /* 0x000fc80000000000 */
[----:B------:R-:W-:Y:S01]  /*ea80*/  STL [R1+0xd0], R24 ;  /* 0x0000d01801007387 */ /* 0x000fe20000100800 */
[----:B------:R-:W-:Y:S02]  /*ea90*/  IMAD.MOV.U32 R0, RZ, RZ, R26 ;  /* 0x000000ffff007224 */ /* 0x000fe400078e001a */
[----:B------:R-:W-:Y:S01]  /*eaa0*/  IMAD.MOV.U32 R29, RZ, RZ, R25 ;  /* 0x000000ffff1d7224 */ /* 0x000fe200078e0019 */
[----:B------:R1:W-:Y:S04]  /*eab0*/  STL [R1+0xdc], R27 ;  /* 0x0000dc1b01007387 */ /* 0x0003e80000100800 */
        /* <DEDUP_REMOVED lines=13> */
[----:B------:R-:W3:Y:S02]  /*eb90*/  LDL.LU R15, [R1+0x13c] ;  /* 0x00013c00010f7983 */ /* 0x000ee40000300800 */
[----:B---3--:R-:W-:-:S15]  /*eba0*/  HMMA.1688.F32.TF32 R12, R8, R16, R12 ;  /* 0x00000010080c723c */ /* 0x008fde000008100c */
[----:B------:R-:W-:-:S04]  /*ebb0*/  NOP ;  /* 0x0000000000007918 */ /* 0x000fc80000000000 */
[----:B------:R1:W-:Y:S04]  /*ebc0*/  STL.64 [R1+0x1b0], R12 ;  /* 0x0001b00c01007387 */ /* 0x0003e80000100a00 */
[----:B------:R3:W-:Y:S04]  /*ebd0*/  STL.64 [R1+0x1b8], R14 ;  /* 0x0001b80e01007387 */ /* 0x0007e80000100a00 */
[----:B-1----:R-:W4:Y:S04]  /*ebe0*/  LDL.LU R12, [R1+0x310] ;  /* 0x00031000010c7983 */ /* 0x002f280000300800 */
[----:B------:R-:W4:Y:S04]  /*ebf0*/  LDL.LU R13, [R1+0x314] ;  /* 0x00031400010d7983 */ /* 0x000f280000300800 */
[----:B---3--:R-:W3:Y:S04]  /*ec00*/  LDL.LU R14, [R1+0x318] ;  /* 0x00031800010e7983 */ /* 0x008ee80000300800 */
[----:B------:R-:W3:Y:S04]  /*ec10*/  LDL.LU R15, [R1+0x31c] ;  /* 0x00031c00010f7983 */ /* 0x000ee80000300800 */
[----:B---3--:R-:W-:Y:S04]  /*ec20*/  STL.64 [R1+0x1168], R14 ;  /* 0x0011680e01007387 */ /* 0x008fe80000100a00 */
[----:B----4-:R1:W-:Y:S04]  /*ec30*/  STL.64 [R1+0x1160], R12 ;  /* 0x0011600c01007387 */ /* 0x0103e80000100a00 */
[----:B-1----:R-:W3:Y:S04]  /*ec40*/  LDL.LU R12, [R1+0x360] ;  /* 0x00036000010c7983 */ /* 0x002ee80000300800 */
[----:B------:R-:W3:Y:S04]  /*ec50*/  LDL.LU R13, [R1+0x364] ;  /* 0x00036400010d7983 */ /* 0x000ee80000300800 */
[----:B------:R-:W3:Y:S04]  /*ec60*/  LDL.LU R14, [R1+0x368] ;  /* 0x00036800010e7983 */ /* 0x000ee80000300800 */
[----:B------:R-:W3:Y:S04]  /*ec70*/  LDL.LU R15, [R1+0x36c] ;  /* 0x00036c00010f7983 */ /* 0x000ee80000300800 */
[----:B------:R-:W-:Y:S04]  /*ec80*/  STL.64 [R1+0x1138], R10 ;  /* 0x0011380a01007387 */ /* 0x000fe80000100a00 */
[----:B------:R1:W-:Y:S04]  /*ec90*/  STL.64 [R1+0x1130], R8 ;  /* 0x0011300801007387 */ /* 0x0003e80000100a00 */
[----:B-1----:R-:W4:Y:S04]  /*eca0*/  LDL.LU R8, [R1+0x2d0] ;  /* 0x0002d00001087983 */ /* 0x002f280000300800 */
[----:B------:R-:W4:Y:S04]  /*ecb0*/  LDL.LU R9, [R1+0x2d4] ;  /* 0x0002d40001097983 */ /* 0x000f280000300800 */
[----:B------:R-:W3:Y:S04]  /*ecc0*/  LDL.LU R10, [R1+0x2d8] ;  /* 0x0002d800010a7983 */ /* 0x000ee80000300800 */
[----:B------:R-:W3:Y:S01]  /*ecd0*/  LDL.LU R11, [R1+0x2dc] ;  /* 0x0002dc00010b7983 */ /* 0x000ee20000300800 */
[----:B--2---:R-:W-:Y:S03]  /*ece0*/  HMMA.1688.F32.TF32 R16, R4, R16, R24 ;  /* 0x000000100410723c */ /* 0x004fe60000081018 */
[----:B------:R-:W1:Y:S04]  /*ecf0*/  LDSM.16.M88.4 R24, [R3+UR10+0x46000] ;  /* 0x0460000a0318783b */ /* 0x000e680008000200 */
[----:B---3--:R-:W-:Y:S04]  /*ed00*/  STL.64 [R1+0x1148], R10 ;  /* 0x0011480a01007387 */ /* 0x008fe80000100a00 */
[----:B----4-:R2:W-:Y:S04]  /*ed10*/  STL.64 [R1+0x1140], R8 ;  /* 0x0011400801007387 */ /* 0x0105e80000100a00 */
[----:B--2---:R-:W2:Y:S04]  /*ed20*/  LDL.LU R8, [R1+0x2f0] ;  /* 0x0002f00001087983 */ /* 0x004ea80000300800 */
[----:B------:R-:W2:Y:S04]  /*ed30*/  LDL.LU R9, [R1+0x2f4] ;  /* 0x0002f40001097983 */ /* 0x000ea80000300800 */
[----:B------:R-:W2:Y:S04]  /*ed40*/  LDL.LU R10, [R1+0x2f8] ;  /* 0x0002f800010a7983 */ /* 0x000ea80000300800 */
[----:B------:R-:W2:Y:S04]  /*ed50*/  LDL.LU R11, [R1+0x2fc] ;  /* 0x0002fc00010b7983 */ /* 0x000ea80000300800 */
[----:B------:R-:W-:Y:S04]  /*ed60*/  STL.64 [R1+0x1118], R6 ;  /* 0x0011180601007387 */ /* 0x000fe80000100a00 */
[----:B------:R3:W-:Y:S04]  /*ed70*/  STL.64 [R1+0x1110], R4 ;  /* 0x0011100401007387 */ /* 0x0007e80000100a00 */
[----:B------:R-:W-:Y:S04]  /*ed80*/  STL.64 [R1+0x190], R16 ;  /* 0x0001901001007387 */ /* 0x000fe80000100a00 */
[----:B------:R-:W-:Y:S04]  /*ed90*/  STL.64 [R1+0x198], R18 ;  /* 0x0001981201007387 */ /* 0x000fe80000100a00 */
[----:B---3--:R-:W3:Y:S04]  /*eda0*/  LDL.LU R4, [R1+0x1d0] ;  /* 0x0001d00001047983 */ /* 0x008ee80000300800 */
[----:B------:R-:W3:Y:S04]  /*edb0*/  LDL.LU R5, [R1+0x1d4] ;  /* 0x0001d40001057983 */ /* 0x000ee80000300800 */
[----:B------:R-:W4:Y:S04]  /*edc0*/  LDL.LU R6, [R1+0x1d8] ;  /* 0x0001d80001067983 */ /* 0x000f280000300800 */
[----:B------:R-:W4:Y:S01]  /*edd0*/  LDL.LU R7, [R1+0x1dc] ;  /* 0x0001dc0001077983 */ /* 0x000f220000300800 */
[C---:B-1----:R-:W-:Y:S03]  /*ede0*/  HMMA.1688.F32.TF32 R12, R20.reuse, R24, R12 ;  /* 0x00000018140c723c */ /* 0x042fe6000008100c */
[----:B------:R-:W1:Y:S04]  /*edf0*/  LDSM.16.M88.4 R16, [R3+UR10+0x47000] ;  /* 0x0470000a0310783b */ /* 0x000e680008000200 */
[----:B----4-:R-:W-:Y:S04]  /*ee00*/  STL.64 [R1+0x1128], R6 ;  /* 0x0011280601007387 */ /* 0x010fe80000100a00 */
[----:B---3--:R3:W-:Y:S04]  /*ee10*/  STL.64 [R1+0x1120], R4 ;  /* 0x0011200401007387 */ /* 0x0087e80000100a00 */
[----:B---3--:R-:W3:Y:S04]  /*ee20*/  LDL.LU R4, [R1+0x280] ;  /* 0x0002800001047983 */ /* 0x008ee80000300800 */
[----:B------:R-:W3:Y:S04]  /*ee30*/  LDL.LU R5, [R1+0x284] ;  /* 0x0002840001057983 */ /* 0x000ee80000300800 */
[----:B------:R-:W3:Y:S04]  /*ee40*/  LDL.LU R6, [R1+0x288] ;  /* 0x0002880001067983 */ /* 0x000ee80000300800 */
[----:B------:R-:W3:Y:S04]  /*ee50*/  LDL.LU R7, [R1+0x28c] ;  /* 0x00028c0001077983 */ /* 0x000ee80000300800 */
[----:B------:R-:W-:Y:S04]  /*ee60*/  STL [R1+0x108c], R26 ;  /* 0x00108c1a01007387 */ /* 0x000fe80000100800 */
[----:B------:R-:W-:Y:S04]  /*ee70*/  STL [R1+0x1088], R27 ;  /* 0x0010881b01007387 */ /* 0x000fe80000100800 */
[----:B------:R-:W-:Y:S04]  /*ee80*/  STL [R1+0xa90], R3 ;  /* 0x000a900301007387 */ /* 0x000fe80000100800 */
[----:B------:R-:W-:Y:S04]  /*ee90*/  STL.64 [R1+0xc0], R12 ;  /* 0x0000c00c01007387 */ /* 0x000fe80000100a00 */
[----:B------:R4:W-:Y:S04]  /*eea0*/  STL.64 [R1+0xc8], R14 ;  /* 0x0000c80e01007387 */ /* 0x0009e80000100a00 */
[----:B----4-:R-:W1:Y:S04]  /*eeb0*/  LDL.LU.64 R14, [R1+0x1168] ;  /* 0x00116800010e7983 */ /* 0x010e680000300a00 */
[----:B------:R-:W1:Y:S02]  /*eec0*/  LDL.LU.64 R12, [R1+0x1160] ;  /* 0x00116000010c7983 */ /* 0x000e640000300a00 */
[----:B-1----:R-:W-:Y:S02]  /*eed0*/  HMMA.1688.F32.TF32 R20, R20, R16, R12 ;  /* 0x000000101414723c */ /* 0x002fe4000008100c */
[----:B------:R-:W2:Y:S04]  /*eee0*/  LDL.LU.64 R14, [R1+0x1158] ;  /* 0x00115800010e7983 */ /* 0x000ea80000300a00 */
[----:B------:R-:W2:-:S13]  /*eef0*/  LDL.LU.64 R12, [R1+0x1150] ;  /* 0x00115000010c7983 */ /* 0x000e9a0000300a00 */
[----:B------:R1:W-:Y:S01]  /*ef00*/  STL.64 [R1+0xb0], R20 ;  /* 0x0000b01401007387 */ /* 0x0003e20000100a00 */
[----:B------:R-:W-:Y:S02]  /*ef10*/  IMAD.MOV.U32 R26, RZ, RZ, R22 ;  /* 0x000000ffff1a7224 */ /* 0x000fe400078e0016 */
[----:B------:R-:W-:Y:S01]  /*ef20*/  IMAD.MOV.U32 R27, RZ, RZ, R23 ;  /* 0x000000ffff1b7224 */ /* 0x000fe200078e0017 */
[----:B-1----:R-:W4:Y:S04]  /*ef30*/  LDL.LU R20, [R1+0x60] ;  /* 0x0000600001147983 */ /* 0x002f280000300800 */
[----:B------:R-:W4:Y:S04]  /*ef40*/  LDL.LU R21, [R1+0x64] ;  /* 0x0000640001157983 */ /* 0x000f280000300800 */
[----:B------:R-:W4:Y:S04]  /*ef50*/  LDL.LU R22, [R1+0x68] ;  /* 0x0000680001167983 */ /* 0x000f280000300800 */
[----:B------:R-:W4:Y:S01]  /*ef60*/  LDL.LU R23, [R1+0x6c] ;  /* 0x00006c0001177983 */ /* 0x000f220000300800 */
[----:B--2---:R-:W-:-:S15]  /*ef70*/  HMMA.1688.F32.TF32 R8, R12, R24, R8 ;  /* 0x000000180c08723c */ /* 0x004fde0000081008 */
[----:B------:R-:W-:-:S04]  /*ef80*/  NOP ;  /* 0x0000000000007918 */ /* 0x000fc80000000000 */
[----:B------:R-:W-:Y:S01]  /*ef90*/  STL.64 [R1+0xa0], R8 ;  /* 0x0000a00801007387 */ /* 0x000fe20000100a00 */
[----:B------:R-:W-:-:S03]  /*efa0*/  IMAD.MOV.U32 R3, RZ, RZ, R11 ;  /* 0x000000ffff037224 */ /* 0x000fc600078e000b */
[----:B------:R1:W-:Y:S04]  /*efb0*/  STL [R1+0xa8], R10 ;  /* 0x0000a80a01007387 */ /* 0x0003e80000100800 */
[----:B-1----:R-:W2:Y:S04]  /*efc0*/  LDL.LU.64 R10, [R1+0x1148] ;  /* 0x00114800010a7983 */ /* 0x002ea80000300a00 */
[----:B------:R-:W2:Y:S02]  /*efd0*/  LDL.LU.64 R8, [R1+0x1140] ;  /* 0x0011400001087983 */ /* 0x000ea40000300a00 */
[----:B--2---:R-:W-:Y:S02]  /*efe0*/  HMMA.1688.F32.TF32 R12, R12, R16, R8 ;  /* 0x000000100c0c723c */ /* 0x004fe40000081008 */
[----:B------:R-:W3:Y:S04]  /*eff0*/  LDL.LU.64 R10, [R1+0x1138] ;  /* 0x00113800010a7983 */ /* 0x000ee80000300a00 */
[----:B------:R-:W3:-:S13]  /*f000*/  LDL.LU.64 R8, [R1+0x1130] ;  /* 0x0011300001087983 */ /* 0x000eda0000300a00 */
[----:B------:R1:W-:Y:S04]  /*f010*/  STL.64 [R1+0x90], R12 ;  /* 0x0000900c01007387 */ /* 0x0003e80000100a00 */
[----:B------:R2:W-:Y:S04]  /*f020*/  STL.64 [R1+0x98], R14 ;  /* 0x0000980e01007387 */ /* 0x0005e80000100a00 */
[----:B-1----:R-:W4:Y:S04]  /*f030*/  LDL.LU R12, [R1+0x110] ;  /* 0x00011000010c7983 */ /* 0x002f280000300800 */
[----:B------:R-:W4:Y:S04]  /*f040*/  LDL.LU R13, [R1+0x114] ;  /* 0x00011400010d7983 */ /* 0x000f280000300800 */
[----:B--2---:R-:W4:Y:S04]  /*f050*/  LDL.LU R14, [R1+0x118] ;  /* 0x00011800010e7983 */ /* 0x004f280000300800 */
[----:B------:R-:W4:Y:S01]  /*f060*/  LDL.LU R15, [R1+0x11c] ;  /* 0x00011c00010f7983 */ /* 0x000f220000300800 */
[----:B---3--:R-:W-:-:S15]  /*f070*/  HMMA.1688.F32.TF32 R4, R8, R24, R4 ;  /* 0x000000180804723c */ /* 0x008fde0000081004 */
        /* <DEDUP_REMOVED lines=8> */
[----:B--2---:R-:W-:Y:S03]  /*f100*/  HMMA.1688.F32.TF32 R8, R8, R16, R4 ;  /* 0x000000100808723c */ /* 0x004fe60000081004 */
[----:B------:R-:W4:Y:S04]  /*f110*/  LDL.LU.64 R6, [R1+0x1118] ;  /* 0x0011180001067983 */ /* 0x000f280000300a00 */
[----:B------:R-:W4:-:S12]  /*f120*/  LDL.LU.64 R4, [R1+0x1110] ;  /* 0x0011100001047983 */ /* 0x000f180000300a00 */
[----:B------:R-:W-:Y:S04]  /*f130*/  STL.64 [R1+0x80], R8 ;  /* 0x0000800801007387 */ /* 0x000fe80000100a00 */
[----:B------:R-:W-:Y:S01]  /*f140*/  STL.64 [R1+0x88], R10 ;  /* 0x0000880a01007387 */ /* 0x000fe20000100a00 */
[C---:B----4-:R-:W-:Y:S08]  /*f150*/  HMMA.1688.F32.TF32 R12, R4.reuse, R24, R12 ;  /* 0x00000018040c723c */ /* 0x050ff0000008100c */
[----:B------:R-:W-:Y:S11]  /*f160*/  HMMA.1688.F32.TF32 R4, R4, R16, R20 ;  /* 0x000000100404723c */ /* 0x000ff60000081014 */
[----:B------:R-:W-:Y:S01]  /*f170*/  IMAD.MOV.U32 R25, RZ, RZ, R15 ;  /* 0x000000ffff197224 */ /* 0x000fe200078e000f */
[----:B------:R-:W-:Y:S04]  /*f180*/  STL [R1+0x70], R12 ;  /* 0x0000700c01007387 */ /* 0x000fe80000100800 */
[----:B------:R-:W-:Y:S03]  /*f190*/  STL [R1+0xfcc], R25 ;  /* 0x000fcc1901007387 */ /* 0x000fe60000100800 */
[----:B------:R-:W-:-:S02]  /*f1a0*/  IMAD.MOV.U32 R17, RZ, RZ, R6 ;  /* 0x000000ffff117224 */ /* 0x000fc400078e0006 */
[----:B------:R-:W-:Y:S01]  /*f1b0*/  IMAD.MOV.U32 R16, RZ, RZ, R7 ;  /* 0x000000ffff107224 */ /* 0x000fe200078e0007 */
[----:B------:R-:W-:Y:S04]  /*f1c0*/  STL.64 [R1+0x1090], R26 ;  /* 0x0010901a01007387 */ /* 0x000fe80000100a00 */
[----:B------:R-:W-:Y:S04]  /*f1d0*/  STL.64 [R1+0x60], R4 ;  /* 0x0000600401007387 */ /* 0x000fe80000100a00 */
[----:B------:R1:W-:Y:S04]  /*f1e0*/  STL.64 [R1+0x1080], R18 ;  /* 0x0010801201007387 */ /* 0x0003e80000100a00 */
[----:B------:R2:W-:Y:S01]  /*f1f0*/  STL.64 [R1+0x1078], R16 ;  /* 0x0010781001007387 */ /* 0x0005e20000100a00 */
[----:B-1----:R-:W-:-:S03]  /*f200*/  IMAD.MOV.U32 R18, RZ, RZ, R0 ;  /* 0x000000ffff127224 */ /* 0x002fc600078e0000 */
[----:B--2---:R-:W2:Y:S01]  /*f210*/  LDL.LU R16, [R1+0xd0] ;  /* 0x0000d00001107983 */ /* 0x004ea20000300800 */
[----:B------:R-:W-:-:S03]  /*f220*/  IMAD.MOV.U32 R17, RZ, RZ, R29 ;  /* 0x000000ffff117224 */ /* 0x000fc600078e001d */
[----:B------:R-:W3:Y:S04]  /*f230*/  LDL.LU R29, [R1+0x110c] ;  /* 0x00110c00011d7983 */ /* 0x000ee80000300800 */
[----:B------:R-:W4:Y:S04]  /*f240*/  LDL.LU R0, [R1+0x1108] ;  /* 0x0011080001007983 */ /* 0x000f280000300800 */
[----:B------:R-:W2:Y:S04]  /*f250*/  LDL.LU R19, [R1+0xdc] ;  /* 0x0000dc0001137983 */ /* 0x000ea80000300800 */
[----:B--2---:R1:W-:Y:S04]  /*f260*/  STL.64 [R1+0x10a0], R18 ;  /* 0x0010a01201007387 */ /* 0x0043e80000100a00 */
[----:B------:R-:W-:Y:S04]  /*f270*/  STL.64 [R1+0x1098], R16 ;  /* 0x0010981001007387 */ /* 0x000fe80000100a00 */
[----:B------:R-:W2:Y:S04]  /*f280*/  LDL.LU R24, [R1+0xe0] ;  /* 0x0000e00001187983 */ /* 0x000ea80000300800 */
[----:B------:R-:W2:Y:S01]  /*f290*/  LDL.LU R25, [R1+0xe4] ;  /* 0x0000e40001197983 */ /* 0x000ea20000300800 */
[----:B---3--:R-:W-:-:S02]  /*f2a0*/  IMAD.MOV.U32 R26, RZ, RZ, R29 ;  /* 0x000000ffff1a7224 */ /* 0x008fc400078e001d */
[----:B----4-:R-:W-:Y:S01]  /*f2b0*/  IMAD.MOV.U32 R27, RZ, RZ, R0 ;  /* 0x000000ffff1b7224 */ /* 0x010fe200078e0000 */
[----:B------:R-:W3:Y:S04]  /*f2c0*/  LDL.LU R29, [R1+0x1104] ;  /* 0x00110400011d7983 */ /* 0x000ee80000300800 */
[----:B------:R-:W4:Y:S04]  /*f2d0*/  LDL.LU R0, [R1+0x1100] ;  /* 0x0011000001007983 */ /* 0x000f280000300800 */
[----:B------:R4:W-:Y:S04]  /*f2e0*/  STL.64 [R1+0x10b0], R26 ;  /* 0x0010b01a01007387 */ /* 0x0009e80000100a00 */
[----:B--2---:R3:W-:Y:S04]  /*f2f0*/  STL.64 [R1+0x10a8], R24 ;  /* 0x0010a81801007387 */ /* 0x0047e80000100a00 */
[----:B-1----:R-:W2:Y:S04]  /*f300*/  LDL R18, [R1+0x28] ;  /* 0x0000280001127983 */ /* 0x002ea80000100800 */
[----:B------:R-:W2:Y:S01]  /*f310*/  LDL R19, [R1+0x2c] ;  /* 0x00002c0001137983 */ /* 0x000ea20000100800 */
[----:B----4-:R-:W-:-:S02]  /*f320*/  IMAD.MOV.U32 R26, RZ, RZ, R0 ;  /* 0x000000ffff1a7224 */ /* 0x010fc400078e0000 */
[----:B---3--:R-:W-:Y:S01]  /*f330*/  IMAD.MOV.U32 R25, RZ, RZ, R29 ;  /* 0x000000ffff197224 */ /* 0x008fe200078e001d */
[----:B--2---:R-:W-:Y:S04]  /*f340*/  STL.64 [R1+0x10b8], R18 ;  /* 0x0010b81201007387 */ /* 0x004fe80000100a00 */
[----:B------:R-:W2:Y:S04]  /*f350*/  LDL.LU R24, [R1+0xf0] ;  /* 0x0000f00001187983 */ /* 0x000ea80000300800 */
[----:B------:R-:W3:Y:S04]  /*f360*/  LDL.LU R29, [R1+0x10fc] ;  /* 0x0010fc00011d7983 */ /* 0x000ee80000300800 */
[----:B------:R-:W4:Y:S04]  /*f370*/  LDL.LU R0, [R1+0x10f8] ;  /* 0x0010f80001007983 */ /* 0x000f280000300800 */
[----:B------:R-:W2:Y:S04]  /*f380*/  LDL.LU R27, [R1+0xfc] ;  /* 0x0000fc00011b7983 */ /* 0x000ea80000300800 */
[----:B--2---:R-:W-:Y:S04]  /*f390*/  STL.64 [R1+0x10c8], R26 ;  /* 0x0010c81a01007387 */ /* 0x004fe80000100a00 */
[----:B------:R1:W-:Y:S04]  /*f3a0*/  STL.64 [R1+0x10c0], R24 ;  /* 0x0010c01801007387 */ /* 0x0003e80000100a00 */
[----:B-1----:R-:W2:Y:S04]  /*f3b0*/  LDL.LU R24, [R1+0x100] ;  /* 0x0001000001187983 */ /* 0x002ea80000300800 */
[----:B------:R-:W2:Y:S01]  /*f3c0*/  LDL.LU R25, [R1+0x104] ;  /* 0x0001040001197983 */ /* 0x000ea20000300800 */
[----:B---3--:R-:W-:-:S02]  /*f3d0*/  IMAD.MOV.U32 R26, RZ, RZ, R29 ;  /* 0x000000ffff1a7224 */ /* 0x008fc400078e001d */
[----:B----4-:R-:W-:Y:S01]  /*f3e0*/  IMAD.MOV.U32 R27, RZ, RZ, R0 ;  /* 0x000000ffff1b7224 */ /* 0x010fe200078e0000 */
[----:B------:R-:W3:Y:S04]  /*f3f0*/  LDL.LU R29, [R1+0x10f4] ;  /* 0x0010f400011d7983 */ /* 0x000ee80000300800 */
[----:B------:R-:W4:Y:S04]  /*f400*/  LDL.LU R0, [R1+0x10f0] ;  /* 0x0010f00001007983 */ /* 0x000f280000300800 */
[----:B------:R1:W-:Y:S04]  /*f410*/  STL.64 [R1+0x10d8], R26 ;  /* 0x0010d81a01007387 */ /* 0x0003e80000100a00 */
[----:B--2---:R-:W-:Y:S04]  /*f420*/  STL.64 [R1+0x10d0], R24 ;  /* 0x0010d01801007387 */ /* 0x004fe80000100a00 */
[----:B-1----:R-:W2:Y:S04]  /*f430*/  LDL.64 R26, [R1+0x48] ;  /* 0x00004800011a7983 */ /* 0x002ea80000100a00 */
[----:B----4-:R-:W-:Y:S04]  /*f440*/  LDS R10, [R0+UR7+0xe200] ;  /* 0x00e20007000a7984 */ /* 0x010fe80008000800 */
[----:B---3--:R-:W1:Y:S04]  /*f450*/  LDS R11, [R29+UR7+0xe200] ;  /* 0x00e200071d0b7984 */ /* 0x008e680008000800 */
[----:B------:R-:W-:Y:S04]  /*f460*/  LDS R8, [R0+UR7+0xc200] ;  /* 0x00c2000700087984 */ /* 0x000fe80008000800 */
[----:B------:R-:W3:Y:S01]  /*f470*/  LDS R9, [R29+UR7+0xc200] ;  /* 0x00c200071d097984 */ /* 0x000ee20008000800 */
[----:B------:R-:W-:-:S02]  /*f480*/  IMAD.MOV.U32 R2, RZ, RZ, R14 ;  /* 0x000000ffff027224 */ /* 0x000fc400078e000e */
[----:B------:R-:W-:Y:S01]  /*f490*/  IMAD.MOV.U32 R28, RZ, RZ, R13 ;  /* 0x000000ffff1c7224 */ /* 0x000fe200078e000d */
[----:B------:R-:W4:Y:S04]  /*f4a0*/  LDS R12, [R0+UR7+0xc400] ;  /* 0x00c40007000c7984 */ /* 0x000f280008000800 */
[----:B------:R-:W-:Y:S04]  /*f4b0*/  LDS R14, [R0+UR7+0xe400] ;  /* 0x00e40007000e7984 */ /* 0x000fe80008000800 */
[----:B------:R-:W1:Y:S04]  /*f4c0*/  LDS R15, [R29+UR7+0xe400] ;  /* 0x00e400071d0f7984 */ /* 0x000e680008000800 */
[----:B------:R-:W1:Y:S04]  /*f4d0*/  LDS R13, [R29+UR7+0xc400] ;  /* 0x00c400071d0d7984 */ /* 0x000e680008000800 */
[----:B------:R-:W-:Y:S04]  /*f4e0*/  LDS R22, [R0+UR7+0xe600] ;  /* 0x00e6000700167984 */ /* 0x000fe80008000800 */
[----:B------:R-:W1:Y:S04]  /*f4f0*/  LDS R23, [R29+UR7+0xe600] ;  /* 0x00e600071d177984 */ /* 0x000e680008000800 */
[----:B------:R-:W-:Y:S04]  /*f500*/  LDS R20, [R0+UR7+0xc600] ;  /* 0x00c6000700147984 */ /* 0x000fe80008000800 */
[----:B------:R-:W1:Y:S04]  /*f510*/  LDS R21, [R29+UR7+0xc600] ;  /* 0x00c600071d157984 */ /* 0x000e680008000800 */
[----:B------:R-:W-:Y:S04]  /*f520*/  LDS R4, [R0+UR7+0xc000] ;  /* 0x00c0000700047984 */ /* 0x000fe80008000800 */
[----:B------:R-:W-:Y:S04]  /*f530*/  LDS R6, [R0+UR7+0xe000] ;  /* 0x00e0000700067984 */ /* 0x000fe80008000800 */
[----:B------:R-:W-:Y:S04]  /*f540*/  LDS R5, [R29+UR7+0xc000] ;  /* 0x00c000071d057984 */ /* 0x000fe80008000800 */
[----:B------:R-:W1:Y:S04]  /*f550*/  LDS R7, [R29+UR7+0xe000] ;  /* 0x00e000071d077984 */ /* 0x000e680008000800 */
[----:B--2---:R2:W-:Y:S04]  /*f560*/  STL.64 [R1+0x10e0], R26 ;  /* 0x0010e01a01007387 */ /* 0x0045e80000100a00 */
[----:B------:R-:W3:Y:S04]  /*f570*/  LDL.64 R18, [R1+0x38] ;  /* 0x0000380001127983 */ /* 0x000ee80000100a00 */
[----:B--2---:R-:W2:Y:S04]  /*f580*/  LDL.64 R26, [R1+0x58] ;  /* 0x00005800011a7983 */ /* 0x004ea80000100a00 */
[----:B---3--:R3:W-:Y:S04]  /*f590*/  STL.64 [R1+0x10e8], R18 ;  /* 0x0010e81201007387 */ /* 0x0087e80000100a00 */
[----:B------:R-:W2:Y:S04]  /*f5a0*/  LDL.LU R16, [R1+0x150] ;  /* 0x0001500001107983 */ /* 0x000ea80000300800 */
[----:B------:R-:W2:Y:S04]  /*f5b0*/  LDL.LU R17, [R1+0x154] ;  /* 0x0001540001117983 */ /* 0x000ea80000300800 */
[----:B---3--:R-:W3:Y:S04]  /*f5c0*/  LDL.LU R18, [R1+0x158] ;  /* 0x0001580001127983 */ /* 0x008ee80000300800 */
[----:B------:R-:W3:Y:S04]  /*f5d0*/  LDL.LU R19, [R1+0x15c] ;  /* 0x00015c0001137983 */ /* 0x000ee80000300800 */
[----:B-1----:R-:W-:Y:S04]  /*f5e0*/  STL.64 [R1+0x1070], R10 ;  /* 0x0010700a01007387 */ /* 0x002fe80000100a00 */
[----:B------:R1:W-:Y:S04]  /*f5f0*/  STL.64 [R1+0x1068], R8 ;  /* 0x0010680801007387 */ /* 0x0003e80000100a00 */
[----:B-1----:R-:W3:Y:S04]  /*f600*/  LDL.LU R8, [R1+0x140] ;  /* 0x0001400001087983 */ /* 0x002ee80000300800 */
[----:B------:R-:W3:Y:S04]  /*f610*/  LDL.LU R9, [R1+0x144] ;  /* 0x0001440001097983 */ /* 0x000ee80000300800 */
[----:B------:R-:W3:Y:S04]  /*f620*/  LDL.LU R10, [R1+0x148] ;  /* 0x00014800010a7983 */ /* 0x000ee80000300800 */
[----:B------:R-:W3:Y:S04]  /*f630*/  LDL.LU R11, [R1+0x14c] ;  /* 0x00014c00010b7983 */ /* 0x000ee80000300800 */
[----:B----4-:R-:W-:Y:S04]  /*f640*/  STL [R1+0xfc8], R12 ;  /* 0x000fc80c01007387 */ /* 0x010fe80000100800 */
[----:B------:R1:W-:Y:S04]  /*f650*/  STL.64 [R1+0xff8], R14 ;  /* 0x000ff80e01007387 */ /* 0x0003e80000100a00 */
[----:B------:R-:W-:Y:S04]  /*f660*/  STL [R1+0xff0], R13 ;  /* 0x000ff00d01007387 */ /* 0x000fe80000100800 */
[----:B-1----:R-:W4:Y:S04]  /*f670*/  LDL.LU.64 R14, [R1+0x18] ;  /* 0x00001800010e7983 */ /* 0x002f280000300a00 */
[----:B------:R-:W-:Y:S04]  /*f680*/  STL.64 [R1+0xf38], R22 ;  /* 0x000f381601007387 */ /* 0x000fe80000100a00 */
[----:B------:R1:W-:Y:S04]  /*f690*/  STL.64 [R1+0xf30], R20 ;  /* 0x000f301401007387 */ /* 0x0003e80000100a00 */
[----:B-1----:R-:W4:Y:S04]  /*f6a0*/  LDL.LU R20, [R1+0x90] ;  /* 0x0000900001147983 */ /* 0x002f280000300800 */
[----:B------:R-:W4:Y:S04]  /*f6b0*/  LDL.LU R21, [R1+0x94] ;  /* 0x0000940001157983 */ /* 0x000f280000300800 */
[----:B------:R-:W4:Y:S04]  /*f6c0*/  LDL.LU R22, [R1+0x98] ;  /* 0x0000980001167983 */ /* 0x000f280000300800 */
[----:B------:R-:W4:Y:S01]  /*f6d0*/  LDL.LU R23, [R1+0x9c] ;  /* 0x00009c0001177983 */ /* 0x000f220000300800 */
[----:B--2---:R-:W-:-:S02]  /*f6e0*/  IMAD.MOV.U32 R13, RZ, RZ, R26 ;  /* 0x000000ffff0d7224 */ /* 0x004fc400078e001a */
[----:B------:R-:W-:Y:S01]  /*f6f0*/  IMAD.MOV.U32 R12, RZ, RZ, R27 ;  /* 0x000000ffff0c7224 */ /* 0x000fe200078e001b */
[C---:B---3--:R-:W-:Y:S01]  /*f700*/  HMMA.1688.F32.TF32 R16, R4.reuse, R26, R16 ;  /* 0x0000001a0410723c */ /* 0x048fe20000081010 */
[----:B----4-:R1:W-:Y:S04]  /*f710*/  STL.64 [R1+0xfd8], R22 ;  /* 0x000fd81601007387 */ /* 0x0103e80000100a00 */
[----:B------:R-:W-:Y:S04]  /*f720*/  STL.64 [R1+0xfd0], R20 ;  /* 0x000fd01401007387 */ /* 0x000fe80000100a00 */
[----:B-1----:R-:W2:Y:S04]  /*f730*/  LDL R22, [R1+0x8] ;  /* 0x0000080001167983 */ /* 0x002ea80000100800 */
[----:B------:R-:W2:Y:S06]  /*f740*/  LDL R23, [R1+0xc] ;  /* 0x00000c0001177983 */ /* 0x000eac0000100800 */
[----:B------:R-:W-:Y:S04]  /*f750*/  STL.64 [R1+0x200], R16 ;  /* 0x0002001001007387 */ /* 0x000fe80000100a00 */
[----:B------:R1:W-:Y:S04]  /*f760*/  STL.64 [R1+0x208], R18 ;  /* 0x0002081201007387 */ /* 0x0003e80000100a00 */
[----:B-1----:R-:W3:Y:S04]  /*f770*/  LDL.LU.64 R18, [R1+0x10e8] ;  /* 0x0010e80001127983 */ /* 0x002ee80000300a00 */
[----:B------:R-:W4:Y:S02]  /*f780*/  LDL.LU.64 R26, [R1+0x10e0] ;  /* 0x0010e000011a7983 */ /* 0x000f240000300a00 */
[----:B----4-:R-:W-:-:S15]  /*f790*/  HMMA.1688.F32.TF32 R8, R4, R26, R8 ;  /* 0x0000001a0408723c */ /* 0x010fde0000081008 */
[----:B------:R-:W-:-:S04]  /*f7a0*/  NOP ;  /* 0x0000000000007918 */ /* 0x000fc80000000000 */
[----:B------:R1:W-:Y:S04]  /*f7b0*/  STL.64 [R1+0x1d0], R8 ;  /* 0x0001d00801007387 */ /* 0x0003e80000100a00 */
[----:B------:R3:W-:Y:S01]  /*f7c0*/  STL.64 [R1+0x1d8], R10 ;  /* 0x0001d80a01007387 */ /* 0x0007e20000100a00 */
[----:B-1----:R-:W-:Y:S02]  /*f7d0*/  IMAD.MOV.U32 R9, RZ, RZ, R26 ;  /* 0x000000ffff097224 */ /* 0x002fe400078e001a */
[----:B------:R-:W-:Y:S02]  /*f7e0*/  IMAD.MOV.U32 R8, RZ, RZ, R27 ;  /* 0x000000ffff087224 */ /* 0x000fe400078e001b */
[----:B------:R-:W4:Y:S04]  /*f7f0*/  LDL.LU.64 R26, [R1+0x10d8] ;  /* 0x0010d800011a7983 */ /* 0x000f280000300a00 */
[----:B------:R-:W4:Y:S01]  /*f800*/  LDL.LU.64 R24, [R1+0x10d0] ;  /* 0x0010d00001187983 */ /* 0x000f220000300a00 */
[----:B---3--:R-:W-:-:S02]  /*f810*/  IMAD.MOV.U32 R11, RZ, RZ, R18 ;  /* 0x000000ffff0b7224 */ /* 0x008fc400078e0012 */
[----:B------:R-:W-:Y:S01]  /*f820*/  IMAD.MOV.U32 R10, RZ, RZ, R19 ;  /* 0x000000ffff0a7224 */ /* 0x000fe200078e0013 */
[----:B----4-:R-:W-:-:S15]  /*f830*/  HMMA.1688.F32.TF32 R24, R4, R18, R24 ;  /* 0x000000120418723c */ /* 0x010fde0000081018 */
[----:B------:R-:W-:-:S04]  /*f840*/  NOP ;  /* 0x0000000000007918 */ /* 0x000fc80000000000 */
[----:B------:R-:W-:Y:S04]  /*f850*/  STL.64 [R1+0x180], R24 ;  /* 0x0001801801007387 */ /* 0x000fe80000100a00 */
[----:B------:R1:W-:Y:S04]  /*f860*/  STL.64 [R1+0x188], R26 ;  /* 0x0001881a01007387 */ /* 0x0003e80000100a00 */
[----:B-1----:R-:W3:Y:S04]  /*f870*/  LDL.LU.64 R26, [R1+0x10c8] ;  /* 0x0010c800011a7983 */ /* 0x002ee80000300a00 */
[----:B------:R-:W3:Y:S04]  /*f880*/  LDL.LU.64 R24, [R1+0x10c0] ;  /* 0x0010c00001187983 */ /* 0x000ee80000300a00 */
[----:B------:R-:W3:Y:S02]  /*f890*/  LDL.LU.64 R18, [R1+0x10b8] ;  /* 0x0010b80001127983 */ /* 0x000ee40000300a00 */
[----:B---3--:R-:W-:Y:S02]  /*f8a0*/  HMMA.1688.F32.TF32 R16, R4, R18, R24 ;  /* 0x000000120410723c */ /* 0x008fe40000081018 */
[----:B------:R-:W3:Y:S04]  /*f8b0*/  LDL.LU.64 R26, [R1+0x10b0] ;  /* 0x0010b000011a7983 */ /* 0x000ee80000300a00 */
[----:B------:R-:W3:-:S13]  /*f8c0*/  LDL.LU.64 R24, [R1+0x10a8] ;  /* 0x0010a80001187983 */ /* 0x000eda0000300a00 */
[----:B------:R-:W-:Y:S04]  /*f8d0*/  STL.64 [R1+0x170], R16 ;  /* 0x0001701001007387 */ /* 0x000fe80000100a00 */
[----:B------:R1:W-:Y:S04]  /*f8e0*/  STL.64 [R1+0x178], R18 ;  /* 0x0001781201007387 */ /* 0x0003e80000100a00 */
[----:B-1----:R-:W2:Y:S04]  /*f8f0*/  LDL.LU.64 R18, [R1+0x10a0] ;  /* 0x0010a00001127983 */ /* 0x002ea80000300a00 */
[----:B------:R-:W2:Y:S01]  /*f900*/  LDL.LU.64 R16, [R1+0x1098] ;  /* 0x0010980001107983 */ /* 0x000ea20000300a00 */
[----:B---3--:R-:W-:-:S15]  /*f910*/  HMMA.1688.F32.TF32 R24, R4, R14, R24 ;  /* 0x0000000e0418723c */ /* 0x008fde0000081018 */
[----:B------:R-:W-:-:S04]  /*f920*/  NOP ;  /* 0x0000000000007918 */ /* 0x000fc80000000000 */
[----:B------:R-:W-:Y:S04]  /*f930*/  STL.64 [R1+0x150], R24 ;  /* 0x0001501801007387 */ /* 0x000fe80000100a00 */
[----:B------:R1:W-:Y:S04]  /*f940*/  STL.64 [R1+0x158], R26 ;  /* 0x0001581a01007387 */ /* 0x0003e80000100a00 */
[----:B-1----:R-:W3:Y:S04]  /*f950*/  LDL.LU.64 R26, [R1+0x1090] ;  /* 0x00109000011a7983 */ /* 0x002ee80000300a00 */
[----:B------:R1:W-:Y:S04]  /*f960*/  STL.64 [R1+0x1008], R14 ;  /* 0x0010080e01007387 */ /* 0x0003e80000100a00 */
[----:B-1----:R-:W4:Y:S01]  /*f970*/  LDL.LU.64 R14, [R1+0x28] ;  /* 0x00002800010e7983 */ /* 0x002f220000300a00 */
[----:B--2---:R-:W-:Y:S03]  /*f980*/  HMMA.1688.F32.TF32 R16, R4, R22, R16 ;  /* 0x000000160410723c */ /* 0x004fe60000081010 */
[----:B----4-:R1:W-:Y:S02]  /*f990*/  STL.64 [R1+0x1020], R14 ;  /* 0x0010200e01007387 */ /* 0x0103e40000100a00 */
[----:B-1----:R-:W-:-:S02]  /*f9a0*/  IMAD.MOV.U32 R14, RZ, RZ, R11 ;  /* 0x000000ffff0e7224 */ /* 0x002fc400078e000b */
[----:B------:R-:W-:-:S05]  /*f9b0*/  IMAD.MOV.U32 R15, RZ, RZ, R10 ;  /* 0x000000ffff0f7224 */ /* 0x000fca00078e000a */
[----:B------:R1:W-:Y:S01]  /*f9c0*/  STL.64 [R1+0x1038], R14 ;  /* 0x0010380e01007387 */ /* 0x0003e20000100a00 */
[----:B---3--:R-:W-:-:S06]  /*f9d0*/  IMAD.MOV.U32 R10, RZ, RZ, R26 ;  /* 0x000000ffff0a7224 */ /* 0x008fcc00078e001a */
[----:B------:R2:W-:Y:S01]  /*f9e0*/  STL.64 [R1+0x140], R16 ;  /* 0x0001401001007387 */ /* 0x0005e20000100a00 */
[----:B------:R-:W-:-:S03]  /*f9f0*/  IMAD.MOV.U32 R11, RZ, RZ, R27 ;  /* 0x000000ffff0b7224 */ /* 0x000fc600078e001b */
[----:B------:R3:W-:Y:S01]  /*fa00*/  STL.64 [R1+0x148], R18 ;  /* 0x0001481201007387 */ /* 0x0007e20000100a00 */
[----:B-1----:R-:W-:Y:S02]  /*fa10*/  IMAD.MOV.U32 R15, RZ, RZ, R8 ;  /* 0x000000ffff0f7224 */ /* 0x002fe400078e0008 */
[----:B------:R-:W-:Y:S01]  /*fa20*/  IMAD.MOV.U32 R14, RZ, RZ, R9 ;  /* 0x000000ffff0e7224 */ /* 0x000fe200078e0009 */
[----:B------:R-:W4:Y:S04]  /*fa30*/  LDL.LU R8, [R1+0xb0] ;  /* 0x0000b00001087983 */ /* 0x000f280000300800 */
[----:B------:R-:W4:Y:S04]  /*fa40*/  LDL.LU R9, [R1+0xb4] ;  /* 0x0000b40001097983 */ /* 0x000f280000300800 */
[----:B------:R-:W4:Y:S04]  /*fa50*/  LDL.LU R26, [R1+0x108c] ;  /* 0x00108c00011a7983 */ /* 0x000f280000300800 */
[----:B------:R-:W4:Y:S04]  /*fa60*/  LDL.LU R27, [R1+0x1088] ;  /* 0x00108800011b7983 */ /* 0x000f280000300800 */
[----:B--2---:R-:W4:Y:S04]  /*fa70*/  LDL.LU R16, [R1+0xc0] ;  /* 0x0000c00001107983 */ /* 0x004f280000300800 */
[----:B------:R-:W4:Y:S04]  /*fa80*/  LDL.LU R17, [R1+0xc4] ;  /* 0x0000c40001117983 */ /* 0x000f280000300800 */
[----:B---3--:R-:W4:Y:S04]  /*fa90*/  LDL.LU R18, [R1+0xc8] ;  /* 0x0000c80001127983 */ /* 0x008f280000300800 */
[----:B------:R-:W4:Y:S04]  /*faa0*/  LDL.LU R19, [R1+0xcc] ;  /* 0x0000cc0001137983 */ /* 0x000f280000300800 */
[----:B------:R-:W-:Y:S04]  /*fab0*/  STL.64 [R1+0x1050], R14 ;  /* 0x0010500e01007387 */ /* 0x000fe80000100a00 */
[----:B------:R1:W-:Y:S04]  /*fac0*/  STL.64 [R1+0x1000], R22 ;  /* 0x0010001601007387 */ /* 0x0003e80000100a00 */
[----:B------:R-:W2:Y:S04]  /*fad0*/  LDL.LU R20, [R1+0x1a0] ;  /* 0x0001a00001147983 */ /* 0x000ea80000300800 */
[----:B------:R-:W2:Y:S04]  /*fae0*/  LDL.LU R21, [R1+0x1a4] ;  /* 0x0001a40001157983 */ /* 0x000ea80000300800 */
[----:B-1----:R-:W3:Y:S04]  /*faf0*/  LDL.LU R22, [R1+0x1a8] ;  /* 0x0001a80001167983 */ /* 0x002ee80000300800 */
[----:B------:R-:W3:Y:S04]  /*fb00*/  LDL.LU R23, [R1+0x1ac] ;  /* 0x0001ac0001177983 */ /* 0x000ee80000300800 */
        /* <DEDUP_REMOVED lines=10> */
[----:B------:R-:W3:Y:S04]  /*fbb0*/  LDL.LU R22, [R1+0x1f8] ;  /* 0x0001f80001167983 */ /* 0x000ee80000300800 */
[----:B------:R-:W3:Y:S01]  /*fbc0*/  LDL.LU R23, [R1+0x1fc] ;  /* 0x0001fc0001177983 */ /* 0x000ee20000300800 */
[C---:B----4-:R-:W-:Y:S03]  /*fbd0*/  HMMA.1688.F32.TF32 R16, R4.reuse, R26, R16 ;  /* 0x0000001a0410723c */ /* 0x050fe60000081010 */
        /* <DEDUP_REMOVED lines=10> */
[----:B------:R-:W2:Y:S04]  /*fc80*/  LDL.LU R22, [R1+0x258] ;  /* 0x0002580001167983 */ /* 0x000ea80000300800 */
[----:B------:R-:W2:Y:S04]  /*fc90*/  LDL.LU R23, [R1+0x25c] ;  /* 0x00025c0001177983 */ /* 0x000ea80000300800 */
[----:B------:R-:W-:Y:S04]  /*fca0*/  STL.64 [R1+0x120], R16 ;  /* 0x0001201001007387 */ /* 0x000fe80000100a00 */
[----:B------:R1:W-:Y:S04]  /*fcb0*/  STL.64 [R1+0x128], R18 ;  /* 0x0001281201007387 */ /* 0x0003e80000100a00 */
[----:B-1----:R-:W3:Y:S04]  /*fcc0*/  LDL.LU.64 R18, [R1+0x1080] ;  /* 0x0010800001127983 */ /* 0x002ee80000300a00 */
[----:B------:R-:W4:Y:S01]  /*fcd0*/  LDL.LU.64 R16, [R1+0x1078] ;  /* 0x0010780001107983 */ /* 0x000f220000300a00 */
[----:B------:R-:W-:Y:S01]  /*fce0*/  IMAD.MOV.U32 R14, RZ, RZ, R13 ;  /* 0x000000ffff0e7224 */ /* 0x000fe200078e000d */
[----:B---3--:R-:W-:Y:S02]  /*fcf0*/  HMMA.1688.F32.TF32 R4, R4, R18, R8 ;  /* 0x000000120404723c */ /* 0x008fe40000081008 */
[----:B------:R-:W2:Y:S04]  /*fd00*/  LDL.LU.64 R10, [R1+0x1070] ;  /* 0x00107000010a7983 */ /* 0x000ea80000300a00 */
[----:B------:R-:W2:Y:S01]  /*fd10*/  LDL.LU.64 R8, [R1+0x1068] ;  /* 0x0010680001087983 */ /* 0x000ea20000300a00 */
[----:B------:R-:W-:-:S03]  /*fd20*/  IMAD.MOV.U32 R15, RZ, RZ, R12 ;  /* 0x000000ffff0f7224 */ /* 0x000fc600078e000c */
[----:B------:R-:W-:Y:S04]  /*fd30*/  STL.64 [R1+0xfe8], R18 ;  /* 0x000fe81201007387 */ /* 0x000fe80000100a00 */
[----:B----4-:R1:W-:Y:S05]  /*fd40*/  STL.64 [R1+0xfe0], R16 ;  /* 0x000fe01001007387 */ /* 0x0103ea0000100a00 */
[----:B------:R3:W-:Y:S04]  /*fd50*/  STL.64 [R1+0xb0], R4 ;  /* 0x0000b00401007387 */ /* 0x0007e80000100a00 */
[----:B------:R4:W-:Y:S04]  /*fd60*/  STL.64 [R1+0xb8], R6 ;  /* 0x0000b80601007387 */ /* 0x0009e80000100a00 */
[----:B-1----:R-:W2:Y:S04]  /*fd70*/  LDL.LU R16, [R1+0x160] ;  /* 0x0001600001107983 */ /* 0x002ea80000300800 */
[----:B------:R-:W2:Y:S04]  /*fd80*/  LDL.LU R17, [R1+0x164] ;  /* 0x0001640001117983 */ /* 0x000ea80000300800 */
[----:B------:R-:W2:Y:S04]  /*fd90*/  LDL.LU R18, [R1+0x168] ;  /* 0x0001680001127983 */ /* 0x000ea80000300800 */
[----:B------:R-:W2:Y:S04]  /*fda0*/  LDL.LU R19, [R1+0x16c] ;  /* 0x00016c0001137983 */ /* 0x000ea80000300800 */
[----:B---3--:R-:W3:Y:S04]  /*fdb0*/  LDL.LU R4, [R1+0xa0] ;  /* 0x0000a00001047983 */ /* 0x008ee80000300800 */
[----:B------:R-:W3:Y:S04]  /*fdc0*/  LDL.LU R5, [R1+0xa4] ;  /* 0x0000a40001057983 */ /* 0x000ee80000300800 */
[----:B----4-:R-:W3:Y:S01]  /*fdd0*/  LDL.LU R6, [R1+0xa8] ;  /* 0x0000a80001067983 */ /* 0x010ee20000300800 */
[----:B--2---:R-:W-:Y:S03]  /*fde0*/  HMMA.1688.F32.TF32 R12, R8, R14, R20 ;  /* 0x0000000e080c723c */ /* 0x004fe60000081014 */
[----:B------:R-:W2:Y:S04]  /*fdf0*/  LDL.LU.64 R22, [R1+0x1060] ;  /* 0x0010600001167983 */ /* 0x000ea80000300a00 */
[----:B------:R-:W2:-:S12]  /*fe00*/  LDL.LU.64 R20, [R1+0x1058] ;  /* 0x0010580001147983 */ /* 0x000e980000300a00 */
        /* <DEDUP_REMOVED lines=14> */
[----:B-1----:R-:W2:Y:S01]  /*fef0*/  LDL.LU.64 R14, [R1+0x1020] ;  /* 0x00102000010e7983 */ /* 0x002ea20000300a00 */
[----:B------:R-:W-:Y:S01]  /*ff00*/  IMAD.MOV.U32 R7, RZ, RZ, R3 ;  /* 0x000000ffff077224 */ /* 0x000fe200078e0003 */
[----:B--2---:R-:W-:Y:S01]  /*ff10*/  HMMA.1688.F32.TF32 R20, R8, R14, R20 ;  /* 0x0000000e0814723c */ /* 0x004fe20000081014 */
[----:B------:R-:W-:-:S02]  /*ff20*/  IMAD.MOV.U32 R24, RZ, RZ, R14 ;  /* 0x000000ffff187224 */ /* 0x000fc400078e000e */
[----:B------:R-:W-:-:S15]  /*ff30*/  IMAD.MOV.U32 R3, RZ, RZ, R15 ;  /* 0x000000ffff037224 */ /* 0x000fde00078e000f */
[----:B------:R-:W-:Y:S01]  /*ff40*/  NOP ;  /* 0x0000000000007918 */ /* 0x000fe20000000000 */
[----:B------:R-:W-:Y:S04]  /*ff50*/  STL.64 [R1+0xe0], R20 ;  /* 0x0000e01401007387 */ /* 0x000fe80000100a00 */
[----:B------:R1:W-:Y:S04]  /*ff60*/  STL.64 [R1+0xe8], R22 ;  /* 0x0000e81601007387 */ /* 0x0003e80000100a00 */
[----:B-1----:R-:W2:Y:S04]  /*ff70*/  LDL.LU.64 R22, [R1+0x1018] ;  /* 0x0010180001167983 */ /* 0x002ea80000300a00 */
[----:B------:R-:W2:Y:S04]  /*ff80*/  LDL.LU.64 R20, [R1+0x1010] ;  /* 0x0010100001147983 */ /* 0x000ea80000300a00 */
[----:B------:R-:W2:Y:S02]  /*ff90*/  LDL.LU.64 R14, [R1+0x1008] ;  /* 0x00100800010e7983 */ /* 0x000ea40000300a00 */
[----:B--2---:R-:W-:-:S15]  /*ffa0*/  HMMA.1688.F32.TF32 R20, R8, R14, R20 ;  /* 0x0000000e0814723c */ /* 0x004fde0000081014 */
[----:B------:R-:W-:-:S04]  /*ffb0*/  NOP ;  /* 0x0000000000007918 */ /* 0x000fc80000000000 */
[----:B------:R-:W-:Y:S04]  /*ffc0*/  STL.64 [R1+0xd0], R20 ;  /* 0x0000d01401007387 */ /* 0x000fe80000100a00 */
[----:B------:R1:W-:Y:S04]  /*ffd0*/  STL.64 [R1+0xd8], R22 ;  /* 0x0000d81601007387 */ /* 0x0003e80000100a00 */
[----:B-1----:R-:W2:Y:S01]  /*ffe0*/  LDL.LU.64 R22, [R1+0x1000] ;  /* 0x0010000001167983 */ /* 0x002ea20000300a00 */
[----:B------:R-:W-:Y:S02]  /*fff0*/  IMAD.MOV.U32 R25, RZ, RZ, R14 ;  /* 0x000000ffff197224 */ /* 0x000fe400078e000e */
[----:B------:R-:W-:-:S02]  /*10000*/  IMAD.MOV.U32 R12, RZ, RZ, R15 ;  /* 0x000000ffff0c7224 */ /* 0x000fc400078e000f */
[----:B------:R-:W4:Y:S04]  /*10010*/  LDL.LU.64 R14, [R1+0xff8] ;  /* 0x000ff800010e7983 */ /* 0x000f280000300a00 */
[----:B------:R-:W4:Y:S01]  /*10020*/  LDL.LU R13, [R1+0xff0] ;  /* 0x000ff000010d7983 */ /* 0x000f220000300800 */
[----:B--2---:R-:W-:Y:S03]  /*10030*/  HMMA.1688.F32.TF32 R20, R8, R22, R16 ;  /* 0x000000160814723c */ /* 0x004fe60000081010 */
[----:B------:R-:W2:Y:S04]  /*10040*/  LDL.LU.64 R18, [R1+0xfe8] ;  /* 0x000fe80001127983 */ /* 0x000ea80000300a00 */
[----:B------:R-:W4:-:S12]  /*10050*/  LDL.LU.64 R16, [R1+0xfe0] ;  /* 0x000fe00001107983 */ /* 0x000f180000300a00 */
[----:B------:R-:W-:Y:S04]  /*10060*/  STL.64 [R1+0xc0], R20 ;  /* 0x0000c01401007387 */ /* 0x000fe80000100a00 */
[----:B------:R1:W-:Y:S04]  /*10070*/  STL.64 [R1+0xc8], R22 ;  /* 0x0000c81601007387 */ /* 0x0003e80000100a00 */
[----:B-1----:R-:W4:Y:S04]  /*10080*/  LDL.LU.64 R22, [R1+0xfd8] ;  /* 0x000fd80001167983 */ /* 0x002f280000300a00 */
[----:B------:R-:W4:Y:S01]  /*10090*/  LDL.LU.64 R20, [R1+0xfd0] ;  /* 0x000fd00001147983 */ /* 0x000f220000300a00 */
[----:B---3--:R-:W-:Y:S03]  /*100a0*/  HMMA.1688.F32.TF32 R4, R8, R26, R4 ;  /* 0x0000001a0804723c */ /* 0x008fe60000081004 */
[----:B------:R-:W-:-:S15]  /*100b0*/  STL.64 [R1+0xf48], R26 ;  /* 0x000f481a01007387 */ /* 0x000fde0000100a00 */
[----:B------:R-:W-:Y:S01]  /*100c0*/  NOP ;  /* 0x0000000000007918 */ /* 0x000fe20000000000 */
[----:B------:R1:W-:Y:S04]  /*100d0*/  STL.64 [R1+0xa0], R4 ;  /* 0x0000a00401007387 */ /* 0x0003e80000100a00 */
[----:B------:R3:W-:Y:S04]  /*100e0*/  STL.64 [R1+0xa8], R6 ;  /* 0x0000a80601007387 */ /* 0x0007e80000100a00 */
[----:B--2---:R2:W-:Y:S04]  /*100f0*/  STL.64 [R1+0xf40], R18 ;  /* 0x000f401201007387 */ /* 0x0045e80000100a00 */
[----:B-1----:R-:W2:Y:S04]  /*10100*/  LDL.LU R4, [R1+0x60] ;  /* 0x0000600001047983 */ /* 0x002ea80000300800 */
[----:B------:R-:W2:Y:S01]  /*10110*/  LDL.LU R5, [R1+0x64] ;  /* 0x0000640001057983 */ /* 0x000ea20000300800 */
[----:B----4-:R-:W-:Y:S03]  /*10120*/  HMMA.1688.F32.TF32 R8, R8, R18, R20 ;  /* 0x000000120808723c */ /* 0x010fe60000081014 */
[----:B------:R-:W4:Y:S04]  /*10130*/  LDL.LU R20, [R1+0x220] ;  /* 0x0002200001147983 */ /* 0x000f280000300800 */
[----:B------:R-:W4:Y:S04]  /*10140*/  LDL.LU R21, [R1+0x224] ;  /* 0x0002240001157983 */ /* 0x000f280000300800 */
[----:B------:R-:W2:Y:S04]  /*10150*/  LDL.LU R22, [R1+0x228] ;  /* 0x0002280001167983 */ /* 0x000ea80000300800 */
[----:B------:R-:W2:Y:S01]  /*10160*/  LDL.LU R23, [R1+0x22c] ;  /* 0x00022c0001177983 */ /* 0x000ea20000300800 */
[----:B---3--:R-:W-:-:S02]  /*10170*/  IMAD.MOV.U32 R7, RZ, RZ, R16 ;  /* 0x000000ffff077224 */ /* 0x008fc400078e0010 */
[----:B------:R-:W-:Y:S01]  /*10180*/  IMAD.MOV.U32 R6, RZ, RZ, R17 ;  /* 0x000000ffff067224 */ /* 0x000fe200078e0011 */
[----:B--2---:R-:W-:Y:S04]  /*10190*/  STL.64 [R1+0xf90], R22 ;  /* 0x000f901601007387 */ /* 0x004fe80000100a00 */
[----:B----4-:R-:W-:Y:S04]  /*101a0*/  STL.64 [R1+0xf88], R20 ;  /* 0x000f881401007387 */ /* 0x010fe80000100a00 */
[----:B------:R-:W2:Y:S04]  /*101b0*/  LDL.LU R16, [R1+0x240] ;  /* 0x0002400001107983 */ /* 0x000ea80000300800 */
        /* <DEDUP_REMOVED lines=8> */
[----:B------:R-:W3:Y:S04]  /*10240*/  LDL.LU R19, [R1+0x26c] ;  /* 0x00026c0001137983 */ /* 0x000ee80000300800 */
[----:B---3--:R1:W-:Y:S04]  /*10250*/  STL.64 [R1+0xfb0], R18 ;  /* 0x000fb01201007387 */ /* 0x0083e80000100a00 */
[----:B--2---:R-:W-:Y:S04]  /*10260*/  STL.64 [R1+0xfa8], R16 ;  /* 0x000fa81001007387 */ /* 0x004fe80000100a00 */
[----:B-1----:R-:W2:Y:S04]  /*10270*/  LDL.LU.64 R18, [R1+0x58] ;  /* 0x0000580001127983 */ /* 0x002ea80000300a00 */
[----:B------:R-:W3:Y:S04]  /*10280*/  LDL.LU.64 R22, [R1+0x48] ;  /* 0x0000480001167983 */ /* 0x000ee80000300a00 */
[----:B---3--:R1:W-:Y:S04]  /*10290*/  STL.64 [R1+0xfb8], R22 ;  /* 0x000fb81601007387 */ /* 0x0083e80000100a00 */
[----:B------:R-:W2:Y:S04]  /*102a0*/  LDL.LU R20, [R1+0x2b0] ;  /* 0x0002b00001147983 */ /* 0x000ea80000300800 */
[----:B------:R-:W2:Y:S04]  /*102b0*/  LDL.LU R21, [R1+0x2b4] ;  /* 0x0002b40001157983 */ /* 0x000ea80000300800 */
[----:B-1----:R-:W2:Y:S04]  /*102c0*/  LDL.LU R22, [R1+0x2b8] ;  /* 0x0002b80001167983 */ /* 0x002ea80000300800 */
[----:B------:R-:W2:Y:S04]  /*102d0*/  LDL.LU R23, [R1+0x2bc] ;  /* 0x0002bc0001177983 */ /* 0x000ea80000300800 */
[----:B------:R-:W3:Y:S04]  /*102e0*/  LDL.LU.64 R26, [R1+0x38] ;  /* 0x00003800011a7983 */ /* 0x000ee80000300a00 */
[----:B------:R-:W-:Y:S04]  /*102f0*/  STL.64 [R1+0xea8], R6 ;  /* 0x000ea80601007387 */ /* 0x000fe80000100a00 */
[----:B------:R1:W-:Y:S04]  /*10300*/  STL.64 [R1+0xea0], R4 ;  /* 0x000ea00401007387 */ /* 0x0003e80000100a00 */
[----:B-1----:R-:W4:Y:S04]  /*10310*/  LDL.LU R4, [R1+0x190] ;  /* 0x0001900001047983 */ /* 0x002f280000300800 */
[----:B------:R-:W4:Y:S04]  /*10320*/  LDL.LU R5, [R1+0x194] ;  /* 0x0001940001057983 */ /* 0x000f280000300800 */
[----:B------:R-:W2:Y:S04]  /*10330*/  LDL.LU R6, [R1+0x198] ;  /* 0x0001980001067983 */ /* 0x000ea80000300800 */
[----:B------:R-:W2:Y:S04]  /*10340*/  LDL.LU R7, [R1+0x19c] ;  /* 0x00019c0001077983 */ /* 0x000ea80000300800 */
[----:B--2---:R1:W-:Y:S04]  /*10350*/  STL.64 [R1+0xeb8], R6 ;  /* 0x000eb80601007387 */ /* 0x0043e80000100a00 */
[----:B----4-:R-:W-:Y:S01]  /*10360*/  STL.64 [R1+0xeb0], R4 ;  /* 0x000eb00401007387 */ /* 0x010fe20000100a00 */
[----:B-1----:R-:W-:-:S03]  /*10370*/  IMAD.MOV.U32 R6, RZ, RZ, R25 ;  /* 0x000000ffff067224 */ /* 0x002fc600078e0019 */
[----:B------:R-:W2:Y:S01]  /*10380*/  LDL.LU R25, [R1+0xfcc] ;  /* 0x000fcc0001197983 */ /* 0x000ea20000300800 */
[----:B------:R-:W-:-:S03]  /*10390*/  IMAD.MOV.U32 R7, RZ, RZ, R12 ;  /* 0x000000ffff077224 */ /* 0x000fc600078e000c */
[----:B------:R-:W4:Y:S04]  /*103a0*/  LDL.LU R12, [R1+0xfc8] ;  /* 0x000fc800010c7983 */ /* 0x000f280000300800 */
[----:B------:R-:W-:Y:S04]  /*103b0*/  STL.64 [R1+0xdb8], R10 ;  /* 0x000db80a01007387 */ /* 0x000fe80000100a00 */
[----:B------:R1:W-:Y:S04]  /*103c0*/  STL.64 [R1+0xdb0], R8 ;  /* 0x000db00801007387 */ /* 0x0003e80000100a00 */
[----:B-1----:R-:W3:Y:S01]  /*103d0*/  LDL.LU R8, [R1+0x70] ;  /* 0x0000700001087983 */ /* 0x002ee20000300800 */
[----:B------:R-:W-:-:S02]  /*103e0*/  IMAD.MOV.U32 R10, RZ, RZ, R2 ;  /* 0x000000ffff0a7224 */ /* 0x000fc400078e0002 */
[----:B------:R-:W-:Y:S02]  /*103f0*/  IMAD.MOV.U32 R9, RZ, RZ, R28 ;  /* 0x000000ffff097224 */ /* 0x000fe400078e001c */
[----:B------:R-:W4:Y:S04]  /*10400*/  LDL.LU R28, [R1+0xfc4] ;  /* 0x000fc400011c7983 */ /* 0x000f280000300800 */
[----:B------:R-:W4:Y:S01]  /*10410*/  LDL.LU R2, [R1+0xfc0] ;  /* 0x000fc00001027983 */ /* 0x000f220000300800 */
[----:B--2---:R-:W-:-:S05]  /*10420*/  IMAD.MOV.U32 R11, RZ, RZ, R25 ;  /* 0x000000ffff0b7224 */ /* 0x004fca00078e0019 */
[----:B------:R-:W-:Y:S04]  /*10430*/  STL.64 [R1+0xec8], R10 ;  /* 0x000ec80a01007387 */ /* 0x000fe80000100a00 */
[----:B---3--:R1:W-:Y:S04]  /*10440*/  STL.64 [R1+0xec0], R8 ;  /* 0x000ec00801007387 */ /* 0x0083e80000100a00 */
[----:B-1----:R-:W2:Y:S04]  /*10450*/  LDL.LU R8, [R1+0x1e0] ;  /* 0x0001e00001087983 */ /* 0x002ea80000300800 */
[----:B------:R-:W2:Y:S04]  /*10460*/  LDL.LU R9, [R1+0x1e4] ;  /* 0x0001e40001097983 */ /* 0x000ea80000300800 */
[----:B------:R-:W3:Y:S04]  /*10470*/  LDL.LU R10, [R1+0x1e8] ;  /* 0x0001e800010a7983 */ /* 0x000ee80000300800 */
[----:B------:R-:W3:Y:S01]  /*10480*/  LDL.LU R11, [R1+0x1ec] ;  /* 0x0001ec00010b7983 */ /* 0x000ee20000300800 */
[----:B----4-:R-:W-:Y:S01]  /*10490*/  HMMA.1688.F32.TF32 R20, R12, R18, R20 ;  /* 0x000000120c14723c */ /* 0x010fe20000081014 */
[----:B------:R-:W-:-:S02]  /*104a0*/  IMAD.MOV.U32 R4, RZ, RZ, R18 ;  /* 0x000000ffff047224 */ /* 0x000fc400078e0012 */
[----:B---3--:R1:W-:Y:S04]  /*104b0*/  STL.64 [R1+0xed8], R10 ;  /* 0x000ed80a01007387 */ /* 0x0083e80000100a00 */
[----:B--2---:R-:W-:-:S12]  /*104c0*/  STL.64 [R1+0xed0], R8 ;  /* 0x000ed00801007387 */ /* 0x004fd80000100a00 */
[----:B------:R-:W-:Y:S01]  /*104d0*/  STL.64 [R1+0x310], R20 ;  /* 0x0003101401007387 */ /* 0x000fe20000100a00 */
[----:B-1----:R-:W-:-:S03]  /*104e0*/  IMAD.MOV.U32 R11, RZ, RZ, R3 ;  /* 0x000000ffff0b7224 */ /* 0x002fc600078e0003 */
[----:B------:R1:W-:Y:S01]  /*104f0*/  STL.64 [R1+0x318], R22 ;  /* 0x0003181601007387 */ /* 0x0003e20000100a00 */
[----:B------:R-:W-:-:S03]  /*10500*/  IMAD.MOV.U32 R3, RZ, RZ, R19 ;  /* 0x000000ffff037224 */ /* 0x000fc600078e0013 */
[----:B-1----:R-:W2:Y:S04]  /*10510*/  LDL.LU.64 R22, [R1+0xfb8] ;  /* 0x000fb80001167983 */ /* 0x002ea80000300a00 */
[----:B------:R-:W2:Y:S04]  /*10520*/  LDL.LU.64 R18, [R1+0xfb0] ;  /* 0x000fb00001127983 */ /* 0x000ea80000300a00 */
[----:B------:R-:W2:Y:S02]  /*10530*/  LDL.LU.64 R16, [R1+0xfa8] ;  /* 0x000fa80001107983 */ /* 0x000ea40000300a00 */
        /* <DEDUP_REMOVED lines=8> */
[----:B------:R-:W3:Y:S04]  /*105c0*/  LDL.LU.64 R22, [R1+0xf90] ;  /* 0x000f900001167983 */ /* 0x000ee80000300a00 */
[----:B------:R-:W3:Y:S01]  /*105d0*/  LDL.LU.64 R20, [R1+0xf88] ;  /* 0x000f880001147983 */ /* 0x000ee20000300a00 */
[----:B------:R-:W-:-:S02]  /*105e0*/  IMAD.MOV.U32 R10, RZ, RZ, R24 ;  /* 0x000000ffff0a7224 */ /* 0x000fc400078e0018 */
[----:B------:R-:W-:Y:S01]  /*105f0*/  IMAD.MOV.U32 R9, RZ, RZ, R27 ;  /* 0x000000ffff097224 */ /* 0x000fe200078e001b */
[C---:B--2---:R-:W-:Y:S08]  /*10600*/  HMMA.1688.F32.TF32 R16, R12.reuse, R26, R16 ;  /* 0x0000001a0c10723c */ /* 0x044ff00000081010 */
[----:B---3--:R-:W-:Y:S11]  /*10610*/  HMMA.1688.F32.TF32 R20, R12, R10, R20 ;  /* 0x0000000a0c14723c */ /* 0x008ff60000081014 */
[----:B------:R1:W-:Y:S04]  /*10620*/  STL.64 [R1+0x2f0], R16 ;  /* 0x0002f01001007387 */ /* 0x0003e80000100a00 */
[----:B------:R-:W-:Y:S04]  /*10630*/  STL.64 [R1+0x2f8], R18 ;  /* 0x0002f81201007387 */ /* 0x000fe80000100a00 */
[----:B------:R2:W-:Y:S01]  /*10640*/  STL.64 [R1+0xee8], R10 ;  /* 0x000ee80a01007387 */ /* 0x0005e20000100a00 */
[----:B-1----:R-:W-:-:S03]  /*10650*/  IMAD.MOV.U32 R16, RZ, RZ, R26 ;  /* 0x000000ffff107224 */ /* 0x002fc600078e001a */
[----:B------:R1:W-:Y:S01]  /*10660*/  STL.64 [R1+0x2e0], R20 ;  /* 0x0002e01401007387 */ /* 0x0003e20000100a00 */
[----:B--2---:R-:W-:Y:S02]  /*10670*/  IMAD.MOV.U32 R10, RZ, RZ, R16 ;  /* 0x000000ffff0a7224 */ /* 0x004fe400078e0010 */
[----:B------:R-:W-:Y:S01]  /*10680*/  IMAD.MOV.U32 R11, RZ, RZ, R9 ;  /* 0x000000ffff0b7224 */ /* 0x000fe200078e0009 */
[----:B------:R2:W-:Y:S04]  /*10690*/  STL.64 [R1+0x2e8], R22 ;  /* 0x0002e81601007387 */ /* 0x0005e80000100a00 */
[----:B------:R-:W-:Y:S04]  /*106a0*/  STL.64 [R1+0xf00], R10 ;  /* 0x000f000a01007387 */ /* 0x000fe80000100a00 */
[----:B-1----:R-:W3:Y:S04]  /*106b0*/  LDL.LU R20, [R1+0x80] ;  /* 0x0000800001147983 */ /* 0x002ee80000300800 */
[----:B------:R-:W3:Y:S04]  /*106c0*/  LDL.LU R21, [R1+0x84] ;  /* 0x0000840001157983 */ /* 0x000ee80000300800 */
[----:B--2---:R-:W2:Y:S04]  /*106d0*/  LDL.LU R22, [R1+0x88] ;  /* 0x0000880001167983 */ /* 0x004ea80000300800 */
[----:B------:R-:W2:Y:S04]  /*106e0*/  LDL.LU R23, [R1+0x8c] ;  /* 0x00008c0001177983 */ /* 0x000ea80000300800 */
[----:B--2---:R-:W-:Y:S04]  /*106f0*/  STL.64 [R1+0xf58], R22 ;  /* 0x000f581601007387 */ /* 0x004fe80000100a00 */
[----:B---3--:R1:W-:Y:S04]  /*10700*/  STL.64 [R1+0xf50], R20 ;  /* 0x000f501401007387 */ /* 0x0083e80000100a00 */
        /* <DEDUP_REMOVED lines=9> */
[----:B------:R-:W2:Y:S01]  /*107a0*/  LDL.LU R23, [R1+0x21c] ;  /* 0x00021c0001177983 */ /* 0x000ea20000300800 */
[----:B------:R-:W-:-:S02]  /*107b0*/  IMAD.MOV.U32 R10, RZ, RZ, R8 ;  /* 0x000000ffff0a7224 */ /* 0x000fc400078e0008 */
[----:B------:R-:W-:Y:S01]  /*107c0*/  IMAD.MOV.U32 R11, RZ, RZ, R5 ;  /* 0x000000ffff0b7224 */ /* 0x000fe200078e0005 */
[----:B------:R-:W3:Y:S01]  /*107d0*/  LDL.LU.64 R26, [R1+0x8] ;  /* 0x00000800011a7983 */ /* 0x000ee20000300a00 */
[----:B------:R-:W-:-:S03]  /*107e0*/  IMAD.MOV.U32 R18, RZ, RZ, R2 ;  /* 0x000000ffff127224 */ /* 0x000fc600078e0002 */
[----:B------:R-:W4:Y:S01]  /*107f0*/  LDL.LU R16, [R1+0x130] ;  /* 0x0001300001107983 */ /* 0x000f220000300800 */
[----:B------:R-:W-:-:S03]  /*10800*/  IMAD.MOV.U32 R19, RZ, RZ, R28 ;  /* 0x000000ffff137224 */ /* 0x000fc600078e001c */
[----:B------:R-:W4:Y:S04]  /*10810*/  LDL.LU R17, [R1+0x134] ;  /* 0x0001340001117983 */ /* 0x000f280000300800 */
[----:B------:R-:W3:Y:S04]  /*10820*/  LDL.LU R2, [R1+0xf84] ;  /* 0x000f840001027983 */ /* 0x000ee80000300800 */
[----:B------:R-:W3:Y:S04]  /*10830*/  LDL.LU R28, [R1+0xf80] ;  /* 0x000f8000011c7983 */ /* 0x000ee80000300800 */
[----:B------:R1:W-:Y:S02]  /*10840*/  STL.64 [R1+0xf18], R10 ;  /* 0x000f180a01007387 */ /* 0x0003e40000100a00 */
[----:B-1----:R-:W-:Y:S01]  /*10850*/  IMAD.MOV.U32 R10, RZ, RZ, R4 ;  /* 0x000000ffff0a7224 */ /* 0x002fe200078e0004 */
[----:B--2---:R-:W-:-:S15]  /*10860*/  HMMA.1688.F32.TF32 R20, R12, R6, R20 ;  /* 0x000000060c14723c */ /* 0x004fde0000081014 */
[----:B------:R-:W-:-:S04]  /*10870*/  NOP ;  /* 0x0000000000007918 */ /* 0x000fc80000000000 */
[----:B------:R-:W-:Y:S04]  /*10880*/  STL.64 [R1+0x2d0], R20 ;  /* 0x0002d01401007387 */ /* 0x000fe80000100a00 */
[----:B------:R1:W-:Y:S04]  /*10890*/  STL.64 [R1+0x2d8], R22 ;  /* 0x0002d81601007387 */ /* 0x0003e80000100a00 */
[----:B-1----:R-:W2:Y:S04]  /*108a0*/  LDL.LU.64 R22, [R1+0xf78] ;  /* 0x000f780001167983 */ /* 0x002ea80000300a00 */
[----:B------:R-:W2:Y:S04]  /*108b0*/  LDL.LU.64 R20, [R1+0xf70] ;  /* 0x000f700001147983 */ /* 0x000ea80000300a00 */
[----:B------:R1:W-:Y:S04]  /*108c0*/  STL.64 [R1+0xee0], R6 ;  /* 0x000ee00601007387 */ /* 0x0003e80000100a00 */
[----:B------:R-:W2:Y:S04]  /*108d0*/  LDL.LU R4, [R1+0x320] ;  /* 0x0003200001047983 */ /* 0x000ea80000300800 */
[----:B------:R-:W2:Y:S04]  /*108e0*/  LDL.LU R5, [R1+0x324] ;  /* 0x0003240001057983 */ /* 0x000ea80000300800 */
[----:B-1----:R-:W2:Y:S01]  /*108f0*/  LDL.LU R6, [R1+0x328] ;  /* 0x0003280001067983 */ /* 0x002ea20000300800 */
[----:B---3--:R-:W-:-:S03]  /*10900*/  IMAD.MOV.U32 R7, RZ, RZ, R2 ;  /* 0x000000ffff077224 */ /* 0x008fc600078e0002 */
[----:B------:R-:W3:Y:S04]  /*10910*/  LDL.LU R2, [R1+0xf6c] ;  /* 0x000f6c0001027983 */ /* 0x000ee80000300800 */
[----:B--2---:R-:W-:Y:S04]  /*10920*/  STL.64 [R1+0xef8], R6 ;  /* 0x000ef80601007387 */ /* 0x004fe80000100a00 */
[----:B------:R1:W-:Y:S02]  /*10930*/  STL.64 [R1+0xef0], R4 ;  /* 0x000ef00401007387 */ /* 0x0003e40000100a00 */
[----:B-1----:R-:W-:-:S02]  /*10940*/  IMAD.MOV.U32 R4, RZ, RZ, R28 ;  /* 0x000000ffff047224 */ /* 0x002fc400078e001c */
[----:B------:R-:W2:Y:S04]  /*10950*/  LDL.LU R28, [R1+0xf68] ;  /* 0x000f6800011c7983 */ /* 0x000ea80000300800 */
[----:B------:R-:W2:Y:S04]  /*10960*/  LDL.LU R5, [R1+0x334] ;  /* 0x0003340001057983 */ /* 0x000ea80000300800 */
[----:B------:R-:W2:Y:S04]  /*10970*/  LDL.LU R6, [R1+0x338] ;  /* 0x0003380001067983 */ /* 0x000ea80000300800 */
[----:B------:R-:W2:Y:S01]  /*10980*/  LDL.LU R7, [R1+0x33c] ;  /* 0x00033c0001077983 */ /* 0x000ea20000300800 */
[----:B------:R-:W-:Y:S03]  /*10990*/  HMMA.1688.F32.TF32 R20, R12, R26, R20 ;  /* 0x0000001a0c14723c */ /* 0x000fe60000081014 */
[----:B--2---:R-:W-:Y:S04]  /*109a0*/  STL.64 [R1+0xf10], R6 ;  /* 0x000f100601007387 */ /* 0x004fe80000100a00 */
[----:B------:R3:W-:Y:S02]  /*109b0*/  STL.64 [R1+0xf08], R4 ;  /* 0x000f080401007387 */ /* 0x0007e40000100a00 */
[----:B---3--:R-:W-:-:S02]  /*109c0*/  IMAD.MOV.U32 R4, RZ, RZ, R2 ;  /* 0x000000ffff047224 */ /* 0x008fc400078e0002 */
[----:B------:R-:W2:Y:S01]  /*109d0*/  LDL.LU R2, [R1+0xf64] ;  /* 0x000f640001027983 */ /* 0x000ea20000300800 */
[----:B------:R-:W-:-:S03]  /*109e0*/  IMAD.MOV.U32 R5, RZ, RZ, R28 ;  /* 0x000000ffff057224 */ /* 0x000fc600078e001c */
[----:B------:R-:W3:Y:S04]  /*109f0*/  LDL.LU R28, [R1+0xf60] ;  /* 0x000f6000011c7983 */ /* 0x000ee80000300800 */
[----:B------:R-:W2:Y:S04]  /*10a00*/  LDL.LU R6, [R1+0x348] ;  /* 0x0003480001067983 */ /* 0x000ea80000300800 */
[----:B------:R-:W2:Y:S01]  /*10a10*/  LDL.LU R7, [R1+0x34c] ;  /* 0x00034c0001077983 */ /* 0x000ea20000300800 */
[----:B------:R-:W-:Y:S02]  /*10a20*/  IMAD.MOV.U32 R11, RZ, RZ, R3 ;  /* 0x000000ffff0b7224 */ /* 0x000fe400078e0003 */
[----:B------:R-:W-:-:S02]  /*10a30*/  IMAD.MOV.U32 R8, RZ, RZ, R26 ;  /* 0x000000ffff087224 */ /* 0x000fc400078e001a */
[----:B------:R-:W-:Y:S01]  /*10a40*/  IMAD.MOV.U32 R3, RZ, RZ, R27 ;  /* 0x000000ffff037224 */ /* 0x000fe200078e001b */
[----:B--2---:R-:W-:Y:S04]  /*10a50*/  STL.64 [R1+0xf28], R6 ;  /* 0x000f280601007387 */ /* 0x004fe80000100a00 */
[----:B------:R1:W-:Y:S04]  /*10a60*/  STL.64 [R1+0xf20], R4 ;  /* 0x000f200401007387 */ /* 0x0003e80000100a00 */
[----:B-1----:R-:W2:Y:S04]  /*10a70*/  LDL.LU R4, [R1+0x350] ;  /* 0x0003500001047983 */ /* 0x002ea80000300800 */
[----:B------:R-:W2:Y:S04]  /*10a80*/  LDL.LU R5, [R1+0x354] ;  /* 0x0003540001057983 */ /* 0x000ea80000300800 */
[----:B------:R-:W-:Y:S04]  /*10a90*/  STL.64 [R1+0x2c0], R20 ;  /* 0x0002c01401007387 */ /* 0x000fe80000100a00 */
[----:B------:R1:W-:Y:S04]  /*10aa0*/  STL.64 [R1+0x2c8], R22 ;  /* 0x0002c81601007387 */ /* 0x0003e80000100a00 */
[----:B-1----:R-:W2:Y:S04]  /*10ab0*/  LDL.LU.64 R22, [R1+0xf58] ;  /* 0x000f580001167983 */ /* 0x002ea80000300a00 */
[----:B------:R-:W2:Y:S04]  /*10ac0*/  LDL.LU.64 R20, [R1+0xf50] ;  /* 0x000f500001147983 */ /* 0x000ea80000300a00 */
[----:B------:R-:W4:Y:S02]  /*10ad0*/  LDL.LU.64 R26, [R1+0xf48] ;  /* 0x000f4800011a7983 */ /* 0x000f240000300a00 */
[----:B----4-:R-:W-:-:S15]  /*10ae0*/  HMMA.1688.F32.TF32 R16, R12, R26, R16 ;  /* 0x0000001a0c10723c */ /* 0x010fde0000081010 */
[----:B------:R-:W-:-:S04]  /*10af0*/  NOP ;  /* 0x0000000000007918 */ /* 0x000fc80000000000 */
[----:B------:R-:W-:Y:S04]  /*10b00*/  STL.64 [R1+0x2b0], R16 ;  /* 0x0002b01001007387 */ /* 0x000fe80000100a00 */
[----:B------:R1:W-:Y:S04]  /*10b10*/  STL.64 [R1+0x2b8], R18 ;  /* 0x0002b81201007387 */ /* 0x0003e80000100a00 */
[----:B-1----:R-:W2:Y:S01]  /*10b20*/  LDL.LU.64 R18, [R1+0xf40] ;  /* 0x000f400001127983 */ /* 0x002ea20000300a00 */
[----:B---3--:R-:W-:Y:S02]  /*10b30*/  IMAD.MOV.U32 R6, RZ, RZ, R28 ;  /* 0x000000ffff067224 */ /* 0x008fe400078e001c */
[----:B------:R-:W-:Y:S01]  /*10b40*/  IMAD.MOV.U32 R7, RZ, RZ, R2 ;  /* 0x000000ffff077224 */ /* 0x000fe200078e0002 */
[----:B--2---:R-:W-:Y:S01]  /*10b50*/  HMMA.1688.F32.TF32 R12, R12, R18, R20 ;  /* 0x000000120c0c723c */ /* 0x004fe20000081014 */
[----:B------:R-:W2:Y:S04]  /*10b60*/  LDL.LU.64 R22, [R1+0xf38] ;  /* 0x000f380001167983 */ /* 0x000ea80000300a00 */
[----:B------:R-:W2:-:S14]  /*10b70*/  LDL.LU.64 R20, [R1+0xf30] ;  /* 0x000f300001147983 */ /* 0x000e9c0000300a00 */
[----:B------:R-:W-:Y:S04]  /*10b80*/  STL.64 [R1+0x260], R12 ;  /* 0x0002600c01007387 */ /* 0x000fe80000100a00 */
[----:B------:R1:W-:Y:S02]  /*10b90*/  STL [R1+0x268], R14 ;  /* 0x0002680e01007387 */ /* 0x0003e40000100800 */
[----:B-1----:R-:W-:Y:S02]  /*10ba0*/  IMAD.MOV.U32 R14, RZ, RZ, R8 ;  /* 0x000000ffff0e7224 */ /* 0x002fe400078e0008 */
[----:B------:R-:W-:Y:S02]  /*10bb0*/  IMAD.MOV.U32 R2, RZ, RZ, R15 ;  /* 0x000000ffff027224 */ /* 0x000fe400078e000f */
[----:B------:R-:W-:-:S03]  /*10bc0*/  IMAD.MOV.U32 R15, RZ, RZ, R3 ;  /* 0x000000ffff0f7224 */ /* 0x000fc600078e0003 */
[----:B------:R-:W-:Y:S01]  /*10bd0*/  STL [R1+0xda0], R2 ;  /* 0x000da00201007387 */ /* 0x000fe20000100800 */
[----:B--2---:R-:W-:Y:S03]  /*10be0*/  HMMA.1688.F32.TF32 R8, R20, R10, R4 ;  /* 0x0000000a1408723c */ /* 0x004fe60000081004 */
[----:B------:R-:W2:Y:S04]  /*10bf0*/  LDL.LU.64 R6, [R1+0xf28] ;  /* 0x000f280001067983 */ /* 0x000ea80000300a00 */
[----:B------:R-:W2:-:S12]  /*10c00*/  LDL.LU.64 R4, [R1+0xf20] ;  /* 0x000f200001047983 */ /* 0x000e980000300a00 */
[----:B------:R-:W-:Y:S01]  /*10c10*/  IMAD.MOV.U32 R28, RZ, RZ, R10 ;  /* 0x000000ffff1c7224 */ /* 0x000fe200078e000a */
[----:B------:R2:W-:Y:S01]  /*10c20*/  STL.64 [R1+0x2a0], R8 ;  /* 0x0002a00801007387 */ /* 0x0005e20000100a00 */
[----:B------:R-:W-:-:S03]  /*10c30*/  IMAD.MOV.U32 R3, RZ, RZ, R11 ;  /* 0x000000ffff037224 */ /* 0x000fc600078e000b */
[----:B------:R-:W2:Y:S04]  /*10c40*/  LDL.LU.64 R10, [R1+0xf18] ;  /* 0x000f1800010a7983 */ /* 0x000ea80000300a00 */
[----:B------:R-:W-:Y:S04]  /*10c50*/  STL [R1+0xd54], R3 ;  /* 0x000d540301007387 */ /* 0x000fe80000100800 */
[----:B------:R-:W-:Y:S01]  /*10c60*/  STL [R1+0xd50], R28 ;  /* 0x000d501c01007387 */ /* 0x000fe20000100800 */
        /* <DEDUP_REMOVED lines=9> */
[----:B------:R-:W-:Y:S01]  /*10d00*/  IMAD.MOV.U32 R3, RZ, RZ, R10 ;  /* 0x000000ffff037224 */ /* 0x000fe200078e000a */
[----:B------:R2:W-:Y:S01]  /*10d10*/  STL.64 [R1+0x280], R8 ;  /* 0x0002800801007387 */ /* 0x0005e20000100a00 */
[----:B------:R-:W-:-:S03]  /*10d20*/  IMAD.MOV.U32 R28, RZ, RZ, R11 ;  /* 0x000000ffff1c7224 */ /* 0x000fc600078e000b */
[----:B------:R-:W2:Y:S04]  /*10d30*/  LDL.LU.64 R10, [R1+0xee8] ;  /* 0x000ee800010a7983 */ /* 0x000ea80000300a00 */
[----:B------:R-:W-:Y:S04]  /*10d40*/  STL [R1+0xda8], R28 ;  /* 0x000da81c01007387 */ /* 0x000fe80000100800 */
[----:B------:R-:W-:Y:S01]  /*10d50*/  STL [R1+0xda4], R3 ;  /* 0x000da40301007387 */ /* 0x000fe20000100800 */
[----:B--2---:R-:W-:Y:S03]  /*10d60*/  HMMA.1688.F32.TF32 R8, R20, R10, R4 ;  /* 0x0000000a1408723c */ /* 0x004fe60000081004 */
[----:B------:R-:W2:-:S15]  /*10d70*/  LDL.LU.64 R6, [R1+0xee0] ;  /* 0x000ee00001067983 */ /* 0x000e9e0000300a00 */
[----:B------:R-:W-:Y:S01]  /*10d80*/  NOP ;  /* 0x0000000000007918 */ /* 0x000fe20000000000 */
[----:B------:R-:W-:Y:S04]  /*10d90*/  STL.64 [R1+0x270], R8 ;  /* 0x0002700801007387 */ /* 0x000fe80000100a00 */
[----:B------:R1:W-:Y:S04]  /*10da0*/  STL.64 [R1+0x278], R10 ;  /* 0x0002780a01007387 */ /* 0x0003e80000100a00 */
[----:B-1----:R-:W2:Y:S04]  /*10db0*/  LDL.LU.64 R10, [R1+0xed8] ;  /* 0x000ed800010a7983 */ /* 0x002ea80000300a00 */
[----:B------:R-:W2:Y:S02]  /*10dc0*/  LDL.LU.64 R8, [R1+0xed0] ;  /* 0x000ed00001087983 */ /* 0x000ea40000300a00 */
[----:B--2---:R-:W-:Y:S02]  /*10dd0*/  HMMA.1688.F32.TF32 R4, R20, R6, R8 ;  /* 0x000000061404723c */ /* 0x004fe40000081008 */
[----:B------:R-:W2:Y:S04]  /*10de0*/  LDL.LU.64 R10, [R1+0xec8] ;  /* 0x000ec800010a7983 */ /* 0x000ea80000300a00 */
[----:B------:R-:W2:-:S13]  /*10df0*/  LDL.LU.64 R8, [R1+0xec0] ;  /* 0x000ec00001087983 */ /* 0x000e9a0000300a00 */
[----:B------:R-:W-:Y:S04]  /*10e00*/  STL.64 [R1+0x90], R4 ;  /* 0x0000900401007387 */ /* 0x000fe80000100a00 */
[----:B------:R1:W-:Y:S04]  /*10e10*/  STL.64 [R1+0x98], R6 ;  /* 0x0000980601007387 */ /* 0x0003e80000100a00 */
[----:B-1----:R-:W3:Y:S04]  /*10e20*/  LDL.LU.64 R6, [R1+0xeb8] ;  /* 0x000eb80001067983 */ /* 0x002ee80000300a00 */
[----:B------:R-:W3:Y:S01]  /*10e30*/  LDL.LU.64 R4, [R1+0xeb0] ;  /* 0x000eb00001047983 */ /* 0x000ee20000300a00 */
[----:B------:R-:W1:Y:S01]  /*10e40*/  S2R R24, SR_TID.X ;  /* 0x0000000000187919 */ /* 0x000e620000002100 */
[----:B---3--:R-:W-:Y:S02]  /*10e50*/  HMMA.1688.F32.TF32 R12, R20, R14, R4 ;  /* 0x0000000e140c723c */ /* 0x008fe40000081004 */
[----:B------:R-:W3:Y:S04]  /*10e60*/  LDL.LU.64 R6, [R1+0xea8] ;  /* 0x000ea80001067983 */ /* 0x000ee80000300a00 */
[----:B------:R-:W3:Y:S01]  /*10e70*/  LDL.LU.64 R4, [R1+0xea0] ;  /* 0x000ea00001047983 */ /* 0x000ee20000300a00 */
[----:B-1----:R-:W-:-:S12]  /*10e80*/  LOP3.LUT R25, R24, 0x7, RZ, 0xc0, !PT ;  /* 0x0000000718197812 */ /* 0x002fd800078ec0ff */
[----:B------:R-:W-:Y:S04]  /*10e90*/  STL.64 [R1+0x80], R12 ;  /* 0x0000800c01007387 */ /* 0x000fe80000100a00 */
[----:B------:R2:W-:Y:S01]  /*10ea0*/  STL.64 [R1+0x88], R14 ;  /* 0x0000880e01007387 */ /* 0x0005e20000100a00 */
[----:B------:R-:W-:Y:S01]  /*10eb0*/  IMAD R25, R25, 0x110, RZ ;  /* 0x0000011019197824 */ /* 0x000fe200078e02ff */
[----:B--2---:R-:W-:-:S15]  /*10ec0*/  HMMA.1688.F32.TF32 R12, R20, R26, R8 ;  /* 0x0000001a140c723c */ /* 0x004fde0000081008 */
[----:B------:R-:W-:-:S04]  /*10ed0*/  NOP ;  /* 0x0000000000007918 */ /* 0x000fc80000000000 */
[----:B------:R-:W-:Y:S04]  /*10ee0*/  STL.64 [R1+0xca0], R14 ;  /* 0x000ca00e01007387 */ /* 0x000fe80000100a00 */
[----:B------:R-:W-:Y:S01]  /*10ef0*/  STL.64 [R1+0xc98], R12 ;  /* 0x000c980c01007387 */ /* 0x000fe20000100a00 */
[----:B---3--:R-:W-:Y:S01]  /*10f00*/  HMMA.1688.F32.TF32 R16, R20, R18, R4 ;  /* 0x000000121410723c */ /* 0x008fe20000081004 */
[C---:B------:R-:W-:Y:S02]  /*10f10*/  IMAD.SHL.U32 R7, R24.reuse, 0x2, RZ ;  /* 0x0000000218077824 */ /* 0x040fe400078e00ff */
[----:B------:R-:W-:Y:S01]  /*10f20*/  LDS R4, [R0+UR7+0x10000] ;  /* 0x0100000700047984 */ /* 0x000fe20008000800 */
[----:B------:R-:W-:Y:S02]  /*10f30*/  IMAD.SHL.U32 R24, R24, 0x40, RZ ;  /* 0x0000004018187824 */ /* 0x000fe400078e00ff */
[----:B------:R-:W-:Y:S01]  /*10f40*/  LOP3.LUT R25, R25, 0x30, R7, 0x78, !PT ;  /* 0x0000003019197812 */ /* 0x000fe200078e7807 */
[----:B------:R-:W-:Y:S03]  /*10f50*/  LDS R6, [R0+UR7+0x12000] ;  /* 0x0120000700067984 */ /* 0x000fe60008000800 */
[----:B------:R-:W-:Y:S01]  /*10f60*/  LOP3.LUT R25, R25, 0x800, R24, 0xf8, !PT ;  /* 0x0000080019197812 */ /* 0x000fe200078ef818 */
[----:B------:R-:W-:Y:S04]  /*10f70*/  LDS R5, [R29+UR7+0x10000] ;  /* 0x010000071d057984 */ /* 0x000fe80008000800 */
[----:B------:R-:W-:Y:S04]  /*10f80*/  LDSM.16.M88.4 R12, [R25+UR10+0x41080] ;  /* 0x0410800a190c783b */ /* 0x000fe80008000200 */
[----:B------:R-:W-:Y:S04]  /*10f90*/  STL.64 [R1+0xcb0], R18 ;  /* 0x000cb01201007387 */ /* 0x000fe80000100a00 */
[----:B------:R-:W-:Y:S04]  /*10fa0*/  STL.64 [R1+0xca8], R16 ;  /* 0x000ca81001007387 */ /* 0x000fe80000100a00 */
[----:B------:R-:W1:Y:S04]  /*10fb0*/  LDSM.16.M88.4 R16, [R25+UR10+0x40080] ;  /* 0x0400800a1910783b */ /* 0x000e680008000200 */
[----:B------:R-:W2:Y:S04]  /*10fc0*/  LDSM.16.M88.4 R8, [R25+UR10+0x42080] ;  /* 0x0420800a1908783b */ /* 0x000ea80008000200 */
[----:B------:R-:W-:Y:S04]  /*10fd0*/  STL [R1+0xe78], R0 ;  /* 0x000e780001007387 */ /* 0x000fe80000100800 */
[----:B------:R-:W-:Y:S04]  /*10fe0*/  LDSM.16.M88.4 R20, [R25+UR10+0x46080] ;  /* 0x0460800a1914783b */ /* 0x000fe80008000200 */
[----:B------:R-:W-:Y:S04]  /*10ff0*/  LDS R7, [R29+UR7+0x12000] ;  /* 0x012000071d077984 */ /* 0x000fe80008000800 */
[----:B-1----:R-:W-:Y:S04]  /*11000*/  STL.64 [R1+0x50], R16 ;  /* 0x0000501001007387 */ /* 0x002fe80000100a00 */
[----:B------:R-:W-:Y:S01]  /*11010*/  STL.64 [R1+0x58], R18 ;  /* 0x0000581201007387 */ /* 0x000fe20000100a00 */
[----:B--2---:R-:W-:-:S03]  /*11020*/  IMAD.MOV.U32 R3, RZ, RZ, R8 ;  /* 0x000000ffff037224 */ /* 0x004fc600078e0008 */
[----:B------:R-:W-:Y:S01]  /*11030*/  STL.64 [R1+0x40], R12 ;  /* 0x0000400c01007387 */ /* 0x000fe20000100a00 */
[----:B------:R-:W-:-:S03]  /*11040*/  IMAD.MOV.U32 R2, RZ, RZ, R9 ;  /* 0x000000ffff027224 */ /* 0x000fc600078e0009 */
[----:B------:R-:W-:Y:S04]  /*11050*/  STL.64 [R1+0x48], R14 ;  /* 0x0000480e01007387 */ /* 0x000fe80000100a00 */
[----:B------:R-:W-:Y:S04]  /*11060*/  STL.64 [R1+0x30], R8 ;  /* 0x0000300801007387 */ /* 0x000fe80000100a00 */
[----:B------:R-:W1:Y:S04]  /*11070*/  LDSM.16.M88.4 R12, [R25+UR10+0x43080] ;  /* 0x0430800a190c783b */ /* 0x000e680008000200 */
[----:B------:R-:W-:Y:S04]  /*11080*/  STL.64 [R1+0x38], R10 ;  /* 0x0000380a01007387 */ /* 0x000fe80000100a00 */
[----:B------:R-:W2:Y:S04]  /*11090*/  LDSM.16.M88.4 R8, [R25+UR10+0x45080] ;  /* 0x0450800a1908783b */ /* 0x000ea80008000200 */
[----:B------:R-:W3:Y:S04]  /*110a0*/  LDSM.16.M88.4 R16, [R25+UR10+0x44080] ;  /* 0x0440800a1910783b */ /* 0x000ee80008000200 */
[----:B------:R-:W4:Y:S04]  /*110b0*/  LDSM.16.M88.4 R24, [R25+UR10+0x47080] ;  /* 0x0470800a1918783b */ /* 0x000f280008000200 */
[----:B-1----:R-:W-:Y:S04]  /*110c0*/  STL.64 [R1+0x20], R12 ;  /* 0x0000200c01007387 */ /* 0x002fe80000100a00 */
[----:B------:R-:W-:Y:S04]  /*110d0*/  STL.64 [R1+0x28], R14 ;  /* 0x0000280e01007387 */ /* 0x000fe80000100a00 */
[----:B--2---:R1:W-:Y:S04]  /*110e0*/  STL.64 [R1], R8 ;  /* 0x0000000801007387 */ /* 0x0043e80000100a00 */
[----:B------:R2:W-:Y:S04]  /*110f0*/  STL.64 [R1+0x8], R10 ;  /* 0x0000080a01007387 */ /* 0x0005e80000100a00 */
[----:B------:R-:W-:Y:S04]  /*11100*/  STL [R1+0xc34], R22 ;  /* 0x000c341601007387 */ /* 0x000fe80000100800 */
[----:B---3--:R-:W-:Y:S04]  /*11110*/  STL.64 [R1+0x18], R18 ;  /* 0x0000181201007387 */ /* 0x008fe80000100a00 */
[----:B------:R-:W-:Y:S01]  /*11120*/  STL.64 [R1+0xe70], R16 ;  /* 0x000e701001007387 */ /* 0x000fe20000100a00 */
[----:B------:R-:W-:-:S03]  /*11130*/  IMAD.MOV.U32 R0, RZ, RZ, R8 ;  /* 0x000000ffff007224 */ /* 0x000fc600078e0008 */
[----:B------:R-:W-:Y:S01]  /*11140*/  STL [R1+0xc30], R23 ;  /* 0x000c301701007387 */ /* 0x000fe20000100800 */
[----:B------:R-:W-:-:S03]  /*11150*/  IMAD.MOV.U32 R28, RZ, RZ, R9 ;  /* 0x000000ffff1c7224 */ /* 0x000fc600078e0009 */
[----:B------:R3:W-:Y:S04]  /*11160*/  STL.64 [R1+0xe50], R20 ;  /* 0x000e501401007387 */ /* 0x0007e80000100a00 */
[----:B----4-:R-:W-:Y:S04]  /*11170*/  STL.64 [R1+0xe48], R26 ;  /* 0x000e481a01007387 */ /* 0x010fe80000100a00 */
[----:B------:R-:W-:Y:S04]  /*11180*/  STL.64 [R1+0xe40], R24 ;  /* 0x000e401801007387 */ /* 0x000fe80000100a00 */
[----:B-1----:R-:W4:Y:S04]  /*11190*/  LDL.LU R8, [R1+0xc0] ;  /* 0x0000c00001087983 */ /* 0x002f280000300800 */
[----:B------:R-:W4:Y:S04]  /*111a0*/  LDL.LU R9, [R1+0xc4] ;  /* 0x0000c40001097983 */ /* 0x000f280000300800 */
[----:B--2---:R-:W2:Y:S04]  /*111b0*/  LDL.LU R10, [R1+0xc8] ;  /* 0x0000c800010a7983 */ /* 0x004ea80000300800 */
[----:B------:R-:W2:Y:S04]  /*111c0*/  LDL.LU R11, [R1+0xcc] ;  /* 0x0000cc00010b7983 */ /* 0x000ea80000300800 */
[----:B---3--:R-:W3:Y:S04]  /*111d0*/  LDL.LU R20, [R1+0x180] ;  /* 0x0001800001147983 */ /* 0x008ee80000300800 */
[----:B------:R-:W3:Y:S04]  /*111e0*/  LDL.LU R21, [R1+0x184] ;  /* 0x0001840001157983 */ /* 0x000ee80000300800 */
[----:B------:R-:W2:Y:S04]  /*111f0*/  LDL.LU R22, [R1+0x188] ;  /* 0x0001880001167983 */ /* 0x000ea80000300800 */
[----:B------:R-:W2:Y:S04]  /*11200*/  LDL.LU R23, [R1+0x18c] ;  /* 0x00018c0001177983 */ /* 0x000ea80000300800 */
[----:B------:R-:W3:Y:S04]  /*11210*/  LDL.64 R16, [R1+0x50] ;  /* 0x0000500001107983 */ /* 0x000ee80000100a00 */
        /* <DEDUP_REMOVED lines=12> */
[----:B------:R-:W3:Y:S04]  /*112e0*/  LDL.64 R24, [R1+0x40] ;  /* 0x0000400001187983 */ /* 0x000ee80000100a00 */
[----:B------:R-:W-:Y:S04]  /*112f0*/  STL.64 [R1+0xdc8], R10 ;  /* 0x000dc80a01007387 */ /* 0x000fe80000100a00 */
[----:B----4-:R1:W-:Y:S04]  /*11300*/  STL.64 [R1+0xdc0], R8 ;  /* 0x000dc00801007387 */ /* 0x0103e80000100a00 */
[----:B-1----:R-:W4:Y:S04]  /*11310*/  LDL.LU R8, [R1+0xd0] ;  /* 0x0000d00001087983 */ /* 0x002f280000300800 */
[----:B------:R-:W4:Y:S04]  /*11320*/  LDL.LU R9, [R1+0xd4] ;  /* 0x0000d40001097983 */ /* 0x000f280000300800 */
[----:B------:R-:W2:Y:S04]  /*11330*/  LDL.LU R10, [R1+0xd8] ;  /* 0x0000d800010a7983 */ /* 0x000ea80000300800 */
[----:B------:R-:W2:Y:S04]  /*11340*/  LDL.LU R11, [R1+0xdc] ;  /* 0x0000dc00010b7983 */ /* 0x000ea80000300800 */
[----:B--2---:R-:W-:Y:S04]  /*11350*/  STL.64 [R1+0xdd8], R10 ;  /* 0x000dd80a01007387 */ /* 0x004fe80000100a00 */
[----:B----4-:R1:W-:Y:S04]  /*11360*/  STL.64 [R1+0xdd0], R8 ;  /* 0x000dd00801007387 */ /* 0x0103e80000100a00 */
[----:B-1----:R-:W2:Y:S04]  /*11370*/  LDL.LU R8, [R1+0xe0] ;  /* 0x0000e00001087983 */ /* 0x002ea80000300800 */
[----:B------:R-:W2:Y:S04]  /*11380*/  LDL.LU R9, [R1+0xe4] ;  /* 0x0000e40001097983 */ /* 0x000ea80000300800 */
[----:B------:R-:W4:Y:S04]  /*11390*/  LDL.LU R10, [R1+0xe8] ;  /* 0x0000e800010a7983 */ /* 0x000f280000300800 */
[----:B------:R-:W4:Y:S01]  /*113a0*/  LDL.LU R11, [R1+0xec] ;  /* 0x0000ec00010b7983 */ /* 0x000f220000300800 */
[----:B------:R-:W-:Y:S03]  /*113b0*/  HMMA.1688.F32.TF32 R20, R4, R16, R20 ;  /* 0x000000100414723c */ /* 0x000fe60000081014 */
[----:B----4-:R-:W-:Y:S04]  /*113c0*/  STL.64 [R1+0xdf8], R10 ;  /* 0x000df80a01007387 */ /* 0x010fe80000100a00 */
[----:B--2---:R-:W-:Y:S04]  /*113d0*/  STL.64 [R1+0xdf0], R8 ;  /* 0x000df00801007387 */ /* 0x004fe80000100a00 */
[----:B------:R-:W2:Y:S04]  /*113e0*/  LDL.LU R12, [R1+0xa0] ;  /* 0x0000a000010c7983 */ /* 0x000ea80000300800 */
[----:B------:R-:W2:Y:S04]  /*113f0*/  LDL.LU R13, [R1+0xa4] ;  /* 0x0000a400010d7983 */ /* 0x000ea80000300800 */
[----:B------:R-:W4:Y:S04]  /*11400*/  LDL.LU R14, [R1+0xa8] ;  /* 0x0000a800010e7983 */ /* 0x000f280000300800 */
[----:B------:R-:W4:Y:S04]  /*11410*/  LDL.LU R15, [R1+0xac] ;  /* 0x0000ac00010f7983 */ /* 0x000f280000300800 */
[----:B----4-:R-:W-:Y:S04]  /*11420*/  STL.64 [R1+0xde8], R14 ;  /* 0x000de80e01007387 */ /* 0x010fe80000100a00 */
[----:B--2---:R1:W-:Y:S04]  /*11430*/  STL.64 [R1+0xde0], R12 ;  /* 0x000de00c01007387 */ /* 0x0043e80000100a00 */
[----:B-1----:R-:W2:Y:S04]  /*11440*/  LDL.LU.64 R12, [R1+0x20] ;  /* 0x00002000010c7983 */ /* 0x002ea80000300a00 */
[----:B------:R-:W-:Y:S04]  /*11450*/  STL.64 [R1+0x250], R20 ;  /* 0x0002501401007387 */ /* 0x000fe80000100a00 */
[----:B------:R1:W-:Y:S04]  /*11460*/  STL.64 [R1+0x258], R22 ;  /* 0x0002581601007387 */ /* 0x0003e80000100a00 */
[----:B-1----:R-:W3:Y:S04]  /*11470*/  LDL.LU.64 R22, [R1+0xe98] ;  /* 0x000e980001167983 */ /* 0x002ee80000300a00 */
[----:B------:R-:W3:Y:S01]  /*11480*/  LDL.LU.64 R20, [R1+0xe90] ;  /* 0x000e900001147983 */ /* 0x000ee20000300a00 */
[----:B------:R-:W-:-:S02]  /*11490*/  IMAD.MOV.U32 R8, RZ, RZ, R3 ;  /* 0x000000ffff087224 */ /* 0x000fc400078e0003 */
[----:B------:R-:W-:Y:S02]  /*114a0*/  IMAD.MOV.U32 R9, RZ, RZ, R2 ;  /* 0x000000ffff097224 */ /* 0x000fe400078e0002 */
[----:B------:R-:W-:Y:S02]  /*114b0*/  IMAD.MOV.U32 R3, RZ, RZ, R16 ;  /* 0x000000ffff037224 */ /* 0x000fe400078e0010 */
[----:B------:R-:W-:Y:S01]  /*114c0*/  IMAD.MOV.U32 R2, RZ, RZ, R17 ;  /* 0x000000ffff027224 */ /* 0x000fe200078e0011 */
[----:B------:R-:W2:Y:S04]  /*114d0*/  LDL.LU R16, [R1+0x170] ;  /* 0x0001700001107983 */ /* 0x000ea80000300800 */
[----:B------:R-:W2:Y:S04]  /*114e0*/  LDL.LU R17, [R1+0x174] ;  /* 0x0001740001117983 */ /* 0x000ea80000300800 */
[----:B------:R-:W2:Y:S04]  /*114f0*/  LDL.LU R18, [R1+0x178] ;  /* 0x0001780001127983 */ /* 0x000ea80000300800 */
[----:B------:R-:W2:Y:S01]  /*11500*/  LDL.LU R19, [R1+0x17c] ;  /* 0x00017c0001137983 */ /* 0x000ea20000300800 */
[----:B---3--:R-:W-:-:S15]  /*11510*/  HMMA.1688.F32.TF32 R20, R4, R24, R20 ;  /* 0x000000180414723c */ /* 0x008fde0000081014 */
[----:B------:R-:W-:-:S04]  /*11520*/  NOP ;  /* 0x0000000000007918 */ /* 0x000fc80000000000 */
[----:B------:R-:W-:Y:S04]  /*11530*/  STL.64 [R1+0x240], R20 ;  /* 0x0002401401007387 */ /* 0x000fe80000100a00 */
[----:B------:R1:W-:Y:S04]  /*11540*/  STL.64 [R1+0x248], R22 ;  /* 0x0002481601007387 */ /* 0x0003e80000100a00 */
[----:B-1----:R-:W3:Y:S04]  /*11550*/  LDL.LU.64 R22, [R1+0xe88] ;  /* 0x000e880001167983 */ /* 0x002ee80000300a00 */
[----:B------:R-:W3:Y:S01]  /*11560*/  LDL.LU.64 R20, [R1+0xe80] ;  /* 0x000e800001147983 */ /* 0x000ee20000300a00 */
[----:B------:R-:W-:-:S03]  /*11570*/  IMAD.MOV.U32 R11, RZ, RZ, R24 ;  /* 0x000000ffff0b7224 */ /* 0x000fc600078e0018 */
[----:B------:R-:W4:Y:S01]  /*11580*/  LDL.LU R24, [R1+0x120] ;  /* 0x0001200001187983 */ /* 0x000f220000300800 */
[----:B------:R-:W-:Y:S01]  /*11590*/  IMAD.MOV.U32 R10, RZ, RZ, R25 ;  /* 0x000000ffff0a7224 */ /* 0x000fe200078e0019 */
[----:B---3--:R-:W-:-:S15]  /*115a0*/  HMMA.1688.F32.TF32 R20, R4, R8, R20 ;  /* 0x000000080414723c */ /* 0x008fde0000081014 */
[----:B------:R-:W-:-:S04]  /*115b0*/  NOP ;  /* 0x0000000000007918 */ /* 0x000fc80000000000 */
[----:B------:R1:W-:Y:S04]  /*115c0*/  STL.64 [R1+0x230], R20 ;  /* 0x0002301401007387 */ /* 0x0003e80000100a00 */
[----:B------:R-:W-:Y:S04]  /*115d0*/  STL.64 [R1+0x238], R22 ;  /* 0x0002381601007387 */ /* 0x000fe80000100a00 */
[----:B------:R-:W4:Y:S04]  /*115e0*/  LDL.LU R25, [R1+0x124] ;  /* 0x0001240001197983 */ /* 0x000f280000300800 */
[----:B------:R-:W3:Y:S04]  /*115f0*/  LDL.LU R26, [R1+0x128] ;  /* 0x00012800011a7983 */ /* 0x000ee80000300800 */
[----:B------:R-:W3:Y:S01]  /*11600*/  LDL.LU R27, [R1+0x12c] ;  /* 0x00012c00011b7983 */ /* 0x000ee20000300800 */
[----:B-1----:R-:W-:-:S02]  /*11610*/  IMAD.MOV.U32 R20, RZ, RZ, R0 ;  /* 0x000000ffff147224 */ /* 0x002fc400078e0000 */
[----:B------:R-:W-:Y:S01]  /*11620*/  IMAD.MOV.U32 R21, RZ, RZ, R28 ;  /* 0x000000ffff157224 */ /* 0x000fe200078e001c */
[----:B--2---:R-:W-:Y:S01]  /*11630*/  HMMA.1688.F32.TF32 R16, R4, R12, R16 ;  /* 0x0000000c0410723c */ /* 0x004fe20000081010 */
[----:B---3--:R-:W-:Y:S04]  /*11640*/  STL.64 [R1+0xe60], R26 ;  /* 0x000e601a01007387 */ /* 0x008fe80000100a00 */
[----:B----4-:R-:W-:Y:S04]  /*11650*/  STL.64 [R1+0xe58], R24 ;  /* 0x000e581801007387 */ /* 0x010fe80000100a00 */
[----:B------:R-:W2:Y:S04]  /*11660*/  LDL.LU R0, [R1+0xe78] ;  /* 0x000e780001007983 */ /* 0x000ea80000300800 */
[----:B------:R1:W-:Y:S04]  /*11670*/  STL.64 [R1+0xe68], R20 ;  /* 0x000e681401007387 */ /* 0x0003e80000100a00 */
[----:B-1----:R-:W3:Y:S04]  /*11680*/  LDL.LU R20, [R1+0x150] ;  /* 0x0001500001147983 */ /* 0x002ee80000300800 */
[----:B------:R-:W3:Y:S04]  /*11690*/  LDL.LU R21, [R1+0x154] ;  /* 0x0001540001157983 */ /* 0x000ee80000300800 */
[----:B------:R-:W3:Y:S04]  /*116a0*/  LDL.LU R22, [R1+0x158] ;  /* 0x0001580001167983 */ /* 0x000ee80000300800 */
[----:B------:R-:W3:Y:S04]  /*116b0*/  LDL.LU R23, [R1+0x15c] ;  /* 0x00015c0001177983 */ /* 0x000ee80000300800 */
[----:B------:R-:W4:Y:S04]  /*116c0*/  LDL.LU R24, [R1+0x140] ;  /* 0x0001400001187983 */ /* 0x000f280000300800 */
[----:B------:R-:W4:Y:S04]  /*116d0*/  LDL.LU R25, [R1+0x144] ;  /* 0x0001440001197983 */ /* 0x000f280000300800 */
[----:B------:R-:W4:Y:S04]  /*116e0*/  LDL.LU R26, [R1+0x148] ;  /* 0x00014800011a7983 */ /* 0x000f280000300800 */
[----:B------:R-:W4:Y:S04]  /*116f0*/  LDL.LU R27, [R1+0x14c] ;  /* 0x00014c00011b7983 */ /* 0x000f280000300800 */
[----:B------:R1:W-:Y:S02]  /*11700*/  STL.64 [R1+0xe08], R8 ;  /* 0x000e080801007387 */ /* 0x0003e40000100a00 */
[----:B-1----:R-:W-:-:S02]  /*11710*/  IMAD.MOV.U32 R8, RZ, RZ, R11 ;  /* 0x000000ffff087224 */ /* 0x002fc400078e000b */
[----:B------:R-:W-:-:S05]  /*11720*/  IMAD.MOV.U32 R9, RZ, RZ, R10 ;  /* 0x000000ffff097224 */ /* 0x000fca00078e000a */
[----:B------:R1:W-:Y:S02]  /*11730*/  STL.64 [R1+0xe20], R8 ;  /* 0x000e200801007387 */ /* 0x0003e40000100a00 */
[----:B-1----:R-:W-:Y:S02]  /*11740*/  IMAD.MOV.U32 R8, RZ, RZ, R3 ;  /* 0x000000ffff087224 */ /* 0x002fe400078e0003 */
[----:B------:R-:W-:-:S05]  /*11750*/  IMAD.MOV.U32 R9, RZ, RZ, R2 ;  /* 0x000000ffff097224 */ /* 0x000fca00078e0002 */
[----:B------:R1:W-:Y:S04]  /*11760*/  STL.64 [R1+0xe38], R8 ;  /* 0x000e380801007387 */ /* 0x0003e80000100a00 */
[----:B-1----:R-:W2:Y:S04]  /*11770*/  LDL.LU R8, [R1+0xb0] ;  /* 0x0000b00001087983 */ /* 0x002ea80000300800 */
[----:B------:R-:W2:Y:S04]  /*11780*/  LDL.LU R9, [R1+0xb4] ;  /* 0x0000b40001097983 */ /* 0x000ea80000300800 */
[----:B------:R-:W2:Y:S04]  /*11790*/  LDL.LU R10, [R1+0xb8] ;  /* 0x0000b800010a7983 */ /* 0x000ea80000300800 */
[----:B------:R-:W2:Y:S04]  /*117a0*/  LDL.LU R11, [R1+0xbc] ;  /* 0x0000bc00010b7983 */ /* 0x000ea80000300800 */
[----:B------:R1:W-:Y:S04]  /*117b0*/  STL.64 [R1+0x220], R16 ;  /* 0x0002201001007387 */ /* 0x0003e80000100a00 */
[----:B------:R-:W-:Y:S04]  /*117c0*/  STL.64 [R1+0x228], R18 ;  /* 0x0002281201007387 */ /* 0x000fe80000100a00 */
[----:B-1----:R-:W3:Y:S04]  /*117d0*/  LDL.LU.64 R16, [R1+0xe70] ;  /* 0x000e700001107983 */ /* 0x002ee80000300a00 */
        /* <DEDUP_REMOVED lines=10> */
[----:B------:R-:W2:Y:S01]  /*11880*/  LDL.LU R15, [R1+0x10c] ;  /* 0x00010c00010f7983 */ /* 0x000ea20000300800 */
[C---:B---3--:R-:W-:Y:S03]  /*11890*/  HMMA.1688.F32.TF32 R20, R4.reuse, R16, R20 ;  /* 0x000000100414723c */ /* 0x048fe60000081014 */
[----:B--2---:R-:W-:Y:S04]  /*118a0*/  STL.64 [R1+0xe30], R14 ;  /* 0x000e300e01007387 */ /* 0x004fe80000100a00 */
[----:B------:R1:W-:Y:S04]  /*118b0*/  STL.64 [R1+0xe28], R12 ;  /* 0x000e280c01007387 */ /* 0x0003e80000100a00 */
[----:B-1----:R-:W2:Y:S04]  /*118c0*/  LDL.LU R12, [R1+0x110] ;  /* 0x00011000010c7983 */ /* 0x002ea80000300800 */
[----:B------:R-:W2:Y:S04]  /*118d0*/  LDL.LU R13, [R1+0x114] ;  /* 0x00011400010d7983 */ /* 0x000ea80000300800 */
[----:B------:R-:W2:Y:S04]  /*118e0*/  LDL.LU R14, [R1+0x118] ;  /* 0x00011800010e7983 */ /* 0x000ea80000300800 */
[----:B------:R-:W2:Y:S04]  /*118f0*/  LDL.LU R15, [R1+0x11c] ;  /* 0x00011c00010f7983 */ /* 0x000ea80000300800 */
[----:B------:R1:W-:Y:S04]  /*11900*/  STL.64 [R1+0x210], R20 ;  /* 0x0002101401007387 */ /* 0x0003e80000100a00 */
[----:B------:R4:W-:Y:S04]  /*11910*/  STL.64 [R1+0x218], R22 ;  /* 0x0002181601007387 */ /* 0x0009e80000100a00 */
[----:B-1----:R-:W4:Y:S02]  /*11920*/  LDL.LU.64 R20, [R1+0xe68] ;  /* 0x000e680001147983 */ /* 0x002f240000300a00 */
[----:B----4-:R-:W-:Y:S02]  /*11930*/  HMMA.1688.F32.TF32 R20, R4, R20, R24 ;  /* 0x000000140414723c */ /* 0x010fe40000081018 */
[----:B------:R-:W3:Y:S04]  /*11940*/  LDL.LU.64 R26, [R1+0xe60] ;  /* 0x000e6000011a7983 */ /* 0x000ee80000300a00 */
[----:B------:R-:W3:-:S13]  /*11950*/  LDL.LU.64 R24, [R1+0xe58] ;  /* 0x000e580001187983 */ /* 0x000eda0000300a00 */
[----:B------:R1:W-:Y:S04]  /*11960*/  STL.64 [R1+0x200], R20 ;  /* 0x0002001401007387 */ /* 0x0003e80000100a00 */
[----:B------:R-:W-:Y:S04]  /*11970*/  STL.64 [R1+0x208], R22 ;  /* 0x0002081601007387 */ /* 0x000fe80000100a00 */
[----:B-1----:R-:W3:Y:S02]  /*11980*/  LDL.LU.64 R20, [R1+0xe50] ;  /* 0x000e500001147983 */ /* 0x002ee40000300a00 */
[----:B---3--:R-:W-:-:S15]  /*11990*/  HMMA.1688.F32.TF32 R24, R4, R20, R24 ;  /* 0x000000140418723c */ /* 0x008fde0000081018 */
[----:B------:R-:W-:-:S04]  /*119a0*/  NOP ;  /* 0x0000000000007918 */ /* 0x000fc80000000000 */
[----:B------:R-:W-:Y:S04]  /*119b0*/  STL.64 [R1+0x1f0], R24 ;  /* 0x0001f01801007387 */ /* 0x000fe80000100a00 */
[----:B------:R1:W-:Y:S04]  /*119c0*/  STL.64 [R1+0x1f8], R26 ;  /* 0x0001f81a01007387 */ /* 0x0003e80000100a00 */
[----:B-1----:R-:W3:Y:S04]  /*119d0*/  LDL.LU.64 R26, [R1+0xe48] ;  /* 0x000e4800011a7983 */ /* 0x002ee80000300a00 */
[----:B------:R-:W4:Y:S02]  /*119e0*/  LDL.LU.64 R24, [R1+0xe40] ;  /* 0x000e400001187983 */ /* 0x000f240000300a00 */
[----:B----4-:R-:W-:Y:S02]  /*119f0*/  HMMA.1688.F32.TF32 R4, R4, R24, R8 ;  /* 0x000000180404723c */ /* 0x010fe40000081008 */
[----:B------:R-:W2:-:S15]  /*11a00*/  LDL.LU.64 R8, [R1+0xe38] ;  /* 0x000e380001087983 */ /* 0x000e9e0000300a00 */
[----:B------:R-:W-:Y:S02]  /*11a10*/  NOP ;  /* 0x0000000000007918 */ /* 0x000fe40000000000 */
[----:B------:R-:W-:Y:S04]  /*11a20*/  STL.64 [R1+0x1e0], R4 ;  /* 0x0001e00401007387 */ /* 0x000fe80000100a00 */
[----:B------:R-:W-:Y:S04]  /*11a30*/  STL.64 [R1+0x1e8], R6 ;  /* 0x0001e80601007387 */ /* 0x000fe80000100a00 */
[----:B------:R-:W-:Y:S04]  /*11a40*/  LDS R4, [R0+UR7+0x10200] ;  /* 0x0102000700047984 */ /* 0x000fe80008000800 */
[----:B------:R-:W-:Y:S04]  /*11a50*/  LDS R6, [R0+UR7+0x12200] ;  /* 0x0122000700067984 */ /* 0x000fe80008000800 */
[----:B------:R-:W-:Y:S04]  /*11a60*/  LDS R5, [R29+UR7+0x10200] ;  /* 0x010200071d057984 */ /* 0x000fe80008000800 */
[----:B------:R-:W2:Y:S04]  /*11a70*/  LDS R7, [R29+UR7+0x12200] ;  /* 0x012200071d077984 */ /* 0x000ea80008000800 */
[----:B------:R-:W-:Y:S01]  /*11a80*/  STL [R1+0xdac], R0 ;  /* 0x000dac0001007387 */ /* 0x000fe20000100800 */
        /* <DEDUP_REMOVED lines=9> */
[----:B------:R1:W-:Y:S04]  /*11b20*/  STL.64 [R1+0x1c0], R8 ;  /* 0x0001c00801007387 */ /* 0x0003e80000100a00 */
[----:B-1----:R-:W2:Y:S01]  /*11b30*/  LDL.LU.64 R8, [R1+0xe08] ;  /* 0x000e080001087983 */ /* 0x002ea20000300a00 */
[----:B------:R-:W-:Y:S02]  /*11b40*/  IMAD.MOV.U32 R22, RZ, RZ, R10 ;  /* 0x000000ffff167224 */ /* 0x000fe400078e000a */
[----:B------:R-:W-:-:S05]  /*11b50*/  IMAD.MOV.U32 R23, RZ, RZ, R11 ;  /* 0x000000ffff177224 */ /* 0x000fca00078e000b */
[----:B------:R-:W-:Y:S04]  /*11b60*/  STL [R1+0xc3c], R23 ;  /* 0x000c3c1701007387 */ /* 0x000fe80000100800 */
[----:B------:R-:W-:Y:S01]  /*11b70*/  STL [R1+0xc38], R22 ;  /* 0x000c381601007387 */ /* 0x000fe20000100800 */
[----:B--2---:R-:W-:Y:S03]  /*11b80*/  HMMA.1688.F32.TF32 R8, R4, R8, R12 ;  /* 0x000000080408723c */ /* 0x004fe6000008100c */
[----:B------:R-:W2:-:S15]  /*11b90*/  LDL.LU.64 R12, [R1+0xe00] ;  /* 0x000e0000010c7983 */ /* 0x000e9e0000300a00 */
[----:B------:R-:W-:Y:S01]  /*11ba0*/  NOP ;  /* 0x0000000000007918 */ /* 0x000fe20000000000 */
[----:B------:R-:W-:Y:S04]  /*11bb0*/  STL.64 [R1+0x1b0], R8 ;  /* 0x0001b00801007387 */ /* 0x000fe80000100a00 */
[----:B------:R1:W-:Y:S04]  /*11bc0*/  STL.64 [R1+0x1b8], R10 ;  /* 0x0001b80a01007387 */ /* 0x0003e80000100a00 */
[----:B-1----:R-:W4:Y:S04]  /*11bd0*/  LDL.LU.64 R10, [R1+0xdf8] ;  /* 0x000df800010a7983 */ /* 0x002f280000300a00 */
[----:B------:R-:W4:Y:S04]  /*11be0*/  LDL.LU.64 R8, [R1+0xdf0] ;  /* 0x000df00001087983 */ /* 0x000f280000300a00 */
[----:B------:R-:W3:Y:S01]  /*11bf0*/  LDL.LU.64 R14, [R1+0xde8] ;  /* 0x000de800010e7983 */ /* 0x000ee20000300a00 */
[----:B--2---:R-:W-:-:S02]  /*11c00*/  IMAD.MOV.U32 R0, RZ, RZ, R12 ;  /* 0x000000ffff007224 */ /* 0x004fc400078e000c */
[----:B------:R-:W-:Y:S01]  /*11c10*/  IMAD.MOV.U32 R28, RZ, RZ, R13 ;  /* 0x000000ffff1c7224 */ /* 0x000fe200078e000d */
[----:B----4-:R-:W-:Y:S01]  /*11c20*/  HMMA.1688.F32.TF32 R8, R4, R12, R8 ;  /* 0x0000000c0408723c */ /* 0x010fe20000081008 */
[----:B------:R-:W3:-:S15]  /*11c30*/  LDL.LU.64 R12, [R1+0xde0] ;  /* 0x000de000010c7983 */ /* 0x000ede0000300a00 */
[----:B------:R-:W-:-:S03]  /*11c40*/  NOP ;  /* 0x0000000000007918 */ /* 0x000fc60000000000 */
[----:B------:R-:W-:Y:S01]  /*11c50*/  IMAD.MOV.U32 R23, RZ, RZ, R10 ;  /* 0x000000ffff177224 */ /* 0x000fe200078e000a */
[----:B------:R1:W-:Y:S01]  /*11c60*/  STL.64 [R1+0x1a0], R8 ;  /* 0x0001a00801007387 */ /* 0x0003e20000100a00 */
[----:B------:R-:W-:-:S03]  /*11c70*/  IMAD.MOV.U32 R22, RZ, RZ, R11 ;  /* 0x000000ffff167224 */ /* 0x000fc600078e000b */
[----:B------:R-:W2:Y:S04]  /*11c80*/  LDL.LU.64 R10, [R1+0xdd8] ;  /* 0x000dd800010a7983 */ /* 0x000ea80000300a00 */
[----:B-1----:R-:W2:Y:S02]  /*11c90*/  LDL.LU.64 R8, [R1+0xdd0] ;  /* 0x000dd00001087983 */ /* 0x002ea40000300a00 */
[----:B--2---:R-:W-:-:S15]  /*11ca0*/  HMMA.1688.F32.TF32 R8, R4, R16, R8 ;  /* 0x000000100408723c */ /* 0x004fde0000081008 */
[----:B------:R-:W-:-:S04]  /*11cb0*/  NOP ;  /* 0x0000000000007918 */ /* 0x000fc80000000000 */
[----:B------:R-:W-:Y:S04]  /*11cc0*/  STL.64 [R1+0x190], R8 ;  /* 0x0001900801007387 */ /* 0x000fe80000100a00 */
[----:B------:R1:W-:Y:S04]  /*11cd0*/  STL.64 [R1+0x198], R10 ;  /* 0x0001980a01007387 */ /* 0x0003e80000100a00 */
[----:B-1----:R-:W2:Y:S04]  /*11ce0*/  LDL.LU.64 R10, [R1+0xdc8] ;  /* 0x000dc800010a7983 */ /* 0x002ea80000300a00 */
[----:B------:R-:W2:Y:S04]  /*11cf0*/  LDL.LU.64 R8, [R1+0xdc0] ;  /* 0x000dc00001087983 */ /* 0x000ea80000300a00 */
[----:B------:R1:W-:Y:S04]  /*11d00*/  STL.64 [R1+0xd80], R16 ;  /* 0x000d801001007387 */ /* 0x0003e80000100a00 */
[----:B-1----:R-:W2:Y:S02]  /*11d10*/  LDL.LU.64 R16, [R1] ;  /* 0x0000000001107983 */ /* 0x002ea40000300a00 */
[----:B--2---:R-:W-:-:S15]  /*11d20*/  HMMA.1688.F32.TF32 R8, R4, R16, R8 ;  /* 0x000000100408723c */ /* 0x004fde0000081008 */
[----:B------:R-:W-:-:S04]  /*11d30*/  NOP ;  /* 0x0000000000007918 */ /* 0x000fc80000000000 */
[----:B------:R-:W-:Y:S04]  /*11d40*/  STL.64 [R1+0x180], R8 ;  /* 0x0001800801007387 */ /* 0x000fe80000100a00 */
[----:B------:R1:W-:Y:S04]  /*11d50*/  STL.64 [R1+0x188], R10 ;  /* 0x0001880a01007387 */ /* 0x0003e80000100a00 */
[----:B-1----:R-:W2:Y:S04]  /*11d60*/  LDL.LU.64 R10, [R1+0xdb8] ;  /* 0x000db800010a7983 */ /* 0x002ea80000300a00 */
[----:B------:R-:W2:Y:S01]  /*11d70*/  LDL.LU.64 R8, [R1+0xdb0] ;  /* 0x000db00001087983 */ /* 0x000ea20000300a00 */
[----:B---3--:R-:W-:Y:S03]  /*11d80*/  HMMA.1688.F32.TF32 R12, R4, R20, R12 ;  /* 0x00000014040c723c */ /* 0x008fe6000008100c */
[----:B------:R-:W-:Y:S04]  /*11d90*/  STL.64 [R1+0xd48], R22 ;  /* 0x000d481601007387 */ /* 0x000fe80000100a00 */
[----:B------:R-:W-:-:S12]  /*11da0*/  STL.64 [R1+0xd40], R20 ;  /* 0x000d401401007387 */ /* 0x000fd80000100a00 */
[----:B------:R1:W-:Y:S04]  /*11db0*/  STL.64 [R1+0x170], R12 ;  /* 0x0001700c01007387 */ /* 0x0003e80000100a00 */
[----:B------:R3:W-:Y:S04]  /*11dc0*/  STL.64 [R1+0x178], R14 ;  /* 0x0001780e01007387 */ /* 0x0007e80000100a00 */
[----:B------:R-:W-:Y:S04]  /*11dd0*/  STL.64 [R1+0xd38], R26 ;  /* 0x000d381a01007387 */ /* 0x000fe80000100a00 */
[----:B------:R4:W-:Y:S01]  /*11de0*/  STL.64 [R1+0xd30], R24 ;  /* 0x000d301801007387 */ /* 0x0009e20000100a00 */
[----:B------:R-:W-:-:S02]  /*11df0*/  IMAD.MOV.U32 R3, RZ, RZ, R16 ;  /* 0x000000ffff037224 */ /* 0x000fc400078e0010 */
[----:B------:R-:W-:Y:S01]  /*11e00*/  IMAD.MOV.U32 R2, RZ, RZ, R17 ;  /* 0x000000ffff027224 */ /* 0x000fe200078e0011 */
[----:B--2---:R-:W-:-:S15]  /*11e10*/  HMMA.1688.F32.TF32 R4, R4, R24, R8 ;  /* 0x000000180404723c */ /* 0x004fde0000081008 */
[----:B------:R-:W-:-:S04]  /*11e20*/  NOP ;  /* 0x0000000000007918 */ /* 0x000fc80000000000 */
[----:B------:R-:W-:Y:S04]  /*11e30*/  STL.64 [R1+0x160], R4 ;  /* 0x0001600401007387 */ /* 0x000fe80000100a00 */
[----:B------:R-:W-:Y:S04]  /*11e40*/  STL.64 [R1+0x168], R6 ;  /* 0x0001680601007387 */ /* 0x000fe80000100a00 */
[----:B-1----:R-:W2:Y:S04]  /*11e50*/  LDL.LU R12, [R1+0x80] ;  /* 0x00008000010c7983 */ /* 0x002ea80000300800 */
[----:B------:R-:W2:Y:S04]  /*11e60*/  LDL.LU R13, [R1+0x84] ;  /* 0x00008400010d7983 */ /* 0x000ea80000300800 */
[----:B---3--:R-:W3:Y:S04]  /*11e70*/  LDL.LU R14, [R1+0x88] ;  /* 0x00008800010e7983 */ /* 0x008ee80000300800 */
[----:B------:R-:W3:Y:S04]  /*11e80*/  LDL.LU R15, [R1+0x8c] ;  /* 0x00008c00010f7983 */ /* 0x000ee80000300800 */
[----:B----4-:R-:W4:Y:S04]  /*11e90*/  LDL.LU R24, [R1+0x2e0] ;  /* 0x0002e00001187983 */ /* 0x010f280000300800 */
[----:B------:R-:W4:Y:S04]  /*11ea0*/  LDL.LU R25, [R1+0x2e4] ;  /* 0x0002e40001197983 */ /* 0x000f280000300800 */
[----:B------:R-:W2:Y:S04]  /*11eb0*/  LDL.LU R26, [R1+0x2e8] ;  /* 0x0002e800011a7983 */ /* 0x000ea80000300800 */
        /* <DEDUP_REMOVED lines=9> */
[----:B------:R-:W-:Y:S04]  /*11f50*/  LDS R5, [R29+UR7+0x10400] ;  /* 0x010400071d057984 */ /* 0x000fe80008000800 */
[----:B------:R-:W-:Y:S04]  /*11f60*/  LDS R7, [R29+UR7+0x12400] ;  /* 0x012400071d077984 */ /* 0x000fe80008000800 */
[----:B--2---:R-:W-:Y:S04]  /*11f70*/  STL.64 [R1+0xd90], R18 ;  /* 0x000d901201007387 */ /* 0x004fe80000100a00 */
[----:B------:R1:W-:Y:S04]  /*11f80*/  STL.64 [R1+0xd88], R16 ;  /* 0x000d881001007387 */ /* 0x0003e80000100a00 */
[----:B-1----:R-:W2:Y:S04]  /*11f90*/  LDL.LU.64 R16, [R1+0x50] ;  /* 0x0000500001107983 */ /* 0x002ea80000300a00 */
[----:B------:R-:W-:Y:S04]  /*11fa0*/  STL.64 [R1+0xd78], R22 ;  /* 0x000d781601007387 */ /* 0x000fe80000100a00 */
[----:B------:R1:W-:Y:S04]  /*11fb0*/  STL.64 [R1+0xd70], R20 ;  /* 0x000d701401007387 */ /* 0x0003e80000100a00 */
[----:B-1----:R-:W2:Y:S04]  /*11fc0*/  LDL.LU.64 R20, [R1+0x40] ;  /* 0x0000400001147983 */ /* 0x002ea80000300a00 */
[----:B--2---:R1:W-:Y:S04]  /*11fd0*/  STL.64 [R1+0xd98], R20 ;  /* 0x000d981401007387 */ /* 0x0043e80000100a00 */
[----:B-1----:R-:W2:Y:S04]  /*11fe0*/  LDL.LU R20, [R1+0x310] ;  /* 0x0003100001147983 */ /* 0x002ea80000300800 */
[----:B------:R-:W2:Y:S04]  /*11ff0*/  LDL.LU R21, [R1+0x314] ;  /* 0x0003140001157983 */ /* 0x000ea80000300800 */
[----:B------:R-:W2:Y:S04]  /*12000*/  LDL.LU R22, [R1+0x318] ;  /* 0x0003180001167983 */ /* 0x000ea80000300800 */
[----:B------:R-:W2:Y:S04]  /*12010*/  LDL.LU R23, [R1+0x31c] ;  /* 0x00031c0001177983 */ /* 0x000ea80000300800 */
[----:B------:R-:W-:Y:S04]  /*12020*/  STL.64 [R1+0xd68], R26 ;  /* 0x000d681a01007387 */ /* 0x000fe80000100a00 */
[----:B----4-:R1:W-:Y:S04]  /*12030*/  STL.64 [R1+0xd60], R24 ;  /* 0x000d601801007387 */ /* 0x0103e80000100a00 */
[----:B-1----:R-:W4:Y:S04]  /*12040*/  LDL.LU.64 R24, [R1+0x30] ;  /* 0x0000300001187983 */ /* 0x002f280000300a00 */
[----:B---3--:R-:W-:Y:S04]  /*12050*/  STL.64 [R1+0xcc0], R14 ;  /* 0x000cc00e01007387 */ /* 0x008fe80000100a00 */
[----:B------:R1:W-:Y:S04]  /*12060*/  STL.64 [R1+0xcb8], R12 ;  /* 0x000cb80c01007387 */ /* 0x0003e80000100a00 */
[----:B-1----:R-:W3:Y:S04]  /*12070*/  LDL.LU R12, [R1+0x90] ;  /* 0x00009000010c7983 */ /* 0x002ee80000300800 */
[----:B------:R-:W3:Y:S04]  /*12080*/  LDL.LU R13, [R1+0x94] ;  /* 0x00009400010d7983 */ /* 0x000ee80000300800 */
[----:B------:R-:W2:Y:S04]  /*12090*/  LDL.LU R14, [R1+0x98] ;  /* 0x00009800010e7983 */ /* 0x000ea80000300800 */
[----:B------:R-:W2:Y:S04]  /*120a0*/  LDL.LU R15, [R1+0x9c] ;  /* 0x00009c00010f7983 */ /* 0x000ea80000300800 */
[----:B--2---:R-:W-:Y:S04]  /*120b0*/  STL.64 [R1+0xcd0], R14 ;  /* 0x000cd00e01007387 */ /* 0x004fe80000100a00 */
[----:B---3--:R1:W-:Y:S02]  /*120c0*/  STL.64 [R1+0xcc8], R12 ;  /* 0x000cc80c01007387 */ /* 0x0083e40000100a00 */
[----:B-1----:R-:W-:-:S02]  /*120d0*/  IMAD.MOV.U32 R12, RZ, RZ, R0 ;  /* 0x000000ffff0c7224 */ /* 0x002fc400078e0000 */
[----:B------:R-:W2:Y:S01]  /*120e0*/  LDL.LU R0, [R1+0xdac] ;  /* 0x000dac0001007983 */ /* 0x000ea20000300800 */
[----:B------:R-:W-:Y:S02]  /*120f0*/  IMAD.MOV.U32 R8, RZ, RZ, R3 ;  /* 0x000000ffff087224 */ /* 0x000fe400078e0003 */
[----:B------:R-:W-:Y:S02]  /*12100*/  IMAD.MOV.U32 R9, RZ, RZ, R2 ;  /* 0x000000ffff097224 */ /* 0x000fe400078e0002 */
[----:B------:R-:W-:Y:S02]  /*12110*/  IMAD.MOV.U32 R13, RZ, RZ, R28 ;  /* 0x000000ffff0d7224 */ /* 0x000fe400078e001c */
[----:B------:R-:W3:Y:S04]  /*12120*/  LDL.LU R28, [R1+0xda8] ;  /* 0x000da800011c7983 */ /* 0x000ee80000300800 */
[----:B------:R-:W3:Y:S04]  /*12130*/  LDL.LU R3, [R1+0xda4] ;  /* 0x000da40001037983 */ /* 0x000ee80000300800 */
[----:B------:R-:W3:Y:S04]  /*12140*/  LDL.LU R2, [R1+0xda0] ;  /* 0x000da00001027983 */ /* 0x000ee80000300800 */
[----:B------:R1:W-:Y:S01]  /*12150*/  STL.64 [R1+0xd58], R8 ;  /* 0x000d580801007387 */ /* 0x0003e20000100a00 */
[----:B------:R-:W-:-:S02]  /*12160*/  IMAD.MOV.U32 R15, RZ, RZ, R16 ;  /* 0x000000ffff0f7224 */ /* 0x000fc400078e0010 */
[----:B------:R-:W-:Y:S01]  /*12170*/  IMAD.MOV.U32 R14, RZ, RZ, R17 ;  /* 0x000000ffff0e7224 */ /* 0x000fe200078e0011 */
[----:B-1----:R-:W3:Y:S04]  /*12180*/  LDL.LU R8, [R1+0x2d0] ;  /* 0x0002d00001087983 */ /* 0x002ee80000300800 */
[----:B------:R-:W3:Y:S04]  /*12190*/  LDL.LU R9, [R1+0x2d4] ;  /* 0x0002d40001097983 */ /* 0x000ee80000300800 */
[----:B------:R-:W3:Y:S04]  /*121a0*/  LDL.LU R10, [R1+0x2d8] ;  /* 0x0002d800010a7983 */ /* 0x000ee80000300800 */
[----:B------:R-:W3:Y:S04]  /*121b0*/  LDL.LU R11, [R1+0x2dc] ;  /* 0x0002dc00010b7983 */ /* 0x000ee80000300800 */
[----:B--2---:R-:W-:Y:S04]  /*121c0*/  LDS R4, [R0+UR7+0x10400] ;  /* 0x0104000700047984 */ /* 0x004fe80008000800 */
[----:B------:R-:W1:Y:S02]  /*121d0*/  LDS R6, [R0+UR7+0x12400] ;  /* 0x0124000700067984 */ /* 0x000e640008000800 */
[----:B-1----:R-:W-:-:S15]  /*121e0*/  HMMA.1688.F32.TF32 R20, R4, R16, R20 ;  /* 0x000000100414723c */ /* 0x002fde0000081014 */
[----:B------:R-:W-:-:S04]  /*121f0*/  NOP ;  /* 0x0000000000007918 */ /* 0x000fc80000000000 */
[----:B------:R1:W-:Y:S04]  /*12200*/  STL.64 [R1+0x150], R20 ;  /* 0x0001501401007387 */ /* 0x0003e80000100a00 */
[----:B------:R-:W-:Y:S04]  /*12210*/  STL.64 [R1+0x158], R22 ;  /* 0x0001581601007387 */ /* 0x000fe80000100a00 */
[----:B-1----:R-:W2:Y:S04]  /*12220*/  LDL.LU.64 R20, [R1+0xd98] ;  /* 0x000d980001147983 */ /* 0x002ea80000300a00 */
[----:B------:R-:W2:Y:S04]  /*12230*/  LDL.LU.64 R18, [R1+0xd90] ;  /* 0x000d900001127983 */ /* 0x000ea80000300a00 */
[----:B------:R-:W2:Y:S02]  /*12240*/  LDL.LU.64 R16, [R1+0xd88] ;  /* 0x000d880001107983 */ /* 0x000ea40000300a00 */
[----:B--2---:R-:W-:-:S15]  /*12250*/  HMMA.1688.F32.TF32 R16, R4, R20, R16 ;  /* 0x000000140410723c */ /* 0x004fde0000081010 */
[----:B------:R-:W-:-:S04]  /*12260*/  NOP ;  /* 0x0000000000007918 */ /* 0x000fc80000000000 */
[----:B------:R1:W-:Y:S04]  /*12270*/  STL.64 [R1+0x140], R16 ;  /* 0x0001401001007387 */ /* 0x0003e80000100a00 */
[----:B------:R2:W-:Y:S04]  /*12280*/  STL.64 [R1+0x148], R18 ;  /* 0x0001481201007387 */ /* 0x0005e80000100a00 */
[----:B-1----:R-:W3:Y:S01]  /*12290*/  LDL.LU.64 R16, [R1+0xd80] ;  /* 0x000d800001107983 */ /* 0x002ee20000300a00 */
[----:B--2---:R-:W-:-:S03]  /*122a0*/  IMAD.MOV.U32 R19, RZ, RZ, R20 ;  /* 0x000000ffff137224 */ /* 0x004fc600078e0014 */
[----:B------:R-:W4:Y:S01]  /*122b0*/  LDL.LU.64 R22, [R1+0xd78] ;  /* 0x000d780001167983 */ /* 0x000f220000300a00 */
[----:B------:R-:W-:-:S03]  /*122c0*/  IMAD.MOV.U32 R18, RZ, RZ, R21 ;  /* 0x000000ffff127224 */ /* 0x000fc600078e0015 */
[----:B------:R-:W4:Y:S02]  /*122d0*/  LDL.LU.64 R20, [R1+0xd70] ;  /* 0x000d700001147983 */ /* 0x000f240000300a00 */
[----:B----4-:R-:W-:-:S15]  /*122e0*/  HMMA.1688.F32.TF32 R20, R4, R24, R20 ;  /* 0x000000180414723c */ /* 0x010fde0000081014 */
[----:B------:R-:W-:-:S04]  /*122f0*/  NOP ;  /* 0x0000000000007918 */ /* 0x000fc80000000000 */
[----:B------:R1:W-:Y:S04]  /*12300*/  STL.64 [R1+0x130], R20 ;  /* 0x0001301401007387 */ /* 0x0003e80000100a00 */
[----:B------:R-:W-:Y:S04]  /*12310*/  STL.64 [R1+0x138], R22 ;  /* 0x0001381601007387 */ /* 0x000fe80000100a00 */
[----:B------:R-:W2:Y:S01]  /*12320*/  LDL.LU.64 R26, [R1+0xd68] ;  /* 0x000d6800011a7983 */ /* 0x000ea20000300a00 */
[----:B-1----:R-:W-:Y:S02]  /*12330*/  IMAD.MOV.U32 R21, RZ, RZ, R24 ;  /* 0x000000ffff157224 */ /* 0x002fe400078e0018 */
[----:B------:R-:W-:-:S02]  /*12340*/  IMAD.MOV.U32 R20, RZ, RZ, R25 ;  /* 0x000000ffff147224 */ /* 0x000fc400078e0019 */
[----:B------:R-:W2:Y:S04]  /*12350*/  LDL.LU.64 R24, [R1+0xd60] ;  /* 0x000d600001187983 */ /* 0x000ea80000300a00 */
[----:B------:R1:W-:Y:S01]  /*12360*/  STL.64 [R1+0xce0], R12 ;  /* 0x000ce00c01007387 */ /* 0x0003e20000100a00 */
[C---:B---3--:R-:W-:Y:S08]  /*12370*/  HMMA.1688.F32.TF32 R8, R4.reuse, R16, R8 ;  /* 0x000000100408723c */ /* 0x048ff00000081008 */
[----:B--2---:R-:W-:Y:S01]  /*12380*/  HMMA.1688.F32.TF32 R24, R4, R12, R24 ;  /* 0x0000000c0418723c */ /* 0x004fe20000081018 */
[----:B-1----:R-:W-:-:S02]  /*12390*/  IMAD.MOV.U32 R12, RZ, RZ, R21 ;  /* 0x000000ffff0c7224 */ /* 0x002fc400078e0015 */
[----:B------:R-:W-:-:S15]  /*123a0*/  IMAD.MOV.U32 R13, RZ, RZ, R20 ;  /* 0x000000ffff0d7224 */ /* 0x000fde00078e0014 */
[----:B------:R-:W-:Y:S01]  /*123b0*/  NOP ;  /* 0x0000000000007918 */ /* 0x000fe20000000000 */
[----:B------:R-:W-:Y:S04]  /*123c0*/  STL.64 [R1+0x120], R24 ;  /* 0x0001201801007387 */ /* 0x000fe80000100a00 */
[----:B------:R-:W-:Y:S04]  /*123d0*/  STL.64 [R1+0x128], R26 ;  /* 0x0001281a01007387 */ /* 0x000fe80000100a00 */
[----:B------:R1:W-:Y:S02]  /*123e0*/  STL.64 [R1+0xcf8], R12 ;  /* 0x000cf80c01007387 */ /* 0x0003e40000100a00 */
[----:B-1----:R-:W-:-:S02]  /*123f0*/  IMAD.MOV.U32 R12, RZ, RZ, R19 ;  /* 0x000000ffff0c7224 */ /* 0x002fc400078e0013 */
[----:B------:R-:W-:-:S05]  /*12400*/  IMAD.MOV.U32 R13, RZ, RZ, R18 ;  /* 0x000000ffff0d7224 */ /* 0x000fca00078e0012 */
[----:B------:R1:W-:Y:S04]  /*12410*/  STL.64 [R1+0xd10], R12 ;  /* 0x000d100c01007387 */ /* 0x0003e80000100a00 */
[----:B------:R-:W2:Y:S04]  /*12420*/  LDL.LU R24, [R1+0x2b0] ;  /* 0x0002b00001187983 */ /* 0x000ea80000300800 */
[----:B------:R-:W2:Y:S04]  /*12430*/  LDL.LU R25, [R1+0x2b4] ;  /* 0x0002b40001197983 */ /* 0x000ea80000300800 */
[----:B------:R-:W2:Y:S01]  /*12440*/  LDL.LU R26, [R1+0x2b8] ;  /* 0x0002b800011a7983 */ /* 0x000ea20000300800 */
[----:B-1----:R-:W-:-:S02]  /*12450*/  IMAD.MOV.U32 R12, RZ, RZ, R15 ;  /* 0x000000ffff0c7224 */ /* 0x002fc400078e000f */
[----:B------:R-:W-:Y:S01]  /*12460*/  IMAD.MOV.U32 R13, RZ, RZ, R14 ;  /* 0x000000ffff0d7224 */ /* 0x000fe200078e000e */
[----:B------:R-:W2:Y:S04]  /*12470*/  LDL.LU R27, [R1+0x2bc] ;  /* 0x0002bc00011b7983 */ /* 0x000ea80000300800 */
[----:B------:R-:W3:Y:S04]  /*12480*/  LDL.LU R20, [R1+0x2c0] ;  /* 0x0002c00001147983 */ /* 0x000ee80000300800 */
[----:B------:R-:W3:Y:S04]  /*12490*/  LDL.LU R21, [R1+0x2c4] ;  /* 0x0002c40001157983 */ /* 0x000ee80000300800 */
[----:B------:R-:W3:Y:S04]  /*124a0*/  LDL.LU R22, [R1+0x2c8] ;  /* 0x0002c80001167983 */ /* 0x000ee80000300800 */
[----:B------:R-:W3:Y:S04]  /*124b0*/  LDL.LU R23, [R1+0x2cc] ;  /* 0x0002cc0001177983 */ /* 0x000ee80000300800 */
[----:B------:R1:W-:Y:S04]  /*124c0*/  STL.64 [R1+0xd28], R12 ;  /* 0x000d280c01007387 */ /* 0x0003e80000100a00 */
[----:B-1----:R-:W4:Y:S04]  /*124d0*/  LDL.LU R12, [R1+0x260] ;  /* 0x00026000010c7983 */ /* 0x002f280000300800 */
[----:B------:R-:W4:Y:S04]  /*124e0*/  LDL.LU R13, [R1+0x264] ;  /* 0x00026400010d7983 */ /* 0x000f280000300800 */
[----:B------:R-:W4:Y:S04]  /*124f0*/  LDL.LU R14, [R1+0x268] ;  /* 0x00026800010e7983 */ /* 0x000f280000300800 */
[----:B------:R1:W-:Y:S04]  /*12500*/  STL.64 [R1+0x110], R8 ;  /* 0x0001100801007387 */ /* 0x0003e80000100a00 */
[----:B------:R-:W-:Y:S04]  /*12510*/  STL [R1+0x118], R10 ;  /* 0x0001180a01007387 */ /* 0x000fe80000100800 */
        /* <DEDUP_REMOVED lines=9> */
[----:B------:R-:W2:Y:S01]  /*125b0*/  LDL.LU R17, [R1+0x284] ;  /* 0x0002840001117983 */ /* 0x000ea20000300800 */
[----:B------:R-:W-:-:S02]  /*125c0*/  IMAD.MOV.U32 R18, RZ, RZ, R3 ;  /* 0x000000ffff127224 */ /* 0x000fc400078e0003 */
[----:B------:R-:W-:Y:S01]  /*125d0*/  IMAD.MOV.U32 R19, RZ, RZ, R28 ;  /* 0x000000ffff137224 */ /* 0x000fe200078e001c */
[----:B------:R-:W3:Y:S04]  /*125e0*/  LDL.LU R3, [R1+0xd54] ;  /* 0x000d540001037983 */ /* 0x000ee80000300800 */
[----:B------:R-:W3:Y:S04]  /*125f0*/  LDL.LU R28, [R1+0xd50] ;  /* 0x000d5000011c7983 */ /* 0x000ee80000300800 */
[----:B------:R-:W-:Y:S04]  /*12600*/  STL.64 [R1+0xd08], R18 ;  /* 0x000d081201007387 */ /* 0x000fe80000100a00 */
[----:B--2---:R1:W-:Y:S04]  /*12610*/  STL.64 [R1+0xd00], R16 ;  /* 0x000d001001007387 */ /* 0x0043e80000100a00 */
[----:B-1----:R-:W2:Y:S04]  /*12620*/  LDL.LU R16, [R1+0x290] ;  /* 0x0002900001107983 */ /* 0x002ea80000300800 */
[----:B------:R-:W2:Y:S04]  /*12630*/  LDL.LU R17, [R1+0x294] ;  /* 0x0002940001117983 */ /* 0x000ea80000300800 */
[----:B------:R-:W2:Y:S04]  /*12640*/  LDL.LU R18, [R1+0x298] ;  /* 0x0002980001127983 */ /* 0x000ea80000300800 */
[----:B------:R-:W2:Y:S01]  /*12650*/  LDL.LU R19, [R1+0x29c] ;  /* 0x00029c0001137983 */ /* 0x000ea20000300800 */
[----:B---3--:R-:W-:Y:S01]  /*12660*/  HMMA.1688.F32.TF32 R20, R4, R8, R20 ;  /* 0x000000080414723c */ /* 0x008fe20000081014 */
[----:B------:R-:W-:-:S02]  /*12670*/  IMAD.MOV.U32 R15, RZ, RZ, R2 ;  /* 0x000000ffff0f7224 */ /* 0x000fc400078e0002 */
[----:B------:R-:W-:Y:S01]  /*12680*/  IMAD.MOV.U32 R2, RZ, RZ, R11 ;  /* 0x000000ffff027224 */ /* 0x000fe200078e000b */
[----:B--2---:R-:W-:Y:S04]  /*12690*/  STL.64 [R1+0xd20], R18 ;  /* 0x000d201201007387 */ /* 0x004fe80000100a00 */
[----:B------:R1:W-:Y:S04]  /*126a0*/  STL.64 [R1+0xd18], R16 ;  /* 0x000d181001007387 */ /* 0x0003e80000100a00 */
[----:B-1----:R-:W2:Y:S04]  /*126b0*/  LDL.LU R16, [R1+0x2a0] ;  /* 0x0002a00001107983 */ /* 0x002ea80000300800 */
[----:B------:R-:W2:Y:S04]  /*126c0*/  LDL.LU R17, [R1+0x2a4] ;  /* 0x0002a40001117983 */ /* 0x000ea80000300800 */
[----:B------:R-:W-:Y:S04]  /*126d0*/  STL [R1+0xba0], R2 ;  /* 0x000ba00201007387 */ /* 0x000fe80000100800 */
[----:B------:R-:W-:Y:S04]  /*126e0*/  STL.64 [R1+0x100], R20 ;  /* 0x0001001401007387 */ /* 0x000fe80000100a00 */
[----:B------:R1:W-:Y:S04]  /*126f0*/  STL.64 [R1+0x108], R22 ;  /* 0x0001081601007387 */ /* 0x0003e80000100a00 */
[----:B-1----:R-:W3:Y:S04]  /*12700*/  LDL.LU.64 R22, [R1+0xd48] ;  /* 0x000d480001167983 */ /* 0x002ee80000300a00 */
[----:B------:R-:W2:Y:S02]  /*12710*/  LDL.LU.64 R20, [R1+0xd40] ;  /* 0x000d400001147983 */ /* 0x000ea40000300a00 */
[----:B--2---:R-:W-:-:S15]  /*12720*/  HMMA.1688.F32.TF32 R24, R4, R20, R24 ;  /* 0x000000140418723c */ /* 0x004fde0000081018 */
[----:B------:R-:W-:-:S04]  /*12730*/  NOP ;  /* 0x0000000000007918 */ /* 0x000fc80000000000 */
[----:B------:R-:W-:Y:S04]  /*12740*/  STL.64 [R1+0xf0], R24 ;  /* 0x0000f01801007387 */ /* 0x000fe80000100a00 */
[----:B------:R1:W-:Y:S04]  /*12750*/  STL.64 [R1+0xf8], R26 ;  /* 0x0000f81a01007387 */ /* 0x0003e80000100a00 */
[----:B-1----:R-:W2:Y:S04]  /*12760*/  LDL.LU.64 R26, [R1+0xd38] ;  /* 0x000d3800011a7983 */ /* 0x002ea80000300a00 */
[----:B------:R-:W4:Y:S01]  /*12770*/  LDL.LU.64 R24, [R1+0xd30] ;  /* 0x000d300001187983 */ /* 0x000f220000300a00 */
[----:B------:R-:W-:-:S02]  /*12780*/  IMAD.MOV.U32 R18, RZ, RZ, R28 ;  /* 0x000000ffff127224 */ /* 0x000fc400078e001c */
[----:B------:R-:W-:Y:S01]  /*12790*/  IMAD.MOV.U32 R19, RZ, RZ, R3 ;  /* 0x000000ffff137224 */ /* 0x000fe200078e0003 */
[----:B----4-:R-:W-:Y:S01]  /*127a0*/  HMMA.1688.F32.TF32 R4, R4, R24, R12 ;  /* 0x000000180404723c */ /* 0x010fe2000008100c */
[----:B------:R-:W4:-:S15]  /*127b0*/  LDL.LU.64 R12, [R1+0xd28] ;  /* 0x000d2800010c7983 */ /* 0x000f1e0000300a00 */
[----:B------:R-:W-:-:S03]  /*127c0*/  NOP ;  /* 0x0000000000007918 */ /* 0x000fc60000000000 */
[----:B------:R-:W-:Y:S04]  /*127d0*/  STL.64 [R1+0xe0], R4 ;  /* 0x0000e00401007387 */ /* 0x000fe80000100a00 */
[----:B------:R-:W-:Y:S04]  /*127e0*/  STL.64 [R1+0xe8], R6 ;  /* 0x0000e80601007387 */ /* 0x000fe80000100a00 */
[----:B------:R-:W-:Y:S04]  /*127f0*/  LDS R4, [R0+UR7+0x10600] ;  /* 0x0106000700047984 */ /* 0x000fe80008000800 */
[----:B------:R-:W-:Y:S04]  /*12800*/  LDS R6, [R0+UR7+0x12600] ;  /* 0x0126000700067984 */ /* 0x000fe80008000800 */
[----:B------:R-:W-:Y:S04]  /*12810*/  LDS R5, [R29+UR7+0x10600] ;  /* 0x010600071d057984 */ /* 0x000fe80008000800 */
[----:B------:R-:W4:Y:S02]  /*12820*/  LDS R7, [R29+UR7+0x12600] ;  /* 0x012600071d077984 */ /* 0x000f240008000800 */
[----:B----4-:R-:W-:Y:S02]  /*12830*/  HMMA.1688.F32.TF32 R12, R4, R12, R16 ;  /* 0x0000000c040c723c */ /* 0x010fe40000081010 */
[----:B------:R-:W4:Y:S04]  /*12840*/  LDL.LU.64 R18, [R1+0xd20] ;  /* 0x000d200001127983 */ /* 0x000f280000300a00 */
[----:B------:R-:W4:-:S13]  /*12850*/  LDL.LU.64 R16, [R1+0xd18] ;  /* 0x000d180001107983 */ /* 0x000f1a0000300a00 */
[----:B------:R1:W-:Y:S04]  /*12860*/  STL.64 [R1+0xd0], R12 ;  /* 0x0000d00c01007387 */ /* 0x0003e80000100a00 */
[----:B------:R4:W-:Y:S04]  /*12870*/  STL [R1+0xd8], R14 ;  /* 0x0000d80e01007387 */ /* 0x0009e80000100800 */
[----:B-1----:R-:W4:Y:S01]  /*12880*/  LDL.LU.64 R12, [R1+0xd10] ;  /* 0x000d1000010c7983 */ /* 0x002f220000300a00 */
[----:B------:R-:W-:-:S05]  /*12890*/  IMAD.MOV.U32 R28, RZ, RZ, R15 ;  /* 0x000000ffff1c7224 */ /* 0x000fca00078e000f */
[----:B------:R-:W-:Y:S01]  /*128a0*/  STL [R1+0xb20], R28 ;  /* 0x000b201c01007387 */ /* 0x000fe20000100800 */
[----:B----4-:R-:W-:Y:S03]  /*128b0*/  HMMA.1688.F32.TF32 R12, R4, R12, R16 ;  /* 0x0000000c040c723c */ /* 0x010fe60000081010 */
[----:B------:R-:W4:Y:S04]  /*128c0*/  LDL.LU.64 R18, [R1+0xd08] ;  /* 0x000d080001127983 */ /* 0x000f280000300a00 */
[----:B------:R-:W4:-:S12]  /*128d0*/  LDL.LU.64 R16, [R1+0xd00] ;  /* 0x000d000001107983 */ /* 0x000f180000300a00 */
[----:B------:R1:W-:Y:S04]  /*128e0*/  STL.64 [R1+0xc0], R12 ;  /* 0x0000c00c01007387 */ /* 0x0003e80000100a00 */
[----:B------:R4:W-:Y:S04]  /*128f0*/  STL.64 [R1+0xc8], R14 ;  /* 0x0000c80e01007387 */ /* 0x0009e80000100a00 */
[----:B-1----:R-:W4:Y:S02]  /*12900*/  LDL.LU.64 R12, [R1+0xcf8] ;  /* 0x000cf800010c7983 */ /* 0x002f240000300a00 */
        /* <DEDUP_REMOVED lines=9> */
[----:B------:R-:W4:-:S15]  /*129a0*/  LDL.LU.64 R16, [R1+0xcd8] ;  /* 0x000cd80001107983 */ /* 0x000f1e0000300a00 */
[----:B------:R-:W-:Y:S01]  /*129b0*/  NOP ;  /* 0x0000000000007918 */ /* 0x000fe20000000000 */
[----:B------:R-:W-:Y:S04]  /*129c0*/  STL.64 [R1+0xa0], R12 ;  /* 0x0000a00c01007387 */ /* 0x000fe80000100a00 */
[----:B------:R1:W-:Y:S04]  /*129d0*/  STL.64 [R1+0xa8], R14 ;  /* 0x0000a80e01007387 */ /* 0x0003e80000100a00 */
[----:B-1----:R-:W4:Y:S04]  /*129e0*/  LDL.LU.64 R14, [R1+0xcd0] ;  /* 0x000cd000010e7983 */ /* 0x002f280000300a00 */
[----:B------:R-:W4:Y:S02]  /*129f0*/  LDL.LU.64 R12, [R1+0xcc8] ;  /* 0x000cc800010c7983 */ /* 0x000f240000300a00 */
[----:B----4-:R-:W-:Y:S02]  /*12a00*/  HMMA.1688.F32.TF32 R16, R4, R16, R12 ;  /* 0x000000100410723c */ /* 0x010fe4000008100c */
[----:B------:R-:W4:Y:S04]  /*12a10*/  LDL.LU.64 R14, [R1+0xcc0] ;  /* 0x000cc000010e7983 */ /* 0x000f280000300a00 */
[----:B------:R-:W4:-:S13]  /*12a20*/  LDL.LU.64 R12, [R1+0xcb8] ;  /* 0x000cb800010c7983 */ /* 0x000f1a0000300a00 */
[----:B------:R-:W-:Y:S01]  /*12a30*/  IMAD.MOV.U32 R2, RZ, RZ, R19 ;  /* 0x000000ffff027224 */ /* 0x000fe200078e0013 */
[----:B------:R-:W-:Y:S04]  /*12a40*/  STL.64 [R1+0x90], R16 ;  /* 0x0000901001007387 */ /* 0x000fe80000100a00 */
[----:B------:R1:W-:Y:S04]  /*12a50*/  STL [R1+0x98], R18 ;  /* 0x0000981201007387 */ /* 0x0003e80000100800 */
[----:B-1----:R-:W2:Y:S04]  /*12a60*/  LDL.LU.64 R18, [R1+0xcb0] ;  /* 0x000cb00001127983 */ /* 0x002ea80000300a00 */
[----:B------:R-:W2:Y:S04]  /*12a70*/  LDL.LU.64 R16, [R1+0xca8] ;  /* 0x000ca80001107983 */ /* 0x000ea80000300a00 */
[----:B------:R-:W-:Y:S01]  /*12a80*/  STL [R1+0xba4], R2 ;  /* 0x000ba40201007387 */ /* 0x000fe20000100800 */
[----:B----4-:R-:W-:Y:S03]  /*12a90*/  HMMA.1688.F32.TF32 R8, R4, R8, R12 ;  /* 0x000000080408723c */ /* 0x010fe6000008100c */
[----:B------:R-:W4:Y:S04]  /*12aa0*/  LDL.LU.64 R14, [R1+0xca0] ;  /* 0x000ca000010e7983 */ /* 0x000f280000300a00 */
[----:B------:R-:W4:-:S12]  /*12ab0*/  LDL.LU.64 R12, [R1+0xc98] ;  /* 0x000c9800010c7983 */ /* 0x000f180000300a00 */
[----:B------:R-:W-:Y:S04]  /*12ac0*/  STL.64 [R1+0x80], R8 ;  /* 0x0000800801007387 */ /* 0x000fe80000100a00 */
[----:B------:R4:W-:Y:S02]  /*12ad0*/  STL.64 [R1+0x88], R10 ;  /* 0x0000880a01007387 */ /* 0x0009e40000100a00 */
[----:B----4-:R-:W-:Y:S02]  /*12ae0*/  HMMA.1688.F32.TF32 R8, R4, R20, R12 ;  /* 0x000000140408723c */ /* 0x010fe4000008100c */
[----:B------:R-:W-:Y:S04]  /*12af0*/  LDS R14, [R0+UR7+0x16400] ;  /* 0x01640007000e7984 */ /* 0x000fe80008000800 */
[----:B------:R-:W-:Y:S04]  /*12b00*/  LDS R15, [R29+UR7+0x16400] ;  /* 0x016400071d0f7984 */ /* 0x000fe80008000800 */
[----:B------:R-:W-:Y:S04]  /*12b10*/  LDS R12, [R0+UR7+0x14400] ;  /* 0x01440007000c7984 */ /* 0x000fe80008000800 */
[----:B------:R-:W-:Y:S05]  /*12b20*/  LDS R13, [R29+UR7+0x14400] ;  /* 0x014400071d0d7984 */ /* 0x000fea0008000800 */
[----:B------:R-:W-:Y:S01]  /*12b30*/  STL.64 [R1+0x70], R8 ;  /* 0x0000700801007387 */ /* 0x000fe20000100a00 */
[----:B------:R-:W-:-:S03]  /*12b40*/  IMAD.MOV.U32 R3, RZ, RZ, R11 ;  /* 0x000000ffff037224 */ /* 0x000fc600078e000b */
[----:B------:R-:W-:Y:S04]  /*12b50*/  STL [R1+0x78], R10 ;  /* 0x0000780a01007387 */ /* 0x000fe80000100800 */
[----:B------:R-:W-:Y:S04]  /*12b60*/  LDS R10, [R0+UR7+0x16200] ;  /* 0x01620007000a7984 */ /* 0x000fe80008000800 */
[----:B------:R-:W1:Y:S04]  /*12b70*/  LDS R11, [R29+UR7+0x16200] ;  /* 0x016200071d0b7984 */ /* 0x000e680008000800 */
[----:B------:R-:W-:Y:S04]  /*12b80*/  LDS R8, [R0+UR7+0x14200] ;  /* 0x0142000700087984 */ /* 0x000fe80008000800 */
[----:B------:R-:W4:Y:S01]  /*12b90*/  LDS R9, [R29+UR7+0x14200] ;  /* 0x014200071d097984 */ /* 0x000f220008000800 */
[----:B--2---:R-:W-:Y:S03]  /*12ba0*/  HMMA.1688.F32.TF32 R4, R4, R24, R16 ;  /* 0x000000180404723c */ /* 0x004fe60000081010 */
[----:B---3--:R-:W-:Y:S04]  /*12bb0*/  STL.64 [R1+0xc90], R22 ;  /* 0x000c901601007387 */ /* 0x008fe80000100a00 */
[----:B------:R2:W-:Y:S04]  /*12bc0*/  STL [R1+0xb8c], R3 ;  /* 0x000b8c0301007387 */ /* 0x0005e80000100800 */
[----:B------:R-:W-:Y:S04]  /*12bd0*/  LDS R18, [R0+UR7+0x16600] ;  /* 0x0166000700127984 */ /* 0x000fe80008000800 */
[----:B------:R-:W3:Y:S04]  /*12be0*/  LDS R19, [R29+UR7+0x16600] ;  /* 0x016600071d137984 */ /* 0x000ee80008000800 */
[----:B------:R-:W-:Y:S04]  /*12bf0*/  STL [R1+0x60], R4 ;  /* 0x0000600401007387 */ /* 0x000fe80000100800 */
[----:B------:R-:W-:Y:S04]  /*12c00*/  STL.64 [R1+0xc28], R26 ;  /* 0x000c281a01007387 */ /* 0x000fe80000100a00 */
[----:B------:R-:W-:Y:S04]  /*12c10*/  LDS R16, [R0+UR7+0x14600] ;  /* 0x0146000700107984 */ /* 0x000fe80008000800 */
[----:B-1----:R-:W-:Y:S04]  /*12c20*/  STL.64 [R1+0xc20], R10 ;  /* 0x000c200a01007387 */ /* 0x002fe80000100a00 */
[----:B------:R-:W1:Y:S04]  /*12c30*/  LDS R17, [R29+UR7+0x14600] ;  /* 0x014600071d117984 */ /* 0x000e680008000800 */
[----:B----4-:R-:W-:Y:S04]  /*12c40*/  STL.64 [R1+0xc18], R8 ;  /* 0x000c180801007387 */ /* 0x010fe80000100a00 */
[----:B------:R-:W-:Y:S04]  /*12c50*/  STL.64 [R1+0xb98], R14 ;  /* 0x000b980e01007387 */ /* 0x000fe80000100a00 */
[----:B------:R4:W-:Y:S01]  /*12c60*/  STL.64 [R1+0xb90], R12 ;  /* 0x000b900c01007387 */ /* 0x0009e20000100a00 */
[----:B------:R-:W-:-:S02]  /*12c70*/  IMAD.MOV.U32 R2, RZ, RZ, R5 ;  /* 0x000000ffff027224 */ /* 0x000fc400078e0005 */
[----:B------:R-:W-:Y:S01]  /*12c80*/  IMAD.MOV.U32 R28, RZ, RZ, R6 ;  /* 0x000000ffff1c7224 */ /* 0x000fe200078e0006 */
[----:B------:R-:W-:Y:S01]  /*12c90*/  LDS R4, [R0+UR7+0x14000] ;  /* 0x0140000700047984 */ /* 0x000fe20008000800 */
[----:B--2---:R-:W-:-:S03]  /*12ca0*/  IMAD.MOV.U32 R3, RZ, RZ, R7 ;  /* 0x000000ffff037224 */ /* 0x004fc600078e0007 */
[----:B------:R-:W-:Y:S04]  /*12cb0*/  LDS R6, [R0+UR7+0x16000] ;  /* 0x0160000700067984 */ /* 0x000fe80008000800 */
[----:B----4-:R-:W2:Y:S04]  /*12cc0*/  LDL.LU R12, [R1+0x170] ;  /* 0x00017000010c7983 */ /* 0x010ea80000300800 */
[----:B------:R-:W2:Y:S04]  /*12cd0*/  LDL.LU R13, [R1+0x174] ;  /* 0x00017400010d7983 */ /* 0x000ea80000300800 */
[----:B------:R-:W4:Y:S04]  /*12ce0*/  LDL.LU R14, [R1+0x178] ;  /* 0x00017800010e7983 */ /* 0x000f280000300800 */
[----:B------:R-:W4:Y:S04]  /*12cf0*/  LDL.LU R15, [R1+0x17c] ;  /* 0x00017c00010f7983 */ /* 0x000f280000300800 */
[----:B------:R-:W2:Y:S04]  /*12d00*/  LDL.LU R24, [R1+0x220] ;  /* 0x0002200001187983 */ /* 0x000ea80000300800 */
[----:B------:R-:W2:Y:S04]  /*12d10*/  LDL.LU R25, [R1+0x224] ;  /* 0x0002240001197983 */ /* 0x000ea80000300800 */
[----:B------:R-:W2:Y:S04]  /*12d20*/  LDL.LU R26, [R1+0x228] ;  /* 0x00022800011a7983 */ /* 0x000ea80000300800 */
[----:B------:R-:W2:Y:S04]  /*12d30*/  LDL.LU R27, [R1+0x22c] ;  /* 0x00022c00011b7983 */ /* 0x000ea80000300800 */
[----:B------:R-:W3:Y:S04]  /*12d40*/  LDL.LU R8, [R1+0x240] ;  /* 0x0002400001087983 */ /* 0x000ee80000300800 */
[----:B------:R-:W3:Y:S04]  /*12d50*/  LDL.LU R9, [R1+0x244] ;  /* 0x0002440001097983 */ /* 0x000ee80000300800 */
[----:B------:R-:W3:Y:S04]  /*12d60*/  LDL.LU R10, [R1+0x248] ;  /* 0x00024800010a7983 */ /* 0x000ee80000300800 */
[----:B------:R-:W3:Y:S04]  /*12d70*/  LDL.LU R11, [R1+0x24c] ;  /* 0x00024c00010b7983 */ /* 0x000ee80000300800 */
[----:B------:R-:W3:Y:S04]  /*12d80*/  LDL.64 R22, [R1+0x48] ;  /* 0x0000480001167983 */ /* 0x000ee80000100a00 */
[----:B------:R-:W-:Y:S04]  /*12d90*/  LDS R5, [R29+UR7+0x14000] ;  /* 0x014000071d057984 */ /* 0x000fe80008000800 */
[----:B------:R-:W1:Y:S04]  /*12da0*/  LDS R7, [R29+UR7+0x16000] ;  /* 0x016000071d077984 */ /* 0x000e680008000800 */
[----:B--2---:R2:W-:Y:S04]  /*12db0*/  STL.64 [R1+0xc70], R26 ;  /* 0x000c701a01007387 */ /* 0x0045e80000100a00 */
[----:B------:R-:W-:Y:S04]  /*12dc0*/  STL.64 [R1+0xc68], R24 ;  /* 0x000c681801007387 */ /* 0x000fe80000100a00 */
[----:B--2---:R-:W2:Y:S04]  /*12dd0*/  LDL.64 R26, [R1+0x38] ;  /* 0x00003800011a7983 */ /* 0x004ea80000100a00 */
[----:B--2---:R2:W-:Y:S04]  /*12de0*/  STL.64 [R1+0xc88], R26 ;  /* 0x000c881a01007387 */ /* 0x0045e80000100a00 */
[----:B--2---:R-:W2:Y:S04]  /*12df0*/  LDL.64 R26, [R1+0x58] ;  /* 0x00005800011a7983 */ /* 0x004ea80000100a00 */
[----:B----4-:R-:W-:Y:S04]  /*12e00*/  STL.64 [R1+0xbb0], R14 ;  /* 0x000bb00e01007387 */ /* 0x010fe80000100a00 */
[----:B------:R4:W-:Y:S04]  /*12e10*/  STL.64 [R1+0xba8], R12 ;  /* 0x000ba80c01007387 */ /* 0x0009e80000100a00 */
[----:B----4-:R-:W4:Y:S04]  /*12e20*/  LDL.LU R12, [R1+0x190] ;  /* 0x00019000010c7983 */ /* 0x010f280000300800 */
[----:B------:R-:W4:Y:S04]  /*12e30*/  LDL.LU R13, [R1+0x194] ;  /* 0x00019400010d7983 */ /* 0x000f280000300800 */
[----:B------:R-:W2:Y:S04]  /*12e40*/  LDL.LU R14, [R1+0x198] ;  /* 0x00019800010e7983 */ /* 0x000ea80000300800 */
[----:B------:R-:W2:Y:S04]  /*12e50*/  LDL.LU R15, [R1+0x19c] ;  /* 0x00019c00010f7983 */ /* 0x000ea80000300800 */
[----:B--2---:R2:W-:Y:S04]  /*12e60*/  STL.64 [R1+0xbc0], R14 ;  /* 0x000bc00e01007387 */ /* 0x0045e80000100a00 */
[----:B----4-:R-:W-:Y:S04]  /*12e70*/  STL.64 [R1+0xbb8], R12 ;  /* 0x000bb80c01007387 */ /* 0x010fe80000100a00 */
[----:B--2---:R-:W2:Y:S04]  /*12e80*/  LDL.LU.64 R14, [R1+0x28] ;  /* 0x00002800010e7983 */ /* 0x004ea80000300a00 */
[----:B---3--:R3:W-:Y:S04]  /*12e90*/  STL.64 [R1+0xb10], R18 ;  /* 0x000b101201007387 */ /* 0x0087e80000100a00 */
[----:B-1----:R1:W-:Y:S04]  /*12ea0*/  STL.64 [R1+0xb08], R16 ;  /* 0x000b081001007387 */ /* 0x0023e80000100a00 */
[----:B---3--:R-:W3:Y:S04]  /*12eb0*/  LDL.LU.64 R18, [R1+0x8] ;  /* 0x0000080001127983 */ /* 0x008ee80000300a00 */
[----:B---3--:R3:W-:Y:S04]  /*12ec0*/  STL.64 [R1+0xc50], R18 ;  /* 0x000c501201007387 */ /* 0x0087e80000100a00 */
[----:B-1----:R-:W4:Y:S04]  /*12ed0*/  LDL.LU R16, [R1+0x250] ;  /* 0x0002500001107983 */ /* 0x002f280000300800 */
[----:B------:R-:W4:Y:S04]  /*12ee0*/  LDL.LU R17, [R1+0x254] ;  /* 0x0002540001117983 */ /* 0x000f280000300800 */
[----:B---3--:R-:W4:Y:S04]  /*12ef0*/  LDL.LU R18, [R1+0x258] ;  /* 0x0002580001127983 */ /* 0x008f280000300800 */
[----:B------:R-:W4:Y:S01]  /*12f00*/  LDL.LU R19, [R1+0x25c] ;  /* 0x00025c0001137983 */ /* 0x000f220000300800 */
[----:B------:R-:W-:-:S02]  /*12f10*/  IMAD.MOV.U32 R13, RZ, RZ, R26 ;  /* 0x000000ffff0d7224 */ /* 0x000fc400078e001a */
[----:B------:R-:W-:Y:S01]  /*12f20*/  IMAD.MOV.U32 R12, RZ, RZ, R27 ;  /* 0x000000ffff0c7224 */ /* 0x000fe200078e001b */
[C---:B----4-:R-:W-:Y:S08]  /*12f30*/  HMMA.1688.F32.TF32 R16, R4.reuse, R26, R16 ;  /* 0x0000001a0410723c */ /* 0x050ff00000081010 */
[----:B------:R-:W-:Y:S01]  /*12f40*/  HMMA.1688.F32.TF32 R24, R4, R22, R8 ;  /* 0x000000160418723c */ /* 0x000fe20000081008 */
[----:B------:R-:W-:-:S02]  /*12f50*/  IMAD.MOV.U32 R9, RZ, RZ, R22 ;  /* 0x000000ffff097224 */ /* 0x000fc400078e0016 */
[----:B------:R-:W-:-:S08]  /*12f60*/  IMAD.MOV.U32 R8, RZ, RZ, R23 ;  /* 0x000000ffff087224 */ /* 0x000fd000078e0017 */
[----:B------:R-:W-:Y:S04]  /*12f70*/  STL.64 [R1+0x3b0], R16 ;  /* 0x0003b01001007387 */ /* 0x000fe80000100a00 */
[----:B------:R-:W-:Y:S04]  /*12f80*/  STL.64 [R1+0x3b8], R18 ;  /* 0x0003b81201007387 */ /* 0x000fe80000100a00 */
[----:B--2---:R-:W-:Y:S04]  /*12f90*/  STL.64 [R1+0xc80], R14 ;  /* 0x000c800e01007387 */ /* 0x004fe80000100a00 */
[----:B------:R1:W-:Y:S01]  /*12fa0*/  STL.64 [R1+0xc78], R12 ;  /* 0x000c780c01007387 */ /* 0x0003e20000100a00 */
[----:B------:R-:W-:-:S02]  /*12fb0*/  IMAD.MOV.U32 R21, RZ, RZ, R26 ;  /* 0x000000ffff157224 */ /* 0x000fc400078e001a */
[----:B------:R-:W-:Y:S01]  /*12fc0*/  IMAD.MOV.U32 R20, RZ, RZ, R27 ;  /* 0x000000ffff147224 */ /* 0x000fe200078e001b */
[----:B-1----:R-:W2:Y:S04]  /*12fd0*/  LDL.LU R12, [R1+0x230] ;  /* 0x00023000010c7983 */ /* 0x002ea80000300800 */
[----:B------:R-:W2:Y:S04]  /*12fe0*/  LDL.LU R13, [R1+0x234] ;  /* 0x00023400010d7983 */ /* 0x000ea80000300800 */
[----:B------:R-:W2:Y:S04]  /*12ff0*/  LDL.LU R14, [R1+0x238] ;  /* 0x00023800010e7983 */ /* 0x000ea80000300800 */
[----:B------:R-:W2:Y:S04]  /*13000*/  LDL.LU R15, [R1+0x23c] ;  /* 0x00023c00010f7983 */ /* 0x000ea80000300800 */
[----:B------:R-:W3:Y:S04]  /*13010*/  LDL.64 R18, [R1+0x18] ;  /* 0x0000180001127983 */ /* 0x000ee80000100a00 */
[----:B------:R-:W4:Y:S04]  /*13020*/  LDL.LU.64 R22, [R1+0xc90] ;  /* 0x000c900001167983 */ /* 0x000f280000300a00 */
[----:B------:R-:W-:Y:S04]  /*13030*/  STL.64 [R1+0x3a0], R24 ;  /* 0x0003a01801007387 */ /* 0x000fe80000100a00 */
[----:B------:R-:W2:Y:S04]  /*13040*/  LDL.LU.64 R26, [R1+0xc88] ;  /* 0x000c8800011a7983 */ /* 0x000ea80000300a00 */
[----:B------:R-:W-:Y:S04]  /*13050*/  STL [R1+0xa7c], R20 ;  /* 0x000a7c1401007387 */ /* 0x000fe80000100800 */
[----:B------:R-:W-:Y:S01]  /*13060*/  STL [R1+0xa78], R21 ;  /* 0x000a781501007387 */ /* 0x000fe20000100800 */
        /* <DEDUP_REMOVED lines=12> */
[----:B------:R-:W-:Y:S02]  /*13130*/  IMAD.MOV.U32 R20, RZ, RZ, R24 ;  /* 0x000000ffff147224 */ /* 0x000fe400078e0018 */
[----:B------:R-:W-:Y:S01]  /*13140*/  IMAD.MOV.U32 R21, RZ, RZ, R25 ;  /* 0x000000ffff157224 */ /* 0x000fe200078e0019 */
[----:B------:R-:W-:Y:S04]  /*13150*/  STL.64 [R1+0x388], R26 ;  /* 0x0003881a01007387 */ /* 0x000fe80000100a00 */
[----:B----4-:R-:W-:Y:S04]  /*13160*/  STL.64 [R1+0xc48], R22 ;  /* 0x000c481601007387 */ /* 0x010fe80000100a00 */
[----:B------:R1:W-:Y:S04]  /*13170*/  STL.64 [R1+0xc40], R20 ;  /* 0x000c401401007387 */ /* 0x0003e80000100a00 */
[----:B-1----:R-:W2:Y:S04]  /*13180*/  LDL.LU R20, [R1+0x200] ;  /* 0x0002000001147983 */ /* 0x002ea80000300800 */
[----:B------:R-:W2:Y:S04]  /*13190*/  LDL.LU R21, [R1+0x204] ;  /* 0x0002040001157983 */ /* 0x000ea80000300800 */
[----:B------:R-:W4:Y:S04]  /*131a0*/  LDL.LU R22, [R1+0x208] ;  /* 0x0002080001167983 */ /* 0x000f280000300800 */
[----:B------:R-:W4:Y:S04]  /*131b0*/  LDL.LU R23, [R1+0x20c] ;  /* 0x00020c0001177983 */ /* 0x000f280000300800 */
[----:B----4-:R-:W-:Y:S04]  /*131c0*/  STL.64 [R1+0xc60], R22 ;  /* 0x000c601601007387 */ /* 0x010fe80000100a00 */
[----:B--2---:R1:W-:Y:S04]  /*131d0*/  STL.64 [R1+0xc58], R20 ;  /* 0x000c581401007387 */ /* 0x0043e80000100a00 */
[----:B-1----:R-:W2:Y:S04]  /*131e0*/  LDL.LU R20, [R1+0x210] ;  /* 0x0002100001147983 */ /* 0x002ea80000300800 */
[----:B------:R-:W2:Y:S04]  /*131f0*/  LDL.LU R21, [R1+0x214] ;  /* 0x0002140001157983 */ /* 0x000ea80000300800 */
[----:B------:R-:W2:Y:S04]  /*13200*/  LDL.LU R22, [R1+0x218] ;  /* 0x0002180001167983 */ /* 0x000ea80000300800 */
[----:B------:R-:W2:Y:S04]  /*13210*/  LDL.LU R23, [R1+0x21c] ;  /* 0x00021c0001177983 */ /* 0x000ea80000300800 */
[----:B------:R1:W-:Y:S02]  /*13220*/  STL.64 [R1+0xbd0], R14 ;  /* 0x000bd00e01007387 */ /* 0x0003e40000100a00 */
[----:B-1----:R-:W-:-:S02]  /*13230*/  IMAD.MOV.U32 R14, RZ, RZ, R11 ;  /* 0x000000ffff0e7224 */ /* 0x002fc400078e000b */
[----:B------:R-:W-:-:S05]  /*13240*/  IMAD.MOV.U32 R15, RZ, RZ, R10 ;  /* 0x000000ffff0f7224 */ /* 0x000fca00078e000a */
[----:B------:R1:W-:Y:S02]  /*13250*/  STL.64 [R1+0xbe8], R14 ;  /* 0x000be80e01007387 */ /* 0x0003e40000100a00 */
[----:B-1----:R-:W-:Y:S02]  /*13260*/  IMAD.MOV.U32 R15, RZ, RZ, R8 ;  /* 0x000000ffff0f7224 */ /* 0x002fe400078e0008 */
[----:B------:R-:W-:Y:S01]  /*13270*/  IMAD.MOV.U32 R14, RZ, RZ, R9 ;  /* 0x000000ffff0e7224 */ /* 0x000fe200078e0009 */
[----:B------:R-:W4:Y:S04]  /*13280*/  LDL.LU R8, [R1+0x1e0] ;  /* 0x0001e00001087983 */ /* 0x000f280000300800 */
[----:B------:R-:W4:Y:S04]  /*13290*/  LDL.LU R9, [R1+0x1e4] ;  /* 0x0001e40001097983 */ /* 0x000f280000300800 */
[----:B------:R-:W4:Y:S04]  /*132a0*/  LDL.LU R10, [R1+0x1e8] ;  /* 0x0001e800010a7983 */ /* 0x000f280000300800 */
[----:B------:R-:W4:Y:S04]  /*132b0*/  LDL.LU R11, [R1+0x1ec] ;  /* 0x0001ec00010b7983 */ /* 0x000f280000300800 */
[----:B------:R-:W4:Y:S04]  /*132c0*/  LDL.LU R24, [R1+0x1f0] ;  /* 0x0001f00001187983 */ /* 0x000f280000300800 */
[----:B------:R-:W4:Y:S04]  /*132d0*/  LDL.LU R25, [R1+0x1f4] ;  /* 0x0001f40001197983 */ /* 0x000f280000300800 */
[----:B------:R-:W4:Y:S04]  /*132e0*/  LDL.LU R26, [R1+0x1f8] ;  /* 0x0001f800011a7983 */ /* 0x000f280000300800 */
[----:B------:R-:W4:Y:S04]  /*132f0*/  LDL.LU R27, [R1+0x1fc] ;  /* 0x0001fc00011b7983 */ /* 0x000f280000300800 */
[----:B------:R1:W-:Y:S02]  /*13300*/  STL.64 [R1+0xc00], R14 ;  /* 0x000c000e01007387 */ /* 0x0003e40000100a00 */
[----:B-1----:R-:W-:-:S02]  /*13310*/  IMAD.MOV.U32 R14, RZ, RZ, R13 ;  /* 0x000000ffff0e7224 */ /* 0x002fc400078e000d */
[----:B------:R-:W-:Y:S02]  /*13320*/  IMAD.MOV.U32 R15, RZ, RZ, R12 ;  /* 0x000000ffff0f7224 */ /* 0x000fe400078e000c */
[----:B---3--:R-:W-:Y:S02]  /*13330*/  IMAD.MOV.U32 R13, RZ, RZ, R18 ;  /* 0x000000ffff0d7224 */ /* 0x008fe400078e0012 */
[----:B------:R-:W-:Y:S01]  /*13340*/  IMAD.MOV.U32 R12, RZ, RZ, R19 ;  /* 0x000000ffff0c7224 */ /* 0x000fe200078e0013 */
[----:B--2---:R-:W-:-:S15]  /*13350*/  HMMA.1688.F32.TF32 R20, R4, R18, R20 ;  /* 0x000000120414723c */ /* 0x004fde0000081014 */
[----:B------:R-:W-:-:S04]  /*13360*/  NOP ;  /* 0x0000000000007918 */ /* 0x000fc80000000000 */
        /* <DEDUP_REMOVED lines=11> */
[----:B------:R2:W-:Y:S04]  /*13420*/  STL.64 [R1+0xbc8], R18 ;  /* 0x000bc81201007387 */ /* 0x0005e80000100a00 */
[----:B------:R-:W3:Y:S04]  /*13430*/  LDL.LU R16, [R1+0x1a0] ;  /* 0x0001a00001107983 */ /* 0x000ee80000300800 */
[----:B------:R-:W3:Y:S01]  /*13440*/  LDL.LU R17, [R1+0x1a4] ;  /* 0x0001a40001117983 */ /* 0x000ee20000300800 */
[----:B--2---:R-:W-:-:S02]  /*13450*/  IMAD.MOV.U32 R18, RZ, RZ, R23 ;  /* 0x000000ffff127224 */ /* 0x004fc400078e0017 */
[----:B------:R-:W-:Y:S01]  /*13460*/  IMAD.MOV.U32 R19, RZ, RZ, R22 ;  /* 0x000000ffff137224 */ /* 0x000fe200078e0016 */
[----:B------:R-:W2:Y:S04]  /*13470*/  LDL.LU R23, [R1+0xc3c] ;  /* 0x000c3c0001177983 */ /* 0x000ea80000300800 */
[----:B------:R-:W2:Y:S04]  /*13480*/  LDL.LU R22, [R1+0xc38] ;  /* 0x000c380001167983 */ /* 0x000ea80000300800 */
[----:B------:R-:W-:Y:S04]  /*13490*/  STL.64 [R1+0xbe0], R18 ;  /* 0x000be01201007387 */ /* 0x000fe80000100a00 */
[----:B---3--:R1:W-:Y:S04]  /*134a0*/  STL.64 [R1+0xbd8], R16 ;  /* 0x000bd81001007387 */ /* 0x0083e80000100a00 */
[----:B-1----:R-:W3:Y:S04]  /*134b0*/  LDL.LU R16, [R1+0x1b0] ;  /* 0x0001b00001107983 */ /* 0x002ee80000300800 */
[----:B------:R-:W3:Y:S04]  /*134c0*/  LDL.LU R17, [R1+0x1b4] ;  /* 0x0001b40001117983 */ /* 0x000ee80000300800 */
[----:B------:R-:W2:Y:S04]  /*134d0*/  LDL.LU R18, [R1+0x1b8] ;  /* 0x0001b80001127983 */ /* 0x000ea80000300800 */
[----:B------:R-:W2:Y:S04]  /*134e0*/  LDL.LU R19, [R1+0x1bc] ;  /* 0x0001bc0001137983 */ /* 0x000ea80000300800 */
[----:B--2---:R1:W-:Y:S04]  /*134f0*/  STL.64 [R1+0xbf8], R18 ;  /* 0x000bf81201007387 */ /* 0x0043e80000100a00 */
[----:B---3--:R2:W-:Y:S01]  /*13500*/  STL.64 [R1+0xbf0], R16 ;  /* 0x000bf01001007387 */ /* 0x0085e20000100a00 */
[----:B-1----:R-:W-:-:S02]  /*13510*/  IMAD.MOV.U32 R18, RZ, RZ, R22 ;  /* 0x000000ffff127224 */ /* 0x002fc400078e0016 */
[----:B------:R-:W-:Y:S01]  /*13520*/  IMAD.MOV.U32 R19, RZ, RZ, R23 ;  /* 0x000000ffff137224 */ /* 0x000fe200078e0017 */
[----:B--2---:R-:W2:Y:S04]  /*13530*/  LDL.LU R16, [R1+0x1c0] ;  /* 0x0001c00001107983 */ /* 0x004ea80000300800 */
[----:B------:R-:W2:Y:S04]  /*13540*/  LDL.LU R17, [R1+0x1c4] ;  /* 0x0001c40001117983 */ /* 0x000ea80000300800 */
[----:B------:R-:W4:Y:S04]  /*13550*/  LDL.LU R22, [R1+0xc34] ;  /* 0x000c340001167983 */ /* 0x000f280000300800 */
[----:B------:R-:W4:Y:S04]  /*13560*/  LDL.LU R23, [R1+0xc30] ;  /* 0x000c300001177983 */ /* 0x000f280000300800 */
[----:B------:R-:W-:Y:S01]  /*13570*/  STL.64 [R1+0xc10], R18 ;  /* 0x000c101201007387 */ /* 0x000fe20000100a00 */
[C---:B----4-:R-:W-:Y:S03]  /*13580*/  HMMA.1688.F32.TF32 R24, R4.reuse, R22, R24 ;  /* 0x000000160418723c */ /* 0x050fe60000081018 */
[----:B--2---:R1:W-:Y:S04]  /*13590*/  STL.64 [R1+0xc08], R16 ;  /* 0x000c081001007387 */ /* 0x0043e80000100a00 */
[----:B-1----:R-:W2:Y:S04]  /*135a0*/  LDL.LU R16, [R1+0x1d0] ;  /* 0x0001d00001107983 */ /* 0x002ea80000300800 */
[----:B------:R-:W2:Y:S04]  /*135b0*/  LDL.LU R17, [R1+0x1d4] ;  /* 0x0001d40001117983 */ /* 0x000ea80000300800 */
[----:B------:R-:W2:Y:S04]  /*135c0*/  LDL.LU R18, [R1+0x1d8] ;  /* 0x0001d80001127983 */ /* 0x000ea80000300800 */
[----:B------:R-:W2:Y:S04]  /*135d0*/  LDL.LU R19, [R1+0x1dc] ;  /* 0x0001dc0001137983 */ /* 0x000ea80000300800 */
[----:B------:R-:W-:Y:S04]  /*135e0*/  STL.64 [R1+0x350], R24 ;  /* 0x0003501801007387 */ /* 0x000fe80000100a00 */
[----:B------:R1:W-:Y:S04]  /*135f0*/  STL.64 [R1+0x358], R26 ;  /* 0x0003581a01007387 */ /* 0x0003e80000100a00 */
[----:B-1----:R-:W3:Y:S02]  /*13600*/  LDL.LU.64 R26, [R1+0xc28] ;  /* 0x000c2800011a7983 */ /* 0x002ee40000300a00 */
[----:B---3--:R-:W-:Y:S02]  /*13610*/  HMMA.1688.F32.TF32 R4, R4, R26, R8 ;  /* 0x0000001a0404723c */ /* 0x008fe40000081008 */
[----:B------:R-:W2:Y:S04]  /*13620*/  LDL.LU.64 R10, [R1+0xc20] ;  /* 0x000c2000010a7983 */ /* 0x000ea80000300a00 */
[----:B------:R-:W2:-:S13]  /*13630*/  LDL.LU.64 R8, [R1+0xc18] ;  /* 0x000c180001087983 */ /* 0x000e9a0000300a00 */
[----:B------:R-:W-:Y:S04]  /*13640*/  STL.64 [R1+0x260], R4 ;  /* 0x0002600401007387 */ /* 0x000fe80000100a00 */
[----:B------:R1:W-:Y:S02]  /*13650*/  STL.64 [R1+0x268], R6 ;  /* 0x0002680601007387 */ /* 0x0003e40000100a00 */
[----:B-1----:R-:W-:Y:S02]  /*13660*/  IMAD.MOV.U32 R6, RZ, RZ, R13 ;  /* 0x000000ffff067224 */ /* 0x002fe400078e000d */
[----:B------:R-:W-:Y:S02]  /*13670*/  IMAD.MOV.U32 R7, RZ, RZ, R12 ;  /* 0x000000ffff077224 */ /* 0x000fe400078e000c */
        /* <DEDUP_REMOVED lines=18> */
[----:B--2---:R-:W-:Y:S01]  /*137a0*/  HMMA.1688.F32.TF32 R16, R8, R14, R16 ;  /* 0x0000000e0810723c */ /* 0x004fe20000081010 */
[----:B------:R-:W-:-:S02]  /*137b0*/  IMAD.MOV.U32 R25, RZ, RZ, R14 ;  /* 0x000000ffff197224 */ /* 0x000fc400078e000e */
[----:B------:R-:W-:-:S15]  /*137c0*/  IMAD.MOV.U32 R24, RZ, RZ, R15 ;  /* 0x000000ffff187224 */ /* 0x000fde00078e000f */
[----:B------:R-:W-:Y:S01]  /*137d0*/  NOP ;  /* 0x0000000000007918 */ /* 0x000fe20000000000 */
[----:B------:R-:W-:Y:S04]  /*137e0*/  STL.64 [R1+0x310], R16 ;  /* 0x0003101001007387 */ /* 0x000fe80000100a00 */
[----:B------:R1:W-:Y:S04]  /*137f0*/  STL.64 [R1+0x318], R18 ;  /* 0x0003181201007387 */ /* 0x0003e80000100a00 */
[----:B-1----:R-:W2:Y:S04]  /*13800*/  LDL.LU.64 R18, [R1+0xbc8] ;  /* 0x000bc80001127983 */ /* 0x002ea80000300a00 */
[----:B------:R-:W3:Y:S04]  /*13810*/  LDL.LU.64 R14, [R1+0xbc0] ;  /* 0x000bc000010e7983 */ /* 0x000ee80000300a00 */
[----:B------:R-:W3:Y:S02]  /*13820*/  LDL.LU.64 R12, [R1+0xbb8] ;  /* 0x000bb800010c7983 */ /* 0x000ee40000300a00 */
[----:B---3--:R-:W-:Y:S02]  /*13830*/  HMMA.1688.F32.TF32 R4, R8, R6, R12 ;  /* 0x000000060804723c */ /* 0x008fe4000008100c */
[----:B------:R-:W3:Y:S04]  /*13840*/  LDL.LU.64 R14, [R1+0xbb0] ;  /* 0x000bb000010e7983 */ /* 0x000ee80000300a00 */
[----:B------:R-:W3:-:S13]  /*13850*/  LDL.LU.64 R12, [R1+0xba8] ;  /* 0x000ba800010c7983 */ /* 0x000eda0000300a00 */
[----:B------:R1:W-:Y:S04]  /*13860*/  STL.64 [R1+0x300], R4 ;  /* 0x0003000401007387 */ /* 0x0003e80000100a00 */
[----:B------:R4:W-:Y:S04]  /*13870*/  STL.64 [R1+0x308], R6 ;  /* 0x0003080601007387 */ /* 0x0009e80000100a00 */
[----:B-1----:R-:W2:Y:S01]  /*13880*/  LDL.LU R4, [R1+0x60] ;  /* 0x0000600001047983 */ /* 0x002ea20000300800 */
[----:B------:R-:W-:Y:S02]  /*13890*/  IMAD.MOV.U32 R5, RZ, RZ, R2 ;  /* 0x000000ffff057224 */ /* 0x000fe400078e0002 */
[----:B----4-:R-:W-:Y:S01]  /*138a0*/  IMAD.MOV.U32 R6, RZ, RZ, R28 ;  /* 0x000000ffff067224 */ /* 0x010fe200078e001c */
[----:B------:R-:W4:Y:S01]  /*138b0*/  LDL.LU R2, [R1+0xba4] ;  /* 0x000ba40001027983 */ /* 0x000f220000300800 */
[----:B------:R-:W-:-:S05]  /*138c0*/  IMAD.MOV.U32 R7, RZ, RZ, R3 ;  /* 0x000000ffff077224 */ /* 0x000fca00078e0003 */
[----:B------:R-:W-:Y:S04]  /*138d0*/  STL.64 [R1+0xa88], R6 ;  /* 0x000a880601007387 */ /* 0x000fe80000100a00 */
[----:B--2---:R1:W-:Y:S04]  /*138e0*/  STL.64 [R1+0xa80], R4 ;  /* 0x000a800401007387 */ /* 0x0043e80000100a00 */
[----:B-1----:R-:W2:Y:S04]  /*138f0*/  LDL.LU R4, [R1+0x180] ;  /* 0x0001800001047983 */ /* 0x002ea80000300800 */
[----:B------:R-:W2:Y:S04]  /*13900*/  LDL.LU R5, [R1+0x184] ;  /* 0x0001840001057983 */ /* 0x000ea80000300800 */
[----:B------:R-:W2:Y:S04]  /*13910*/  LDL.LU R6, [R1+0x188] ;  /* 0x0001880001067983 */ /* 0x000ea80000300800 */
[----:B------:R-:W2:Y:S02]  /*13920*/  LDL.LU R7, [R1+0x18c] ;  /* 0x00018c0001077983 */ /* 0x000ea40000300800 */
[----:B--2---:R-:W-:-:S15]  /*13930*/  HMMA.1688.F32.TF32 R4, R8, R18, R4 ;  /* 0x000000120804723c */ /* 0x004fde0000081004 */
[----:B------:R-:W-:-:S04]  /*13940*/  NOP ;  /* 0x0000000000007918 */ /* 0x000fc80000000000 */
[----:B------:R-:W-:Y:S04]  /*13950*/  STL.64 [R1+0x2f0], R4 ;  /* 0x0002f00401007387 */ /* 0x000fe80000100a00 */
[----:B------:R3:W-:Y:S02]  /*13960*/  STL.64 [R1+0x2f8], R6 ;  /* 0x0002f80601007387 */ /* 0x0007e40000100a00 */
[----:B---3--:R-:W-:Y:S02]  /*13970*/  HMMA.1688.F32.TF32 R4, R8, R22, R12 ;  /* 0x000000160804723c */ /* 0x008fe4000008100c */
[----:B------:R-:W-:Y:S04]  /*13980*/  STL.64 [R1+0xb30], R22 ;  /* 0x000b301601007387 */ /* 0x000fe80000100a00 */
[----:B------:R-:W-:-:S13]  /*13990*/  STL.64 [R1+0xb28], R20 ;  /* 0x000b281401007387 */ /* 0x000fda0000100a00 */
[----:B------:R1:W-:Y:S04]  /*139a0*/  STL.64 [R1+0x2e0], R4 ;  /* 0x0002e00401007387 */ /* 0x0003e80000100a00 */
[----:B------:R2:W-:Y:S04]  /*139b0*/  STL.64 [R1+0x2e8], R6 ;  /* 0x0002e80601007387 */ /* 0x0005e80000100a00 */
[----:B-1----:R-:W3:Y:S04]  /*139c0*/  LDL.LU R4, [R1+0x80] ;  /* 0x0000800001047983 */ /* 0x002ee80000300800 */
[----:B------:R-:W3:Y:S04]  /*139d0*/  LDL.LU R5, [R1+0x84] ;  /* 0x0000840001057983 */ /* 0x000ee80000300800 */
[----:B--2---:R-:W2:Y:S04]  /*139e0*/  LDL.LU R6, [R1+0x88] ;  /* 0x0000880001067983 */ /* 0x004ea80000300800 */
[----:B------:R-:W2:Y:S04]  /*139f0*/  LDL.LU R7, [R1+0x8c] ;  /* 0x00008c0001077983 */ /* 0x000ea80000300800 */
[----:B------:R-:W3:Y:S04]  /*13a00*/  LDL.LU R12, [R1+0x160] ;  /* 0x00016000010c7983 */ /* 0x000ee80000300800 */
[----:B------:R-:W4:Y:S04]  /*13a10*/  LDL.LU R13, [R1+0x164] ;  /* 0x00016400010d7983 */ /* 0x000f280000300800 */
[----:B------:R-:W4:Y:S04]  /*13a20*/  LDL.LU R14, [R1+0x168] ;  /* 0x00016800010e7983 */ /* 0x000f280000300800 */
[----:B------:R-:W4:Y:S01]  /*13a30*/  LDL.LU R15, [R1+0x16c] ;  /* 0x00016c00010f7983 */ /* 0x000f220000300800 */
[----:B------:R-:W-:-:S02]  /*13a40*/  IMAD.MOV.U32 R3, RZ, RZ, R18 ;  /* 0x000000ffff037224 */ /* 0x000fc400078e0012 */
[----:B------:R-:W-:Y:S01]  /*13a50*/  IMAD.MOV.U32 R28, RZ, RZ, R19 ;  /* 0x000000ffff1c7224 */ /* 0x000fe200078e0013 */
[----:B--2---:R4:W-:Y:S04]  /*13a60*/  STL.64 [R1+0xaa0], R6 ;  /* 0x000aa00601007387 */ /* 0x0049e80000100a00 */
[----:B---3--:R1:W-:Y:S01]  /*13a70*/  STL.64 [R1+0xa98], R4 ;  /* 0x000a980401007387 */ /* 0x0083e20000100a00 */
[----:B----4-:R-:W-:-:S03]  /*13a80*/  IMAD.MOV.U32 R7, RZ, RZ, R2 ;  /* 0x000000ffff077224 */ /* 0x010fc600078e0002 */
[----:B-1----:R-:W2:Y:S04]  /*13a90*/  LDL.LU R4, [R1+0x90] ;  /* 0x0000900001047983 */ /* 0x002ea80000300800 */
[----:B------:R-:W2:Y:S04]  /*13aa0*/  LDL.LU R5, [R1+0x94] ;  /* 0x0000940001057983 */ /* 0x000ea80000300800 */
[----:B------:R-:W3:Y:S04]  /*13ab0*/  LDL.LU R6, [R1+0x98] ;  /* 0x0000980001067983 */ /* 0x000ee80000300800 */
        /* <DEDUP_REMOVED lines=9> */
[----:B--2---:R1:W-:Y:S04]  /*13b50*/  STL.64 [R1+0xb78], R18 ;  /* 0x000b781201007387 */ /* 0x0043e80000100a00 */
[----:B------:R-:W-:Y:S04]  /*13b60*/  STL.64 [R1+0xb70], R16 ;  /* 0x000b701001007387 */ /* 0x000fe80000100a00 */
[----:B-1----:R-:W2:Y:S04]  /*13b70*/  LDL.LU.64 R18, [R1+0x58] ;  /* 0x0000580001127983 */ /* 0x002ea80000300a00 */
[----:B------:R1:W-:Y:S04]  /*13b80*/  STL.64 [R1+0xb40], R22 ;  /* 0x000b401601007387 */ /* 0x0003e80000100a00 */
[----:B------:R-:W-:Y:S04]  /*13b90*/  STL.64 [R1+0xb38], R20 ;  /* 0x000b381401007387 */ /* 0x000fe80000100a00 */
[----:B-1----:R-:W2:Y:S04]  /*13ba0*/  LDL.LU.64 R22, [R1+0x18] ;  /* 0x0000180001167983 */ /* 0x002ea80000300a00 */
[----:B--2---:R1:W-:Y:S04]  /*13bb0*/  STL.64 [R1+0xb50], R22 ;  /* 0x000b501601007387 */ /* 0x0043e80000100a00 */
[----:B-1----:R-:W2:Y:S01]  /*13bc0*/  LDL.LU.64 R22, [R1+0x38] ;  /* 0x0000380001167983 */ /* 0x002ea20000300a00 */
[----:B------:R-:W-:Y:S03]  /*13bd0*/  HMMA.1688.F32.TF32 R8, R8, R26, R12 ;  /* 0x0000001a0808723c */ /* 0x000fe6000008100c */
[----:B--2---:R1:W-:Y:S04]  /*13be0*/  STL.64 [R1+0xb68], R22 ;  /* 0x000b681601007387 */ /* 0x0043e80000100a00 */
[----:B-1----:R-:W2:Y:S04]  /*13bf0*/  LDL.LU.64 R22, [R1+0x48] ;  /* 0x0000480001167983 */ /* 0x002ea80000300a00 */
[----:B--2---:R1:W-:Y:S04]  /*13c00*/  STL.64 [R1+0xb80], R22 ;  /* 0x000b801601007387 */ /* 0x0043e80000100a00 */
[----:B------:R-:W2:Y:S04]  /*13c10*/  LDL.LU R20, [R1+0x150] ;  /* 0x0001500001147983 */ /* 0x000ea80000300800 */
[----:B------:R-:W2:Y:S04]  /*13c20*/  LDL.LU R21, [R1+0x154] ;  /* 0x0001540001157983 */ /* 0x000ea80000300800 */
[----:B-1----:R-:W2:Y:S04]  /*13c30*/  LDL.LU R22, [R1+0x158] ;  /* 0x0001580001167983 */ /* 0x002ea80000300800 */
[----:B------:R-:W2:Y:S04]  /*13c40*/  LDL.LU R23, [R1+0x15c] ;  /* 0x00015c0001177983 */ /* 0x000ea80000300800 */
[----:B---3--:R1:W-:Y:S04]  /*13c50*/  STL.64 [R1+0xab0], R6 ;  /* 0x000ab00601007387 */ /* 0x0083e80000100a00 */
[----:B------:R-:W-:Y:S04]  /*13c60*/  STL.64 [R1+0xaa8], R4 ;  /* 0x000aa80401007387 */ /* 0x000fe80000100a00 */
[----:B------:R-:W2:Y:S04]  /*13c70*/  LDL.LU.64 R14, [R1+0xb98] ;  /* 0x000b9800010e7983 */ /* 0x000ea80000300a00 */
[----:B------:R-:W2:Y:S01]  /*13c80*/  LDL.LU.64 R12, [R1+0xb90] ;  /* 0x000b9000010c7983 */ /* 0x000ea20000300a00 */
[----:B-1----:R-:W-:-:S03]  /*13c90*/  IMAD.MOV.U32 R7, RZ, RZ, R24 ;  /* 0x000000ffff077224 */ /* 0x002fc600078e0018 */
[----:B------:R1:W-:Y:S01]  /*13ca0*/  STL.64 [R1+0xb18], R26 ;  /* 0x000b181a01007387 */ /* 0x0003e20000100a00 */
[----:B------:R-:W-:-:S03]  /*13cb0*/  IMAD.MOV.U32 R6, RZ, RZ, R25 ;  /* 0x000000ffff067224 */ /* 0x000fc600078e0019 */
[----:B------:R-:W3:Y:S04]  /*13cc0*/  LDL.LU R24, [R1+0x120] ;  /* 0x0001200001187983 */ /* 0x000ee80000300800 */
[----:B------:R-:W-:Y:S04]  /*13cd0*/  STL.64 [R1+0x250], R8 ;  /* 0x0002500801007387 */ /* 0x000fe80000100a00 */
[----:B------:R4:W-:Y:S04]  /*13ce0*/  STL.64 [R1+0x258], R10 ;  /* 0x0002580a01007387 */ /* 0x0009e80000100a00 */
[----:B------:R-:W3:Y:S04]  /*13cf0*/  LDL.LU R25, [R1+0x124] ;  /* 0x0001240001197983 */ /* 0x000ee80000300800 */
[----:B-1----:R-:W3:Y:S04]  /*13d00*/  LDL.LU R26, [R1+0x128] ;  /* 0x00012800011a7983 */ /* 0x002ee80000300800 */
[----:B------:R-:W3:Y:S01]  /*13d10*/  LDL.LU R27, [R1+0x12c] ;  /* 0x00012c00011b7983 */ /* 0x000ee20000300800 */
[----:B----4-:R-:W-:-:S02]  /*13d20*/  IMAD.MOV.U32 R10, RZ, RZ, R3 ;  /* 0x000000ffff0a7224 */ /* 0x010fc400078e0003 */
[----:B------:R-:W-:Y:S02]  /*13d30*/  IMAD.MOV.U32 R11, RZ, RZ, R28 ;  /* 0x000000ffff0b7224 */ /* 0x000fe400078e001c */
[----:B------:R-:W-:Y:S01]  /*13d40*/  IMAD.MOV.U32 R4, RZ, RZ, R18 ;  /* 0x000000ffff047224 */ /* 0x000fe200078e0012 */
[----:B--2---:R-:W-:Y:S01]  /*13d50*/  HMMA.1688.F32.TF32 R20, R12, R18, R20 ;  /* 0x000000120c14723c */ /* 0x004fe20000081014 */
[----:B---3--:R-:W-:Y:S04]  /*13d60*/  STL.64 [R1+0xb60], R26 ;  /* 0x000b601a01007387 */ /* 0x008fe80000100a00 */
[----:B------:R1:W-:Y:S04]  /*13d70*/  STL.64 [R1+0xb58], R24 ;  /* 0x000b581801007387 */ /* 0x0003e80000100a00 */
[----:B-1----:R-:W2:Y:S04]  /*13d80*/  LDL.LU R24, [R1+0x130] ;  /* 0x0001300001187983 */ /* 0x002ea80000300800 */
[----:B------:R-:W2:Y:S04]  /*13d90*/  LDL.LU R25, [R1+0x134] ;  /* 0x0001340001197983 */ /* 0x000ea80000300800 */
[----:B------:R-:W2:Y:S04]  /*13da0*/  LDL.LU R26, [R1+0x138] ;  /* 0x00013800011a7983 */ /* 0x000ea80000300800 */
[----:B------:R-:W2:Y:S04]  /*13db0*/  LDL.LU R27, [R1+0x13c] ;  /* 0x00013c00011b7983 */ /* 0x000ea80000300800 */
[----:B------:R-:W3:Y:S04]  /*13dc0*/  LDL.LU R3, [R1+0xb8c] ;  /* 0x000b8c0001037983 */ /* 0x000ee80000300800 */
[----:B------:R-:W4:Y:S04]  /*13dd0*/  LDL.LU R28, [R1+0xb88] ;  /* 0x000b8800011c7983 */ /* 0x000f280000300800 */
[----:B------:R1:W-:Y:S04]  /*13de0*/  STL.64 [R1+0xb48], R10 ;  /* 0x000b480a01007387 */ /* 0x0003e80000100a00 */
[----:B------:R-:W2:Y:S04]  /*13df0*/  LDL.LU R8, [R1+0x110] ;  /* 0x0001100001087983 */ /* 0x000ea80000300800 */
[----:B------:R-:W2:Y:S04]  /*13e00*/  LDL.LU R9, [R1+0x114] ;  /* 0x0001140001097983 */ /* 0x000ea80000300800 */
[----:B-1----:R-:W2:Y:S01]  /*13e10*/  LDL.LU R10, [R1+0x118] ;  /* 0x00011800010a7983 */ /* 0x002ea20000300800 */
[----:B------:R-:W-:-:S03]  /*13e20*/  IMAD.MOV.U32 R11, RZ, RZ, R2 ;  /* 0x000000ffff0b7224 */ /* 0x000fc600078e0002 */
[----:B------:R-:W-:Y:S01]  /*13e30*/  STL.64 [R1+0x2d0], R20 ;  /* 0x0002d01401007387 */ /* 0x000fe20000100a00 */
[----:B------:R-:W-:-:S03]  /*13e40*/  IMAD.MOV.U32 R2, RZ, RZ, R19 ;  /* 0x000000ffff027224 */ /* 0x000fc600078e0013 */
[----:B------:R1:W-:Y:S04]  /*13e50*/  STL.64 [R1+0x2d8], R22 ;  /* 0x0002d81601007387 */ /* 0x0003e80000100a00 */
[----:B-1----:R-:W2:Y:S04]  /*13e60*/  LDL.LU.64 R22, [R1+0xb80] ;  /* 0x000b800001167983 */ /* 0x002ea80000300a00 */
[----:B------:R-:W2:Y:S04]  /*13e70*/  LDL.LU.64 R18, [R1+0xb78] ;  /* 0x000b780001127983 */ /* 0x000ea80000300a00 */
[----:B------:R-:W2:Y:S02]  /*13e80*/  LDL.LU.64 R16, [R1+0xb70] ;  /* 0x000b700001107983 */ /* 0x000ea40000300a00 */
[----:B--2---:R-:W-:Y:S01]  /*13e90*/  HMMA.1688.F32.TF32 R16, R12, R22, R16 ;  /* 0x000000160c10723c */ /* 0x004fe20000081010 */
[----:B------:R-:W-:-:S15]  /*13ea0*/  IMAD.MOV.U32 R5, RZ, RZ, R23 ;  /* 0x000000ffff057224 */ /* 0x000fde00078e0017 */
[----:B------:R-:W-:-:S03]  /*13eb0*/  NOP ;  /* 0x0000000000007918 */ /* 0x000fc60000000000 */
[----:B------:R1:W-:Y:S04]  /*13ec0*/  STL.64 [R1+0x2c0], R16 ;  /* 0x0002c01001007387 */ /* 0x0003e80000100a00 */
[----:B------:R2:W-:Y:S01]  /*13ed0*/  STL.64 [R1+0x2c8], R18 ;  /* 0x0002c81201007387 */ /* 0x0005e20000100a00 */
[----:B-1----:R-:W-:-:S03]  /*13ee0*/  IMAD.MOV.U32 R16, RZ, RZ, R22 ;  /* 0x000000ffff107224 */ /* 0x002fc600078e0016 */
[----:B------:R-:W2:Y:S02]  /*13ef0*/  LDL.LU.64 R22, [R1+0xb68] ;  /* 0x000b680001167983 */ /* 0x000ea40000300a00 */
[----:B--2---:R-:W-:Y:S01]  /*13f00*/  HMMA.1688.F32.TF32 R24, R12, R22, R24 ;  /* 0x000000160c18723c */ /* 0x004fe20000081018 */
[----:B------:R-:W-:Y:S02]  /*13f10*/  IMAD.MOV.U32 R18, RZ, RZ, R22 ;  /* 0x000000ffff127224 */ /* 0x000fe400078e0016 */
[----:B------:R-:W-:-:S15]  /*13f20*/  IMAD.MOV.U32 R17, RZ, RZ, R23 ;  /* 0x000000ffff117224 */ /* 0x000fde00078e0017 */
[----:B------:R-:W-:Y:S01]  /*13f30*/  NOP ;  /* 0x0000000000007918 */ /* 0x000fe20000000000 */
[----:B------:R-:W-:Y:S04]  /*13f40*/  STL.64 [R1+0x2b0], R24 ;  /* 0x0002b01801007387 */ /* 0x000fe80000100a00 */
[----:B------:R1:W-:Y:S04]  /*13f50*/  STL.64 [R1+0x2b8], R26 ;  /* 0x0002b81a01007387 */ /* 0x0003e80000100a00 */
[----:B-1----:R-:W2:Y:S04]  /*13f60*/  LDL.LU.64 R26, [R1+0xb60] ;  /* 0x000b6000011a7983 */ /* 0x002ea80000300a00 */
[----:B------:R-:W2:Y:S04]  /*13f70*/  LDL.LU.64 R24, [R1+0xb58] ;  /* 0x000b580001187983 */ /* 0x000ea80000300a00 */
[----:B------:R-:W3:Y:S04]  /*13f80*/  LDL.LU.64 R22, [R1+0xb50] ;  /* 0x000b500001167983 */ /* 0x000ee80000300a00 */
[----:B------:R1:W-:Y:S01]  /*13f90*/  STL.64 [R1+0xac0], R6 ;  /* 0x000ac00601007387 */ /* 0x0003e20000100a00 */
[----:B--2---:R-:W-:Y:S01]  /*13fa0*/  HMMA.1688.F32.TF32 R24, R12, R6, R24 ;  /* 0x000000060c18723c */ /* 0x004fe20000081018 */
[----:B-1----:R-:W-:-:S02]  /*13fb0*/  IMAD.MOV.U32 R6, RZ, RZ, R18 ;  /* 0x000000ffff067224 */ /* 0x002fc400078e0012 */
[----:B------:R-:W-:-:S05]  /*13fc0*/  IMAD.MOV.U32 R7, RZ, RZ, R17 ;  /* 0x000000ffff077224 */ /* 0x000fca00078e0011 */
[----:B---3--:R-:W-:Y:S11]  /*13fd0*/  HMMA.1688.F32.TF32 R8, R12, R22, R8 ;  /* 0x000000160c08723c */ /* 0x008ff60000081008 */
[----:B------:R-:W-:Y:S04]  /*13fe0*/  STL.64 [R1+0x2a0], R24 ;  /* 0x0002a01801007387 */ /* 0x000fe80000100a00 */
[----:B------:R-:W-:Y:S04]  /*13ff0*/  STL.64 [R1+0x2a8], R26 ;  /* 0x0002a81a01007387 */ /* 0x000fe80000100a00 */
[----:B------:R1:W-:Y:S02]  /*14000*/  STL.64 [R1+0xad8], R6 ;  /* 0x000ad80601007387 */ /* 0x0003e40000100a00 */
[----:B-1----:R-:W-:-:S02]  /*14010*/  IMAD.MOV.U32 R6, RZ, RZ, R16 ;  /* 0x000000ffff067224 */ /* 0x002fc400078e0010 */
[----:B------:R-:W2:Y:S01]  /*14020*/  LDL.LU R16, [R1+0xe0] ;  /* 0x0000e00001107983 */ /* 0x000ea20000300800 */
[----:B------:R-:W-:-:S03]  /*14030*/  IMAD.MOV.U32 R7, RZ, RZ, R5 ;  /* 0x000000ffff077224 */ /* 0x000fc600078e0005 */
[----:B------:R-:W2:Y:S04]  /*14040*/  LDL.LU R17, [R1+0xe4] ;  /* 0x0000e40001117983 */ /* 0x000ea80000300800 */
[----:B------:R-:W2:Y:S04]  /*14050*/  LDL.LU R18, [R1+0xe8] ;  /* 0x0000e80001127983 */ /* 0x000ea80000300800 */
[----:B------:R-:W2:Y:S04]  /*14060*/  LDL.LU R19, [R1+0xec] ;  /* 0x0000ec0001137983 */ /* 0x000ea80000300800 */
[----:B------:R-:W3:Y:S04]  /*14070*/  LDL.LU R24, [R1+0xf0] ;  /* 0x0000f00001187983 */ /* 0x000ee80000300800 */
[----:B------:R-:W3:Y:S04]  /*14080*/  LDL.LU R25, [R1+0xf4] ;  /* 0x0000f40001197983 */ /* 0x000ee80000300800 */
[----:B------:R-:W3:Y:S04]  /*14090*/  LDL.LU R26, [R1+0xf8] ;  /* 0x0000f800011a7983 */ /* 0x000ee80000300800 */
[----:B------:R-:W3:Y:S04]  /*140a0*/  LDL.LU R27, [R1+0xfc] ;  /* 0x0000fc00011b7983 */ /* 0x000ee80000300800 */
[----:B------:R1:W-:Y:S04]  /*140b0*/  STL.64 [R1+0xaf0], R6 ;  /* 0x000af00601007387 */ /* 0x0003e80000100a00 */
[----:B------:R-:W-:Y:S04]  /*140c0*/  STL.64 [R1+0x290], R8 ;  /* 0x0002900801007387 */ /* 0x000fe80000100a00 */
[----:B------:R4:W-:Y:S01]  /*140d0*/  STL.64 [R1+0x298], R10 ;  /* 0x0002980a01007387 */ /* 0x0009e20000100a00 */
[----:B-1----:R-:W-:-:S02]  /*140e0*/  IMAD.MOV.U32 R6, RZ, RZ, R4 ;  /* 0x000000ffff067224 */ /* 0x002fc400078e0004 */
[----:B------:R-:W-:Y:S02]  /*140f0*/  IMAD.MOV.U32 R7, RZ, RZ, R2 ;  /* 0x000000ffff077224 */ /* 0x000fe400078e0002 */
[----:B------:R-:W-:Y:S02]  /*14100*/  IMAD.MOV.U32 R4, RZ, RZ, R22 ;  /* 0x000000ffff047224 */ /* 0x000fe400078e0016 */
[----:B------:R-:W-:Y:S01]  /*14110*/  IMAD.MOV.U32 R2, RZ, RZ, R23 ;  /* 0x000000ffff027224 */ /* 0x000fe200078e0017 */
[----:B----4-:R-:W4:Y:S04]  /*14120*/  LDL.LU.64 R10, [R1+0xb48] ;  /* 0x000b4800010a7983 */ /* 0x010f280000300a00 */
[----:B------:R-:W4:Y:S04]  /*14130*/  LDL.LU.64 R22, [R1+0xb40] ;  /* 0x000b400001167983 */ /* 0x000f280000300a00 */
[----:B------:R-:W4:Y:S02]  /*14140*/  LDL.LU.64 R20, [R1+0xb38] ;  /* 0x000b380001147983 */ /* 0x000f240000300a00 */
[----:B----4-:R-:W-:-:S15]  /*14150*/  HMMA.1688.F32.TF32 R20, R12, R10, R20 ;  /* 0x0000000a0c14723c */ /* 0x010fde0000081014 */
[----:B------:R-:W-:-:S04]  /*14160*/  NOP ;  /* 0x0000000000007918 */ /* 0x000fc80000000000 */
[----:B------:R-:W-:Y:S04]  /*14170*/  STL.64 [R1+0x280], R20 ;  /* 0x0002801401007387 */ /* 0x000fe80000100a00 */
[----:B------:R1:W-:Y:S04]  /*14180*/  STL.64 [R1+0x288], R22 ;  /* 0x0002881601007387 */ /* 0x0003e80000100a00 */
[----:B-1----:R-:W3:Y:S04]  /*14190*/  LDL.LU.64 R22, [R1+0xb30] ;  /* 0x000b300001167983 */ /* 0x002ee80000300a00 */
[----:B------:R-:W4:Y:S04]  /*141a0*/  LDL.LU.64 R20, [R1+0xb28] ;  /* 0x000b280001147983 */ /* 0x000f280000300a00 */
[----:B------:R1:W-:Y:S04]  /*141b0*/  STL.64 [R1+0xab8], R10 ;  /* 0x000ab80a01007387 */ /* 0x0003e80000100a00 */
[----:B------:R-:W2:Y:S04]  /*141c0*/  LDL.LU R8, [R1+0xa0] ;  /* 0x0000a00001087983 */ /* 0x000ea80000300800 */
[----:B------:R-:W2:Y:S04]  /*141d0*/  LDL.LU R9, [R1+0xa4] ;  /* 0x0000a40001097983 */ /* 0x000ea80000300800 */
[----:B-1----:R-:W2:Y:S04]  /*141e0*/  LDL.LU R10, [R1+0xa8] ;  /* 0x0000a800010a7983 */ /* 0x002ea80000300800 */
[----:B------:R-:W2:Y:S04]  /*141f0*/  LDL.LU R11, [R1+0xac] ;  /* 0x0000ac00010b7983 */ /* 0x000ea80000300800 */
[----:B--2---:R-:W-:Y:S04]  /*14200*/  STL.64 [R1+0xad0], R10 ;  /* 0x000ad00a01007387 */ /* 0x004fe80000100a00 */
[----:B------:R1:W-:Y:S04]  /*14210*/  STL.64 [R1+0xac8], R8 ;  /* 0x000ac80801007387 */ /* 0x0003e80000100a00 */
[----:B-1----:R-:W2:Y:S04]  /*14220*/  LDL.LU R8, [R1+0xb0] ;  /* 0x0000b00001087983 */ /* 0x002ea80000300800 */
[----:B------:R-:W2:Y:S04]  /*14230*/  LDL.LU R9, [R1+0xb4] ;  /* 0x0000b40001097983 */ /* 0x000ea80000300800 */
[----:B------:R-:W2:Y:S01]  /*14240*/  LDL.LU R10, [R1+0xb8] ;  /* 0x0000b800010a7983 */ /* 0x000ea20000300800 */
[----:B------:R-:W-:-:S03]  /*14250*/  IMAD.MOV.U32 R11, RZ, RZ, R28 ;  /* 0x000000ffff0b7224 */ /* 0x000fc600078e001c */
[----:B------:R-:W4:Y:S01]  /*14260*/  LDL.LU R28, [R1+0xb20] ;  /* 0x000b2000011c7983 */ /* 0x000f220000300800 */
[C---:B---3--:R-:W-:Y:S03]  /*14270*/  HMMA.1688.F32.TF32 R24, R12.reuse, R22, R24 ;  /* 0x000000160c18723c */ /* 0x048fe60000081018 */
[----:B--2---:R-:W-:Y:S04]  /*14280*/  STL.64 [R1+0xae8], R10 ;  /* 0x000ae80a01007387 */ /* 0x004fe80000100a00 */
[----:B------:R1:W-:Y:S04]  /*14290*/  STL.64 [R1+0xae0], R8 ;  /* 0x000ae00801007387 */ /* 0x0003e80000100a00 */
        /* <DEDUP_REMOVED lines=9> */
[----:B------:R-:W-:Y:S04]  /*14330*/  STL.64 [R1+0x270], R24 ;  /* 0x0002701801007387 */ /* 0x000fe80000100a00 */
[----:B------:R1:W-:Y:S04]  /*14340*/  STL.64 [R1+0x278], R26 ;  /* 0x0002781a01007387 */ /* 0x0003e80000100a00 */
[----:B-1----:R-:W3:Y:S01]  /*14350*/  LDL.LU.64 R26, [R1+0xb18] ;  /* 0x000b1800011a7983 */ /* 0x002ee20000300a00 */
[----:B----4-:R-:W-:Y:S01]  /*14360*/  IMAD.MOV.U32 R11, RZ, RZ, R28 ;  /* 0x000000ffff0b7224 */ /* 0x010fe200078e001c */
[----:B---3--:R-:W-:Y:S02]  /*14370*/  HMMA.1688.F32.TF32 R12, R12, R26, R16 ;  /* 0x0000001a0c0c723c */ /* 0x008fe40000081010 */
[----:B------:R-:W2:Y:S04]  /*14380*/  LDL.LU.64 R18, [R1+0xb10] ;  /* 0x000b100001127983 */ /* 0x000ea80000300a00 */
[----:B------:R-:W2:-:S13]  /*14390*/  LDL.LU.64 R16, [R1+0xb08] ;  /* 0x000b080001107983 */ /* 0x000e9a0000300a00 */
[----:B------:R1:W-:Y:S02]  /*143a0*/  STL.64 [R1+0x248], R14 ;  /* 0x0002480e01007387 */ /* 0x0003e40000100a00 */
[----:B-1----:R-:W-:Y:S02]  /*143b0*/  IMAD.MOV.U32 R14, RZ, RZ, R4 ;  /* 0x000000ffff0e7224 */ /* 0x002fe400078e0004 */
[----:B------:R-:W-:Y:S01]  /*143c0*/  IMAD.MOV.U32 R15, RZ, RZ, R2 ;  /* 0x000000ffff0f7224 */ /* 0x000fe200078e0002 */
[----:B--2---:R-:W-:Y:S01]  /*143d0*/  HMMA.1688.F32.TF32 R4, R16, R6, R8 ;  /* 0x000000061004723c */ /* 0x004fe20000081008 */
[----:B------:R-:W2:Y:S04]  /*143e0*/  LDL.LU.64 R10, [R1+0xb00] ;  /* 0x000b0000010a7983 */ /* 0x000ea80000300a00 */
[----:B------:R-:W2:-:S14]  /*143f0*/  LDL.LU.64 R8, [R1+0xaf8] ;  /* 0x000af80001087983 */ /* 0x000e9c0000300a00 */
        /* <DEDUP_REMOVED lines=18> */
[----:B------:R-:W2:Y:S02]  /*14520*/  LDL.LU.64 R6, [R1+0xac0] ;  /* 0x000ac00001067983 */ /* 0x000ea40000300a00 */
[----:B--2---:R-:W-:Y:S02]  /*14530*/  HMMA.1688.F32.TF32 R4, R16, R6, R8 ;  /* 0x000000061004723c */ /* 0x004fe40000081008 */
[----:B------:R-:W2:-:S15]  /*14540*/  LDL.LU.64 R10, [R1+0xab8] ;  /* 0x000ab800010a7983 */ /* 0x000e9e0000300a00 */
[----:B------:R-:W-:Y:S02]  /*14550*/  NOP ;  /* 0x0000000000007918 */ /* 0x000fe40000000000 */
[----:B------:R-:W-:Y:S04]  /*14560*/  STL.64 [R1+0x210], R4 ;  /* 0x0002100401007387 */ /* 0x000fe80000100a00 */
[----:B------:R1:W-:Y:S04]  /*14570*/  STL.64 [R1+0x218], R6 ;  /* 0x0002180601007387 */ /* 0x0003e80000100a00 */
[----:B-1----:R-:W3:Y:S04]  /*14580*/  LDL.LU.64 R6, [R1+0xab0] ;  /* 0x000ab00001067983 */ /* 0x002ee80000300a00 */
[----:B------:R-:W3:Y:S01]  /*14590*/  LDL.LU.64 R4, [R1+0xaa8] ;  /* 0x000aa80001047983 */ /* 0x000ee20000300a00 */
[----:B------:R-:W-:-:S02]  /*145a0*/  IMAD.MOV.U32 R24, RZ, RZ, R12 ;  /* 0x000000ffff187224 */ /* 0x000fc400078e000c */
[----:B------:R-:W-:Y:S02]  /*145b0*/  IMAD.MOV.U32 R25, RZ, RZ, R13 ;  /* 0x000000ffff197224 */ /* 0x000fe400078e000d */
[----:B---3--:R-:W-:Y:S01]  /*145c0*/  HMMA.1688.F32.TF32 R12, R16, R14, R4 ;  /* 0x0000000e100c723c */ /* 0x008fe20000081004 */
[----:B------:R-:W2:Y:S04]  /*145d0*/  LDL.LU.64 R6, [R1+0xaa0] ;  /* 0x000aa00001067983 */ /* 0x000ea80000300a00 */
[----:B------:R-:W2:-:S14]  /*145e0*/  LDL.LU.64 R4, [R1+0xa98] ;  /* 0x000a980001047983 */ /* 0x000e9c0000300a00 */
[----:B------:R1:W-:Y:S04]  /*145f0*/  STL.64 [R1+0x8e8], R14 ;  /* 0x0008e80e01007387 */ /* 0x0003e80000100a00 */
[----:B------:R3:W-:Y:S01]  /*14600*/  STL.64 [R1+0x8e0], R12 ;  /* 0x0008e00c01007387 */ /* 0x0007e20000100a00 */
[----:B-1----:R-:W-:-:S03]  /*14610*/  IMAD.MOV.U32 R15, RZ, RZ, R3 ;  /* 0x000000ffff0f7224 */ /* 0x002fc600078e0003 */
[----:B---3--:R-:W3:Y:S04]  /*14620*/  LDL.LU R12, [R1+0x70] ;  /* 0x00007000010c7983 */ /* 0x008ee80000300800 */
[----:B------:R-:W3:Y:S04]  /*14630*/  LDL.LU R13, [R1+0x74] ;  /* 0x00007400010d7983 */ /* 0x000ee80000300800 */
[----:B------:R-:W3:Y:S04]  /*14640*/  LDL.LU R14, [R1+0x78] ;  /* 0x00007800010e7983 */ /* 0x000ee80000300800 */
[----:B------:R-:W4:Y:S01]  /*14650*/  LDL.LU R3, [R1+0xa90] ;  /* 0x000a900001037983 */ /* 0x000f220000300800 */
[----:B--2---:R-:W-:Y:S03]  /*14660*/  HMMA.1688.F32.TF32 R8, R16, R10, R4 ;  /* 0x0000000a1008723c */ /* 0x004fe60000081004 */
[----:B------:R-:W2:Y:S04]  /*14670*/  LDL.LU.64 R6, [R1+0xa88] ;  /* 0x000a880001067983 */ /* 0x000ea80000300a00 */
[----:B------:R-:W2:-:S12]  /*14680*/  LDL.LU.64 R4, [R1+0xa80] ;  /* 0x000a800001047983 */ /* 0x000e980000300a00 */
[----:B------:R-:W-:Y:S04]  /*14690*/  STL.64 [R1+0x8d8], R10 ;  /* 0x0008d80a01007387 */ /* 0x000fe80000100a00 */
[----:B------:R2:W-:Y:S01]  /*146a0*/  STL.64 [R1+0x8d0], R8 ;  /* 0x0008d00801007387 */ /* 0x0005e20000100a00 */
[----:B---3--:R-:W-:Y:S03]  /*146b0*/  HMMA.1688.F32.TF32 R12, R16, R22, R12 ;  /* 0x00000016100c723c */ /* 0x008fe6000008100c */
[----:B------:R-:W-:-:S15]  /*146c0*/  STL.64 [R1+0x980], R24 ;  /* 0x0009801801007387 */ /* 0x000fde0000100a00 */
[----:B------:R-:W-:Y:S01]  /*146d0*/  NOP ;  /* 0x0000000000007918 */ /* 0x000fe20000000000 */
[----:B------:R-:W-:Y:S04]  /*146e0*/  STL.64 [R1+0x1f0], R12 ;  /* 0x0001f00c01007387 */ /* 0x000fe80000100a00 */
[----:B------:R-:W-:Y:S04]  /*146f0*/  STL.64 [R1+0x1f8], R14 ;  /* 0x0001f80e01007387 */ /* 0x000fe80000100a00 */
[----:B----4-:R-:W1:Y:S01]  /*14700*/  LDSM.16.M88.4 R12, [R3+UR10+0x40080] ;  /* 0x0400800a030c783b */ /* 0x010e620008000200 */
[----:B--2---:R-:W-:Y:S03]  /*14710*/  HMMA.1688.F32.TF32 R8, R16, R26, R4 ;  /* 0x0000001a1008723c */ /* 0x004fe60000081004 */
[----:B------:R-:W-:Y:S04]  /*14720*/  LDSM.16.M88.4 R24, [R3+UR10+0x42080] ;  /* 0x0420800a0318783b */ /* 0x000fe80008000200 */
[----:B------:R-:W-:Y:S04]  /*14730*/  LDSM.16.M88.4 R16, [R3+UR10+0x45080] ;  /* 0x0450800a0310783b */ /* 0x000fe80008000200 */
[----:B------:R-:W-:Y:S04]  /*14740*/  LDS R4, [R0+UR7+0x18000] ;  /* 0x0180000700047984 */ /* 0x000fe80008000800 */
[----:B------:R-:W-:Y:S04]  /*14750*/  LDS R6, [R0+UR7+0x1a000] ;  /* 0x01a0000700067984 */ /* 0x000fe80008000800 */
[----:B------:R-:W-:Y:S04]  /*14760*/  LDS R5, [R29+UR7+0x18000] ;  /* 0x018000071d057984 */ /* 0x000fe80008000800 */
[----:B------:R-:W-:Y:S04]  /*14770*/  STL.64 [R1+0x1e0], R8 ;  /* 0x0001e00801007387 */ /* 0x000fe80000100a00 */
[----:B------:R-:W-:Y:S04]  /*14780*/  STL.64 [R1+0x1e8], R10 ;  /* 0x0001e80a01007387 */ /* 0x000fe80000100a00 */
[----:B------:R-:W2:Y:S04]  /*14790*/  LDSM.16.M88.4 R8, [R3+UR10+0x41080] ;  /* 0x0410800a0308783b */ /* 0x000ea80008000200 */
[----:B-1----:R-:W-:Y:S04]  /*147a0*/  STL.64 [R1+0x50], R12 ;  /* 0x0000500c01007387 */ /* 0x002fe80000100a00 */
[----:B------:R-:W-:Y:S04]  /*147b0*/  STL.64 [R1+0x58], R14 ;  /* 0x0000580e01007387 */ /* 0x000fe80000100a00 */
[----:B------:R-:W1:Y:S04]  /*147c0*/  LDSM.16.M88.4 R12, [R3+UR10+0x43080] ;  /* 0x0430800a030c783b */ /* 0x000e680008000200 */
[----:B------:R-:W-:Y:S04]  /*147d0*/  LDS R7, [R29+UR7+0x1a000] ;  /* 0x01a000071d077984 */ /* 0x000fe80008000800 */
[----:B--2---:R-:W-:Y:S04]  /*147e0*/  STL.64 [R1+0x40], R8 ;  /* 0x0000400801007387 */ /* 0x004fe80000100a00 */
[----:B------:R-:W-:Y:S04]  /*147f0*/  STL.64 [R1+0x48], R10 ;  /* 0x0000480a01007387 */ /* 0x000fe80000100a00 */
[----:B------:R-:W-:Y:S04]  /*14800*/  STL.64 [R1+0x38], R26 ;  /* 0x0000381a01007387 */ /* 0x000fe80000100a00 */
[----:B------:R2:W-:Y:S04]  /*14810*/  STL.64 [R1+0xa60], R24 ;  /* 0x000a601801007387 */ /* 0x0005e80000100a00 */
[----:B------:R-:W-:Y:S04]  /*14820*/  STL.64 [R1], R16 ;  /* 0x0000001001007387 */ /* 0x000fe80000100a00 */
[----:B------:R-:W-:Y:S04]  /*14830*/  STL.64 [R1+0x8], R18 ;  /* 0x0000081201007387 */ /* 0x000fe80000100a00 */
[----:B--2---:R-:W2:Y:S04]  /*14840*/  LDL.64 R24, [R1+0x40] ;  /* 0x0000400001187983 */ /* 0x004ea80000100a00 */
[----:B------:R-:W3:Y:S04]  /*14850*/  LDSM.16.M88.4 R16, [R3+UR10+0x46080] ;  /* 0x0460800a0310783b */ /* 0x000ee80008000200 */
[----:B------:R-:W4:Y:S04]  /*14860*/  LDSM.16.M88.4 R8, [R3+UR10+0x44080] ;  /* 0x0440800a0308783b */ /* 0x000f280008000200 */
[----:B--2---:R2:W-:Y:S04]  /*14870*/  STL.64 [R1+0xa68], R24 ;  /* 0x000a681801007387 */ /* 0x0045e80000100a00 */
[----:B--2---:R-:W2:Y:S04]  /*14880*/  LDL.64 R24, [R1+0x50] ;  /* 0x0000500001187983 */ /* 0x004ea80000100a00 */
[----:B-1----:R-:W-:Y:S04]  /*14890*/  STL.64 [R1+0x28], R14 ;  /* 0x0000280e01007387 */ /* 0x002fe80000100a00 */
[----:B------:R1:W-:Y:S04]  /*148a0*/  STL.64 [R1+0xa70], R12 ;  /* 0x000a700c01007387 */ /* 0x0003e80000100a00 */
[----:B-1----:R-:W2:Y:S04]  /*148b0*/  LDL.LU R12, [R1+0x3b0] ;  /* 0x0003b000010c7983 */ /* 0x002ea80000300800 */
[----:B------:R-:W2:Y:S04]  /*148c0*/  LDL.LU R13, [R1+0x3b4] ;  /* 0x0003b400010d7983 */ /* 0x000ea80000300800 */
[----:B------:R-:W2:Y:S04]  /*148d0*/  LDL.LU R14, [R1+0x3b8] ;  /* 0x0003b800010e7983 */ /* 0x000ea80000300800 */
[----:B------:R-:W2:Y:S04]  /*148e0*/  LDL.LU R15, [R1+0x3bc] ;  /* 0x0003bc00010f7983 */ /* 0x000ea80000300800 */
[----:B---3--:R-:W-:Y:S04]  /*148f0*/  STL [R1+0x84c], R18 ;  /* 0x00084c1201007387 */ /* 0x008fe80000100800 */
[----:B----4-:R-:W-:Y:S04]  /*14900*/  STL.64 [R1+0x18], R10 ;  /* 0x0000180a01007387 */ /* 0x010fe80000100a00 */
[----:B------:R1:W-:Y:S02]  /*14910*/  STL.64 [R1+0xa58], R8 ;  /* 0x000a580801007387 */ /* 0x0003e40000100a00 */
[----:B-1----:R-:W-:-:S02]  /*14920*/  IMAD.MOV.U32 R8, RZ, RZ, R20 ;  /* 0x000000ffff087224 */ /* 0x002fc400078e0014 */
[----:B------:R-:W3:Y:S01]  /*14930*/  LDL.LU R20, [R1+0xa7c] ;  /* 0x000a7c0001147983 */ /* 0x000ee20000300800 */
[----:B------:R-:W-:-:S03]  /*14940*/  IMAD.MOV.U32 R9, RZ, RZ, R21 ;  /* 0x000000ffff097224 */ /* 0x000fc600078e0015 */
[----:B------:R-:W4:Y:S04]  /*14950*/  LDL.LU R21, [R1+0xa78] ;  /* 0x000a780001157983 */ /* 0x000f280000300800 */
[----:B------:R-:W2:Y:S04]  /*14960*/  LDL.LU R10, [R1+0x388] ;  /* 0x00038800010a7983 */ /* 0x000ea80000300800 */
[----:B------:R-:W2:Y:S04]  /*14970*/  LDL.LU R11, [R1+0x38c] ;  /* 0x00038c00010b7983 */ /* 0x000ea80000300800 */
[----:B------:R-:W-:Y:S04]  /*14980*/  STL [R1+0x848], R19 ;  /* 0x0008481301007387 */ /* 0x000fe80000100800 */
[----:B------:R1:W-:Y:S04]  /*14990*/  STL.64 [R1+0xa38], R16 ;  /* 0x000a381001007387 */ /* 0x0003e80000100a00 */
[----:B-1----:R-:W2:Y:S04]  /*149a0*/  LDL.LU R16, [R1+0x3a0] ;  /* 0x0003a00001107983 */ /* 0x002ea80000300800 */
[----:B------:R-:W2:Y:S01]  /*149b0*/  LDL.LU R17, [R1+0x3a4] ;  /* 0x0003a40001117983 */ /* 0x000ea20000300800 */
[----:B---3--:R-:W-:-:S02]  /*149c0*/  IMAD.MOV.U32 R19, RZ, RZ, R20 ;  /* 0x000000ffff137224 */ /* 0x008fc400078e0014 */
[----:B----4-:R-:W-:Y:S02]  /*149d0*/  IMAD.MOV.U32 R18, RZ, RZ, R21 ;  /* 0x000000ffff127224 */ /* 0x010fe400078e0015 */
[----:B------:R1:W3:Y:S01]  /*149e0*/  LDSM.16.M88.4 R20, [R3+UR10+0x47080] ;  /* 0x0470800a0314783b */ /* 0x0002e20008000200 */
[----:B--2---:R-:W-:Y:S01]  /*149f0*/  HMMA.1688.F32.TF32 R12, R4, R24, R12 ;  /* 0x00000018040c723c */ /* 0x004fe2000008100c */
[----:B-1----:R-:W-:Y:S02]  /*14a00*/  IMAD.MOV.U32 R3, RZ, RZ, R25 ;  /* 0x000000ffff037224 */ /* 0x002fe400078e0019 */
[----:B---3--:R-:W-:Y:S04]  /*14a10*/  STL [R1+0x83c], R22 ;  /* 0x00083c1601007387 */ /* 0x008fe80000100800 */
[----:B------:R-:W-:Y:S04]  /*14a20*/  STL [R1+0x838], R23 ;  /* 0x0008381701007387 */ /* 0x000fe80000100800 */
[----:B------:R1:W-:Y:S04]  /*14a30*/  STL.64 [R1+0xa30], R20 ;  /* 0x000a301401007387 */ /* 0x0003e80000100a00 */
[----:B-1----:R-:W2:Y:S04]  /*14a40*/  LDL.LU R20, [R1+0x390] ;  /* 0x0003900001147983 */ /* 0x002ea80000300800 */
[----:B------:R-:W2:Y:S04]  /*14a50*/  LDL.LU R21, [R1+0x394] ;  /* 0x0003940001157983 */ /* 0x000ea80000300800 */
[----:B------:R-:W2:Y:S04]  /*14a60*/  LDL.LU R22, [R1+0x398] ;  /* 0x0003980001167983 */ /* 0x000ea80000300800 */
[----:B------:R-:W2:Y:S04]  /*14a70*/  LDL.LU R23, [R1+0x39c] ;  /* 0x00039c0001177983 */ /* 0x000ea80000300800 */
[----:B------:R1:W-:Y:S04]  /*14a80*/  STL.64 [R1+0x1d0], R12 ;  /* 0x0001d00c01007387 */ /* 0x0003e80000100a00 */
[----:B------:R3:W-:Y:S04]  /*14a90*/  STL.64 [R1+0x1d8], R14 ;  /* 0x0001d80e01007387 */ /* 0x0007e80000100a00 */
[----:B-1----:R-:W4:Y:S01]  /*14aa0*/  LDL.LU.64 R12, [R1+0xa70] ;  /* 0x000a7000010c7983 */ /* 0x002f220000300a00 */
[----:B---3--:R-:W-:-:S03]  /*14ab0*/  IMAD.MOV.U32 R14, RZ, RZ, R24 ;  /* 0x000000ffff0e7224 */ /* 0x008fc600078e0018 */
[----:B------:R-:W3:Y:S02]  /*14ac0*/  LDL.LU.64 R24, [R1+0xa68] ;  /* 0x000a680001187983 */ /* 0x000ee40000300a00 */
[----:B---3--:R-:W-:Y:S01]  /*14ad0*/  HMMA.1688.F32.TF32 R16, R4, R24, R16 ;  /* 0x000000180410723c */ /* 0x008fe20000081010 */
[----:B------:R-:W-:-:S15]  /*14ae0*/  IMAD.MOV.U32 R15, RZ, RZ, R25 ;  /* 0x000000ffff0f7224 */ /* 0x000fde00078e0019 */
[----:B------:R-:W-:-:S03]  /*14af0*/  NOP ;  /* 0x0000000000007918 */ /* 0x000fc60000000000 */
[----:B------:R1:W-:Y:S04]  /*14b00*/  STL.64 [R1+0x1c0], R16 ;  /* 0x0001c01001007387 */ /* 0x0003e80000100a00 */
[----:B------:R-:W-:Y:S01]  /*14b10*/  STL.64 [R1+0x1c8], R18 ;  /* 0x0001c81201007387 */ /* 0x000fe20000100a00 */
[----:B-1----:R-:W-:-:S03]  /*14b20*/  IMAD.MOV.U32 R16, RZ, RZ, R24 ;  /* 0x000000ffff107224 */ /* 0x002fc600078e0018 */
[----:B------:R-:W2:Y:S02]  /*14b30*/  LDL.LU.64 R24, [R1+0xa60] ;  /* 0x000a600001187983 */ /* 0x000ea40000300a00 */
[----:B--2---:R-:W-:Y:S02]  /*14b40*/  HMMA.1688.F32.TF32 R20, R4, R24, R20 ;  /* 0x000000180414723c */ /* 0x004fe40000081014 */
[----:B------:R1:W-:Y:S02]  /*14b50*/  STL.64 [R1+0x9f8], R24 ;  /* 0x0009f81801007387 */ /* 0x0003e40000100a00 */
[----:B-1----:R-:W-:-:S15]  /*14b60*/  IMAD.MOV.U32 R24, RZ, RZ, R16 ;  /* 0x000000ffff187224 */ /* 0x002fde00078e0010 */
[----:B------:R1:W-:Y:S04]  /*14b70*/  STL.64 [R1+0x1b0], R20 ;  /* 0x0001b01401007387 */ /* 0x0003e80000100a00 */
[----:B------:R2:W-:Y:S04]  /*14b80*/  STL.64 [R1+0x1b8], R22 ;  /* 0x0001b81601007387 */ /* 0x0005e80000100a00 */
[----:B------:R-:W3:Y:S04]  /*14b90*/  LDL.64 R16, [R1] ;  /* 0x0000000001107983 */ /* 0x000ee80000100a00 */
[----:B---3--:R3:W-:Y:S04]  /*14ba0*/  STL.64 [R1+0xa50], R16 ;  /* 0x000a501001007387 */ /* 0x0087e80000100a00 */
[----:B-1----:R-:W3:Y:S04]  /*14bb0*/  LDL.LU R20, [R1+0x350] ;  /* 0x0003500001147983 */ /* 0x002ee80000300800 */
[----:B------:R-:W3:Y:S04]  /*14bc0*/  LDL.LU R21, [R1+0x354] ;  /* 0x0003540001157983 */ /* 0x000ee80000300800 */
[----:B--2---:R-:W2:Y:S04]  /*14bd0*/  LDL.LU R22, [R1+0x358] ;  /* 0x0003580001167983 */ /* 0x004ea80000300800 */
[----:B------:R-:W2:Y:S01]  /*14be0*/  LDL.LU R23, [R1+0x35c] ;  /* 0x00035c0001177983 */ /* 0x000ea20000300800 */
[----:B----4-:R-:W-:Y:S03]  /*14bf0*/  HMMA.1688.F32.TF32 R8, R4, R12, R8 ;  /* 0x0000000c0408723c */ /* 0x010fe60000081008 */
[----:B---3--:R-:W3:Y:S04]  /*14c00*/  LDL.LU R16, [R1+0x370] ;  /* 0x0003700001107983 */ /* 0x008ee80000300800 */
[----:B------:R-:W3:Y:S01]  /*14c10*/  LDL.LU R17, [R1+0x374] ;  /* 0x0003740001117983 */ /* 0x000ee20000300800 */
[----:B------:R-:W-:-:S03]  /*14c20*/  IMAD.MOV.U32 R25, RZ, RZ, R15 ;  /* 0x000000ffff197224 */ /* 0x000fc600078e000f */
[----:B------:R-:W3:Y:S04]  /*14c30*/  LDL.LU R18, [R1+0x378] ;  /* 0x0003780001127983 */ /* 0x000ee80000300800 */
[----:B------:R-:W3:Y:S04]  /*14c40*/  LDL.LU R19, [R1+0x37c] ;  /* 0x00037c0001137983 */ /* 0x000ee80000300800 */
        /* <DEDUP_REMOVED lines=10> */
[----:B-1----:R-:W4:Y:S04]  /*14cf0*/  LDL.LU R24, [R1+0x260] ;  /* 0x0002600001187983 */ /* 0x002f280000300800 */
[----:B------:R-:W4:Y:S04]  /*14d00*/  LDL.LU R25, [R1+0x264] ;  /* 0x0002640001197983 */ /* 0x000f280000300800 */
[----:B------:R-:W4:Y:S04]  /*14d10*/  LDL.LU R26, [R1+0x268] ;  /* 0x00026800011a7983 */ /* 0x000f280000300800 */
[----:B------:R-:W4:Y:S04]  /*14d20*/  LDL.LU R27, [R1+0x26c] ;  /* 0x00026c00011b7983 */ /* 0x000f280000300800 */
        /* <DEDUP_REMOVED lines=22> */
[----:B------:R-:W-:Y:S04]  /*14e90*/  STL.64 [R1+0x198], R18 ;  /* 0x0001981201007387 */ /* 0x000fe80000100a00 */
[----:B-1----:R-:W3:Y:S02]  /*14ea0*/  LDL.LU.64 R16, [R1+0xa50] ;  /* 0x000a500001107983 */ /* 0x002ee40000300a00 */
[----:B---3--:R-:W-:Y:S01]  /*14eb0*/  HMMA.1688.F32.TF32 R20, R4, R16, R20 ;  /* 0x000000100414723c */ /* 0x008fe20000081014 */
[----:B------:R-:W-:-:S02]  /*14ec0*/  IMAD.MOV.U32 R10, RZ, RZ, R16 ;  /* 0x000000ffff0a7224 */ /* 0x000fc400078e0010 */
[----:B------:R-:W-:-:S15]  /*14ed0*/  IMAD.MOV.U32 R3, RZ, RZ, R17 ;  /* 0x000000ffff037224 */ /* 0x000fde00078e0011 */
[----:B------:R-:W-:Y:S01]  /*14ee0*/  NOP ;  /* 0x0000000000007918 */ /* 0x000fe20000000000 */
[----:B------:R-:W-:Y:S04]  /*14ef0*/  STL.64 [R1+0x180], R20 ;  /* 0x0001801401007387 */ /* 0x000fe80000100a00 */
[----:B------:R1:W-:Y:S04]  /*14f00*/  STL.64 [R1+0x188], R22 ;  /* 0x0001881601007387 */ /* 0x0003e80000100a00 */
[----:B-1----:R-:W3:Y:S04]  /*14f10*/  LDL.LU.64 R22, [R1+0xa48] ;  /* 0x000a480001167983 */ /* 0x002ee80000300a00 */
[----:B------:R-:W3:Y:S04]  /*14f20*/  LDL.LU.64 R20, [R1+0xa40] ;  /* 0x000a400001147983 */ /* 0x000ee80000300a00 */
[----:B------:R-:W3:Y:S02]  /*14f30*/  LDL.LU.64 R16, [R1+0xa38] ;  /* 0x000a380001107983 */ /* 0x000ee40000300a00 */
[----:B---3--:R-:W-:-:S15]  /*14f40*/  HMMA.1688.F32.TF32 R20, R4, R16, R20 ;  /* 0x000000100414723c */ /* 0x008fde0000081014 */
[----:B------:R-:W-:-:S04]  /*14f50*/  NOP ;  /* 0x0000000000007918 */ /* 0x000fc80000000000 */
[----:B------:R1:W-:Y:S04]  /*14f60*/  STL.64 [R1+0x170], R20 ;  /* 0x0001701401007387 */ /* 0x0003e80000100a00 */
[----:B------:R-:W-:Y:S04]  /*14f70*/  STL.64 [R1+0x178], R22 ;  /* 0x0001781601007387 */ /* 0x000fe80000100a00 */
[----:B-1----:R-:W4:Y:S02]  /*14f80*/  LDL.LU.64 R20, [R1+0xa30] ;  /* 0x000a300001147983 */ /* 0x002f240000300a00 */
        /* <DEDUP_REMOVED lines=8> */
[----:B------:R-:W2:Y:S02]  /*15010*/  LDS R7, [R29+UR7+0x1a200] ;  /* 0x01a200071d077984 */ /* 0x000ea40008000800 */
[----:B--2---:R-:W-:Y:S02]  /*15020*/  HMMA.1688.F32.TF32 R24, R4, R24, R12 ;  /* 0x000000180418723c */ /* 0x004fe4000008100c */
[----:B------:R-:W2:Y:S04]  /*15030*/  LDL.LU.64 R14, [R1+0xa20] ;  /* 0x000a2000010e7983 */ /* 0x000ea80000300a00 */
[----:B------:R-:W2:-:S13]  /*15040*/  LDL.LU.64 R12, [R1+0xa18] ;  /* 0x000a1800010c7983 */ /* 0x000e9a0000300a00 */
[----:B------:R1:W-:Y:S04]  /*15050*/  STL.64 [R1+0x150], R24 ;  /* 0x0001501801007387 */ /* 0x0003e80000100a00 */
[----:B------:R2:W-:Y:S04]  /*15060*/  STL.64 [R1+0x158], R26 ;  /* 0x0001581a01007387 */ /* 0x0005e80000100a00 */
[----:B-1----:R-:W2:Y:S02]  /*15070*/  LDL.LU.64 R24, [R1+0xa10] ;  /* 0x000a100001187983 */ /* 0x002ea40000300a00 */
[----:B--2---:R-:W-:Y:S02]  /*15080*/  HMMA.1688.F32.TF32 R24, R4, R24, R12 ;  /* 0x000000180418723c */ /* 0x004fe4000008100c */
[----:B------:R-:W2:Y:S04]  /*15090*/  LDL.LU.64 R14, [R1+0xa08] ;  /* 0x000a0800010e7983 */ /* 0x000ea80000300a00 */
[----:B------:R-:W2:-:S13]  /*150a0*/  LDL.LU.64 R12, [R1+0xa00] ;  /* 0x000a0000010c7983 */ /* 0x000e9a0000300a00 */
[----:B------:R1:W-:Y:S04]  /*150b0*/  STL.64 [R1+0x140], R24 ;  /* 0x0001401801007387 */ /* 0x0003e80000100a00 */
[----:B------:R-:W-:Y:S04]  /*150c0*/  STL.64 [R1+0x148], R26 ;  /* 0x0001481a01007387 */ /* 0x000fe80000100a00 */
[----:B-1----:R-:W2:Y:S02]  /*150d0*/  LDL.LU.64 R24, [R1+0x9f8] ;  /* 0x0009f80001187983 */ /* 0x002ea40000300a00 */
[----:B--2---:R-:W-:-:S15]  /*150e0*/  HMMA.1688.F32.TF32 R12, R4, R24, R12 ;  /* 0x00000018040c723c */ /* 0x004fde000008100c */
[----:B------:R-:W-:-:S04]  /*150f0*/  NOP ;  /* 0x0000000000007918 */ /* 0x000fc80000000000 */
[----:B------:R1:W-:Y:S04]  /*15100*/  STL.64 [R1+0x130], R12 ;  /* 0x0001300c01007387 */ /* 0x0003e80000100a00 */
[----:B-1----:R-:W2:Y:S04]  /*15110*/  LDL.LU.64 R12, [R1+0x9f0] ;  /* 0x0009f000010c7983 */ /* 0x002ea80000300a00 */
[----:B------:R1:W-:Y:S04]  /*15120*/  STL.64 [R1+0x988], R24 ;  /* 0x0009881801007387 */ /* 0x0003e80000100a00 */
[----:B-1----:R-:W2:Y:S04]  /*15130*/  LDL.LU R24, [R1+0x310] ;  /* 0x0003100001187983 */ /* 0x002ea80000300800 */
[----:B------:R-:W2:Y:S04]  /*15140*/  LDL.LU R25, [R1+0x314] ;  /* 0x0003140001197983 */ /* 0x000ea80000300800 */
[----:B------:R-:W2:Y:S04]  /*15150*/  LDL.LU R26, [R1+0x318] ;  /* 0x00031800011a7983 */ /* 0x000ea80000300800 */
[----:B------:R-:W2:Y:S01]  /*15160*/  LDL.LU R27, [R1+0x31c] ;  /* 0x00031c00011b7983 */ /* 0x000ea20000300800 */
[----:B------:R-:W-:-:S02]  /*15170*/  IMAD.MOV.U32 R19, RZ, RZ, R15 ;  /* 0x000000ffff137224 */ /* 0x000fc400078e000f */
[----:B------:R-:W-:-:S03]  /*15180*/  IMAD.MOV.U32 R18, RZ, RZ, R14 ;  /* 0x000000ffff127224 */ /* 0x000fc600078e000e */
[----:B------:R-:W-:Y:S04]  /*15190*/  STL [R1+0x8c4], R19 ;  /* 0x0008c41301007387 */ /* 0x000fe80000100800 */
[----:B------:R-:W-:Y:S04]  /*151a0*/  STL [R1+0x8c0], R18 ;  /* 0x0008c01201007387 */ /* 0x000fe80000100800 */
[----:B------:R1:W-:Y:S04]  /*151b0*/  STL.64 [R1+0x9d8], R16 ;  /* 0x0009d81001007387 */ /* 0x0003e80000100a00 */
[----:B-1----:R-:W3:Y:S01]  /*151c0*/  LDL.LU R16, [R1+0x2f0] ;  /* 0x0002f00001107983 */ /* 0x002ee20000300800 */
[----:B--2---:R-:W-:-:S15]  /*151d0*/  HMMA.1688.F32.TF32 R24, R4, R12, R24 ;  /* 0x0000000c0418723c */ /* 0x004fde0000081018 */
[----:B------:R-:W-:-:S04]  /*151e0*/  NOP ;  /* 0x0000000000007918 */ /* 0x000fc80000000000 */
[----:B------:R-:W-:Y:S04]  /*151f0*/  STL.64 [R1+0x120], R24 ;  /* 0x0001201801007387 */ /* 0x000fe80000100a00 */
[----:B------:R-:W-:Y:S04]  /*15200*/  STL.64 [R1+0x128], R26 ;  /* 0x0001281a01007387 */ /* 0x000fe80000100a00 */
[----:B------:R-:W3:Y:S04]  /*15210*/  LDL.LU R17, [R1+0x2f4] ;  /* 0x0002f40001117983 */ /* 0x000ee80000300800 */
[----:B------:R-:W2:Y:S04]  /*15220*/  LDL.LU R18, [R1+0x2f8] ;  /* 0x0002f80001127983 */ /* 0x000ea80000300800 */
[----:B------:R-:W2:Y:S04]  /*15230*/  LDL.LU R19, [R1+0x2fc] ;  /* 0x0002fc0001137983 */ /* 0x000ea80000300800 */
[----:B--2---:R-:W-:Y:S04]  /*15240*/  STL.64 [R1+0x9e8], R18 ;  /* 0x0009e81201007387 */ /* 0x004fe80000100a00 */
[----:B---3--:R1:W-:Y:S04]  /*15250*/  STL.64 [R1+0x9e0], R16 ;  /* 0x0009e01001007387 */ /* 0x0083e80000100a00 */
[----:B-1----:R-:W2:Y:S04]  /*15260*/  LDL.LU R16, [R1+0x300] ;  /* 0x0003000001107983 */ /* 0x002ea80000300800 */
[----:B------:R-:W2:Y:S04]  /*15270*/  LDL.LU R17, [R1+0x304] ;  /* 0x0003040001117983 */ /* 0x000ea80000300800 */
[----:B------:R-:W2:Y:S04]  /*15280*/  LDL.LU R18, [R1+0x308] ;  /* 0x0003080001127983 */ /* 0x000ea80000300800 */
[----:B------:R-:W2:Y:S04]  /*15290*/  LDL.LU R19, [R1+0x30c] ;  /* 0x00030c0001137983 */ /* 0x000ea80000300800 */
[----:B------:R1:W-:Y:S04]  /*152a0*/  STL.64 [R1+0x990], R12 ;  /* 0x0009900c01007387 */ /* 0x0003e80000100a00 */
[----:B-1----:R-:W3:Y:S04]  /*152b0*/  LDL.LU R12, [R1+0x2c0] ;  /* 0x0002c000010c7983 */ /* 0x002ee80000300800 */
[----:B------:R-:W3:Y:S04]  /*152c0*/  LDL.LU R13, [R1+0x2c4] ;  /* 0x0002c400010d7983 */ /* 0x000ee80000300800 */
[----:B------:R-:W4:Y:S04]  /*152d0*/  LDL.LU R14, [R1+0x2c8] ;  /* 0x0002c800010e7983 */ /* 0x000f280000300800 */
[----:B------:R-:W4:Y:S04]  /*152e0*/  LDL.LU R15, [R1+0x2cc] ;  /* 0x0002cc00010f7983 */ /* 0x000f280000300800 */
[----:B----4-:R-:W-:Y:S04]  /*152f0*/  STL.64 [R1+0x9a0], R14 ;  /* 0x0009a00e01007387 */ /* 0x010fe80000100a00 */
[----:B---3--:R1:W-:Y:S04]  /*15300*/  STL.64 [R1+0x998], R12 ;  /* 0x0009980c01007387 */ /* 0x0083e80000100a00 */
[----:B-1----:R-:W3:Y:S04]  /*15310*/  LDL.LU.64 R12, [R1+0x50] ;  /* 0x00005000010c7983 */ /* 0x002ee80000300a00 */
        /* <DEDUP_REMOVED lines=13> */
[----:B---3--:R-:W-:Y:S04]  /*153f0*/  STL.64 [R1+0x9c8], R12 ;  /* 0x0009c80c01007387 */ /* 0x008fe80000100a00 */
[----:B------:R-:W2:Y:S08]  /*15400*/  LDL.LU.64 R24, [R1+0x40] ;  /* 0x0000400001187983 */ /* 0x000eb00000300a00 */
[----:B------:R-:W-:-:S02]  /*15410*/  IMAD.MOV.U32 R22, RZ, RZ, R18 ;  /* 0x000000ffff167224 */ /* 0x000fc400078e0012 */
[----:B------:R-:W-:Y:S01]  /*15420*/  IMAD.MOV.U32 R23, RZ, RZ, R19 ;  /* 0x000000ffff177224 */ /* 0x000fe200078e0013 */
[----:B--2---:R1:W-:Y:S04]  /*15430*/  STL.64 [R1+0x9a8], R24 ;  /* 0x0009a81801007387 */ /* 0x0043e80000100a00 */
[----:B-1----:R-:W2:Y:S04]  /*15440*/  LDL.LU R24, [R1+0x2d0] ;  /* 0x0002d00001187983 */ /* 0x002ea80000300800 */
[----:B------:R-:W2:Y:S04]  /*15450*/  LDL.LU R25, [R1+0x2d4] ;  /* 0x0002d40001197983 */ /* 0x000ea80000300800 */
[----:B------:R-:W2:Y:S04]  /*15460*/  LDL.LU R26, [R1+0x2d8] ;  /* 0x0002d800011a7983 */ /* 0x000ea80000300800 */
[----:B------:R-:W2:Y:S04]  /*15470*/  LDL.LU R27, [R1+0x2dc] ;  /* 0x0002dc00011b7983 */ /* 0x000ea80000300800 */
[----:B------:R1:W-:Y:S04]  /*15480*/  STL.64 [R1+0x110], R16 ;  /* 0x0001101001007387 */ /* 0x0003e80000100a00 */
[----:B------:R-:W3:Y:S04]  /*15490*/  LDL.LU.64 R18, [R1+0x9e8] ;  /* 0x0009e80001127983 */ /* 0x000ee80000300a00 */
[----:B-1----:R-:W3:Y:S01]  /*154a0*/  LDL.LU.64 R16, [R1+0x9e0] ;  /* 0x0009e00001107983 */ /* 0x002ee20000300a00 */
[----:B------:R-:W-:-:S02]  /*154b0*/  IMAD.MOV.U32 R12, RZ, RZ, R10 ;  /* 0x000000ffff0c7224 */ /* 0x000fc400078e000a */
[----:B------:R-:W-:Y:S01]  /*154c0*/  IMAD.MOV.U32 R13, RZ, RZ, R3 ;  /* 0x000000ffff0d7224 */ /* 0x000fe200078e0003 */
[----:B------:R-:W-:Y:S04]  /*154d0*/  STL [R1+0x8cc], R23 ;  /* 0x0008cc1701007387 */ /* 0x000fe80000100800 */
[----:B------:R-:W-:Y:S02]  /*154e0*/  STL [R1+0x8c8], R22 ;  /* 0x0008c81601007387 */ /* 0x000fe40000100800 */
[----:B---3--:R-:W-:Y:S02]  /*154f0*/  HMMA.1688.F32.TF32 R12, R4, R12, R16 ;  /* 0x0000000c040c723c */ /* 0x008fe40000081010 */
[----:B------:R-:W3:-:S15]  /*15500*/  LDL.LU.64 R16, [R1+0x9d8] ;  /* 0x0009d80001107983 */ /* 0x000ede0000300a00 */
[----:B------:R-:W-:Y:S02]  /*15510*/  NOP ;  /* 0x0000000000007918 */ /* 0x000fe40000000000 */
[----:B------:R-:W-:Y:S01]  /*15520*/  IMAD.MOV.U32 R19, RZ, RZ, R14 ;  /* 0x000000ffff137224 */ /* 0x000fe200078e000e */
[----:B------:R1:W-:Y:S01]  /*15530*/  STL.64 [R1+0x100], R12 ;  /* 0x0001000c01007387 */ /* 0x0003e20000100a00 */
[----:B------:R-:W-:-:S03]  /*15540*/  IMAD.MOV.U32 R18, RZ, RZ, R15 ;  /* 0x000000ffff127224 */ /* 0x000fc600078e000f */
[----:B------:R-:W3:Y:S04]  /*15550*/  LDL.LU.64 R14, [R1+0x9d0] ;  /* 0x0009d000010e7983 */ /* 0x000ee80000300a00 */
[----:B-1----:R-:W3:Y:S02]  /*15560*/  LDL.LU.64 R12, [R1+0x9c8] ;  /* 0x0009c800010c7983 */ /* 0x002ee40000300a00 */
[----:B---3--:R-:W-:-:S15]  /*15570*/  HMMA.1688.F32.TF32 R12, R4, R16, R12 ;  /* 0x00000010040c723c */ /* 0x008fde000008100c */
[----:B------:R-:W-:-:S04]  /*15580*/  NOP ;  /* 0x0000000000007918 */ /* 0x000fc80000000000 */
[----:B------:R-:W-:Y:S01]  /*15590*/  IMAD.MOV.U32 R23, RZ, RZ, R14 ;  /* 0x000000ffff177224 */ /* 0x000fe200078e000e */
[----:B------:R1:W-:Y:S01]  /*155a0*/  STL.64 [R1+0xf0], R12 ;  /* 0x0000f00c01007387 */ /* 0x0003e20000100a00 */
[----:B------:R-:W-:-:S03]  /*155b0*/  IMAD.MOV.U32 R22, RZ, RZ, R15 ;  /* 0x000000ffff167224 */ /* 0x000fc600078e000f */
[----:B------:R-:W3:Y:S04]  /*155c0*/  LDL.LU.64 R14, [R1+0x9c0] ;  /* 0x0009c000010e7983 */ /* 0x000ee80000300a00 */
[----:B-1----:R-:W3:Y:S04]  /*155d0*/  LDL.LU.64 R12, [R1+0x9b8] ;  /* 0x0009b800010c7983 */ /* 0x002ee80000300a00 */
[----:B------:R-:W-:Y:S04]  /*155e0*/  STL.64 [R1+0x958], R18 ;  /* 0x0009581201007387 */ /* 0x000fe80000100a00 */
[----:B------:R1:W-:Y:S04]  /*155f0*/  STL.64 [R1+0x950], R16 ;  /* 0x0009501001007387 */ /* 0x0003e80000100a00 */
[----:B-1----:R-:W4:Y:S04]  /*15600*/  LDL.LU R16, [R1+0x2b0] ;  /* 0x0002b00001107983 */ /* 0x002f280000300800 */
[----:B------:R-:W4:Y:S04]  /*15610*/  LDL.LU R17, [R1+0x2b4] ;  /* 0x0002b40001117983 */ /* 0x000f280000300800 */
[----:B------:R-:W4:Y:S04]  /*15620*/  LDL.LU R18, [R1+0x2b8] ;  /* 0x0002b80001127983 */ /* 0x000f280000300800 */
[----:B------:R-:W4:Y:S01]  /*15630*/  LDL.LU R19, [R1+0x2bc] ;  /* 0x0002bc0001137983 */ /* 0x000f220000300800 */
[----:B---3--:R-:W-:Y:S03]  /*15640*/  HMMA.1688.F32.TF32 R4, R4, R20, R12 ;  /* 0x000000140404723c */ /* 0x008fe6000008100c */
[----:B------:R-:W2:Y:S04]  /*15650*/  LDL.LU.64 R12, [R1+0x9b0] ;  /* 0x0009b000010c7983 */ /* 0x000ea80000300a00 */
[----:B------:R-:W-:Y:S04]  /*15660*/  STL.64 [R1+0x948], R22 ;  /* 0x0009481601007387 */ /* 0x000fe80000100a00 */
[----:B------:R1:W-:Y:S08]  /*15670*/  STL.64 [R1+0x940], R20 ;  /* 0x0009401401007387 */ /* 0x0003f00000100a00 */
[----:B------:R-:W-:Y:S04]  /*15680*/  STL.64 [R1+0xe0], R4 ;  /* 0x0000e00401007387 */ /* 0x000fe80000100a00 */
[----:B------:R-:W-:Y:S04]  /*15690*/  STL.64 [R1+0xe8], R6 ;  /* 0x0000e80601007387 */ /* 0x000fe80000100a00 */
[----:B------:R-:W-:Y:S04]  /*156a0*/  LDS R4, [R0+UR7+0x18400] ;  /* 0x0184000700047984 */ /* 0x000fe80008000800 */
[----:B------:R-:W-:Y:S04]  /*156b0*/  LDS R6, [R0+UR7+0x1a400] ;  /* 0x01a4000700067984 */ /* 0x000fe80008000800 */
[----:B------:R-:W-:Y:S04]  /*156c0*/  LDS R5, [R29+UR7+0x18400] ;  /* 0x018400071d057984 */ /* 0x000fe80008000800 */
[----:B------:R-:W2:Y:S04]  /*156d0*/  LDS R7, [R29+UR7+0x1a400] ;  /* 0x01a400071d077984 */ /* 0x000ea80008000800 */
[----:B-1----:R-:W3:Y:S04]  /*156e0*/  LDL.LU R20, [R1+0x2a0] ;  /* 0x0002a00001147983 */ /* 0x002ee80000300800 */
[----:B------:R-:W3:Y:S04]  /*156f0*/  LDL.LU R21, [R1+0x2a4] ;  /* 0x0002a40001157983 */ /* 0x000ee80000300800 */
[----:B------:R-:W3:Y:S04]  /*15700*/  LDL.LU R22, [R1+0x2a8] ;  /* 0x0002a80001167983 */ /* 0x000ee80000300800 */
[----:B------:R-:W3:Y:S01]  /*15710*/  LDL.LU R23, [R1+0x2ac] ;  /* 0x0002ac0001177983 */ /* 0x000ee20000300800 */
[----:B--2---:R-:W-:Y:S01]  /*15720*/  HMMA.1688.F32.TF32 R24, R4, R12, R24 ;  /* 0x0000000c0418723c */ /* 0x004fe20000081018 */
[----:B------:R-:W-:-:S02]  /*15730*/  IMAD.MOV.U32 R10, RZ, RZ, R12 ;  /* 0x000000ffff0a7224 */ /* 0x000fc400078e000c */
[----:B------:R-:W-:-:S15]  /*15740*/  IMAD.MOV.U32 R3, RZ, RZ, R13 ;  /* 0x000000ffff037224 */ /* 0x000fde00078e000d */
[----:B------:R-:W-:Y:S01]  /*15750*/  NOP ;  /* 0x0000000000007918 */ /* 0x000fe20000000000 */
[----:B------:R1:W-:Y:S04]  /*15760*/  STL.64 [R1+0xd0], R24 ;  /* 0x0000d01801007387 */ /* 0x0003e80000100a00 */
[----:B------:R-:W-:Y:S04]  /*15770*/  STL.64 [R1+0xd8], R26 ;  /* 0x0000d81a01007387 */ /* 0x000fe80000100a00 */
[----:B-1----:R-:W2:Y:S04]  /*15780*/  LDL.LU.64 R24, [R1+0x9a8] ;  /* 0x0009a80001187983 */ /* 0x002ea80000300a00 */
[----:B------:R-:W2:Y:S04]  /*15790*/  LDL.LU.64 R14, [R1+0x9a0] ;  /* 0x0009a000010e7983 */ /* 0x000ea80000300a00 */
[----:B------:R-:W2:Y:S02]  /*157a0*/  LDL.LU.64 R12, [R1+0x998] ;  /* 0x00099800010c7983 */ /* 0x000ea40000300a00 */
[----:B--2---:R-:W-:Y:S01]  /*157b0*/  HMMA.1688.F32.TF32 R12, R4, R24, R12 ;  /* 0x00000018040c723c */ /* 0x004fe2000008100c */
[----:B------:R-:W-:-:S15]  /*157c0*/  IMAD.MOV.U32 R11, RZ, RZ, R25 ;  /* 0x000000ffff0b7224 */ /* 0x000fde00078e0019 */
[----:B------:R-:W-:-:S03]  /*157d0*/  NOP ;  /* 0x0000000000007918 */ /* 0x000fc60000000000 */
[----:B------:R1:W-:Y:S04]  /*157e0*/  STL.64 [R1+0xc0], R12 ;  /* 0x0000c00c01007387 */ /* 0x0003e80000100a00 */
[----:B------:R2:W-:Y:S04]  /*157f0*/  STL.64 [R1+0xc8], R14 ;  /* 0x0000c80e01007387 */ /* 0x0005e80000100a00 */
[----:B-1----:R-:W3:Y:S01]  /*15800*/  LDL.LU.64 R12, [R1+0x990] ;  /* 0x00099000010c7983 */ /* 0x002ee20000300a00 */
[----:B--2---:R-:W-:-:S03]  /*15810*/  IMAD.MOV.U32 R14, RZ, RZ, R24 ;  /* 0x000000ffff0e7224 */ /* 0x004fc600078e0018 */
[----:B------:R-:W4:Y:S02]  /*15820*/  LDL.LU.64 R24, [R1+0x988] ;  /* 0x0009880001187983 */ /* 0x000f240000300a00 */
[C---:B----4-:R-:W-:Y:S08]  /*15830*/  HMMA.1688.F32.TF32 R16, R4.reuse, R24, R16 ;  /* 0x000000180410723c */ /* 0x050ff00000081010 */
[----:B---3--:R-:W-:Y:S01]  /*15840*/  HMMA.1688.F32.TF32 R20, R4, R12, R20 ;  /* 0x0000000c0414723c */ /* 0x008fe20000081014 */
[----:B------:R-:W-:-:S10]  /*15850*/  IMAD.MOV.U32 R15, RZ, RZ, R25 ;  /* 0x000000ffff0f7224 */ /* 0x000fd400078e0019 */
[----:B------:R1:W-:Y:S04]  /*15860*/  STL.64 [R1+0xb0], R16 ;  /* 0x0000b01001007387 */ /* 0x0003e80000100a00 */
[----:B------:R-:W-:Y:S01]  /*15870*/  STL.64 [R1+0xb8], R18 ;  /* 0x0000b81201007387 */ /* 0x000fe20000100a00 */
[----:B-1----:R-:W-:-:S03]  /*15880*/  IMAD.MOV.U32 R16, RZ, RZ, R24 ;  /* 0x000000ffff107224 */ /* 0x002fc600078e0018 */
[----:B------:R-:W2:Y:S04]  /*15890*/  LDL.LU.64 R24, [R1+0x980] ;  /* 0x0009800001187983 */ /* 0x000ea80000300a00 */
[----:B------:R1:W-:Y:S04]  /*158a0*/  STL.64 [R1+0x8f8], R12 ;  /* 0x0008f80c01007387 */ /* 0x0003e80000100a00 */
[----:B------:R-:W-:Y:S04]  /*158b0*/  STL.64 [R1+0xa0], R20 ;  /* 0x0000a01401007387 */ /* 0x000fe80000100a00 */
[----:B------:R-:W-:Y:S01]  /*158c0*/  STL.64 [R1+0xa8], R22 ;  /* 0x0000a81601007387 */ /* 0x000fe20000100a00 */
[----:B-1----:R-:W-:-:S02]  /*158d0*/  IMAD.MOV.U32 R12, RZ, RZ, R16 ;  /* 0x000000ffff0c7224 */ /* 0x002fc400078e0010 */
[----:B------:R-:W-:-:S05]  /*158e0*/  IMAD.MOV.U32 R13, RZ, RZ, R15 ;  /* 0x000000ffff0d7224 */ /* 0x000fca00078e000f */
[----:B------:R1:W-:Y:S02]  /*158f0*/  STL.64 [R1+0x910], R12 ;  /* 0x0009100c01007387 */ /* 0x0003e40000100a00 */
[----:B-1----:R-:W-:Y:S02]  /*15900*/  IMAD.MOV.U32 R12, RZ, RZ, R14 ;  /* 0x000000ffff0c7224 */ /* 0x002fe400078e000e */
[----:B------:R-:W-:-:S05]  /*15910*/  IMAD.MOV.U32 R13, RZ, RZ, R11 ;  /* 0x000000ffff0d7224 */ /* 0x000fca00078e000b */
[----:B------:R1:W-:Y:S02]  /*15920*/  STL.64 [R1+0x928], R12 ;  /* 0x0009280c01007387 */ /* 0x0003e40000100a00 */
[----:B-1----:R-:W-:Y:S02]  /*15930*/  IMAD.MOV.U32 R12, RZ, RZ, R10 ;  /* 0x000000ffff0c7224 */ /* 0x002fe400078e000a */
[----:B------:R-:W-:-:S05]  /*15940*/  IMAD.MOV.U32 R13, RZ, RZ, R3 ;  /* 0x000000ffff0d7224 */ /* 0x000fca00078e0003 */
        /* <DEDUP_REMOVED lines=9> */
[----:B------:R-:W3:Y:S04]  /*159e0*/  LDL.LU R14, [R1+0x298] ;  /* 0x00029800010e7983 */ /* 0x000ee80000300800 */
[----:B------:R-:W3:Y:S04]  /*159f0*/  LDL.LU R15, [R1+0x29c] ;  /* 0x00029c00010f7983 */ /* 0x000ee80000300800 */
[----:B------:R-:W4:Y:S04]  /*15a00*/  LDL.LU.64 R16, [R1] ;  /* 0x0000000001107983 */ /* 0x000f280000300a00 */
[----:B------:R-:W2:Y:S04]  /*15a10*/  LDL.LU R20, [R1+0x270] ;  /* 0x0002700001147983 */ /* 0x000ea80000300800 */
[----:B------:R-:W2:Y:S04]  /*15a20*/  LDL.LU R21, [R1+0x274] ;  /* 0x0002740001157983 */ /* 0x000ea80000300800 */
        /* <DEDUP_REMOVED lines=8> */
[----:B-1----:R-:W4:Y:S04]  /*15ab0*/  LDL.LU.64 R14, [R1+0x978] ;  /* 0x00097800010e7983 */ /* 0x002f280000300a00 */
[----:B------:R-:W4:Y:S04]  /*15ac0*/  LDL.LU.64 R12, [R1+0x970] ;  /* 0x00097000010c7983 */ /* 0x000f280000300a00 */
[----:B------:R1:W-:Y:S04]  /*15ad0*/  STL.64 [R1+0x8f0], R8 ;  /* 0x0008f00801007387 */ /* 0x0003e80000100a00 */
[----:B-1----:R-:W3:Y:S04]  /*15ae0*/  LDL.LU R8, [R1+0x210] ;  /* 0x0002100001087983 */ /* 0x002ee80000300800 */
[----:B------:R-:W3:Y:S04]  /*15af0*/  LDL.LU R9, [R1+0x214] ;  /* 0x0002140001097983 */ /* 0x000ee80000300800 */
[----:B------:R-:W2:Y:S04]  /*15b00*/  LDL.LU R10, [R1+0x218] ;  /* 0x00021800010a7983 */ /* 0x000ea80000300800 */
[----:B------:R-:W2:Y:S04]  /*15b10*/  LDL.LU R11, [R1+0x21c] ;  /* 0x00021c00010b7983 */ /* 0x000ea80000300800 */
[----:B--2---:R-:W-:Y:S04]  /*15b20*/  STL.64 [R1+0x908], R10 ;  /* 0x0009080a01007387 */ /* 0x004fe80000100a00 */
[----:B---3--:R1:W-:Y:S04]  /*15b30*/  STL.64 [R1+0x900], R8 ;  /* 0x0009000801007387 */ /* 0x0083e80000100a00 */
        /* <DEDUP_REMOVED lines=12> */
[----:B----4-:R-:W-:Y:S03]  /*15c00*/  HMMA.1688.F32.TF32 R12, R4, R16, R12 ;  /* 0x00000010040c723c */ /* 0x010fe6000008100c */
[----:B--2---:R-:W-:Y:S04]  /*15c10*/  STL.64 [R1+0x938], R10 ;  /* 0x0009380a01007387 */ /* 0x004fe80000100a00 */
[----:B------:R1:W-:Y:S04]  /*15c20*/  STL.64 [R1+0x930], R8 ;  /* 0x0009300801007387 */ /* 0x0003e80000100a00 */
[----:B-1----:R-:W2:Y:S04]  /*15c30*/  LDL.LU R8, [R1+0x200] ;  /* 0x0002000001087983 */ /* 0x002ea80000300800 */
[----:B------:R-:W2:Y:S04]  /*15c40*/  LDL.LU R9, [R1+0x204] ;  /* 0x0002040001097983 */ /* 0x000ea80000300800 */
[----:B------:R1:W-:Y:S04]  /*15c50*/  STL.64 [R1+0x80], R12 ;  /* 0x0000800c01007387 */ /* 0x0003e80000100a00 */
[----:B------:R4:W-:Y:S04]  /*15c60*/  STL.64 [R1+0x88], R14 ;  /* 0x0000880e01007387 */ /* 0x0009e80000100a00 */
[----:B-1----:R-:W2:Y:S01]  /*15c70*/  LDL.LU.64 R12, [R1+0x960] ;  /* 0x00096000010c7983 */ /* 0x002ea20000300a00 */
[----:B----4-:R-:W-:-:S03]  /*15c80*/  IMAD.MOV.U32 R15, RZ, RZ, R16 ;  /* 0x000000ffff0f7224 */ /* 0x010fc600078e0010 */
[----:B------:R-:W4:Y:S01]  /*15c90*/  LDL.LU.64 R18, [R1+0x958] ;  /* 0x0009580001127983 */ /* 0x000f220000300a00 */
[----:B------:R-:W-:-:S03]  /*15ca0*/  IMAD.MOV.U32 R14, RZ, RZ, R17 ;  /* 0x000000ffff0e7224 */ /* 0x000fc600078e0011 */
[----:B------:R-:W2:Y:S01]  /*15cb0*/  LDL.LU.64 R16, [R1+0x950] ;  /* 0x0009500001107983 */ /* 0x000ea20000300a00 */
[----:B---3--:R-:W-:Y:S01]  /*15cc0*/  IMAD.MOV.U32 R11, RZ, RZ, R2 ;  /* 0x000000ffff0b7224 */ /* 0x008fe200078e0002 */
[----:B--2---:R-:W-:-:S15]  /*15cd0*/  HMMA.1688.F32.TF32 R20, R4, R16, R20 ;  /* 0x000000100414723c */ /* 0x004fde0000081014 */
[----:B------:R-:W-:-:S04]  /*15ce0*/  NOP ;  /* 0x0000000000007918 */ /* 0x000fc80000000000 */
[----:B------:R-:W-:Y:S01]  /*15cf0*/  IMAD.MOV.U32 R2, RZ, RZ, R22 ;  /* 0x000000ffff027224 */ /* 0x000fe200078e0016 */
[----:B------:R1:W-:Y:S01]  /*15d00*/  STL.64 [R1+0x70], R20 ;  /* 0x0000701401007387 */ /* 0x0003e20000100a00 */
[----:B------:R-:W-:-:S03]  /*15d10*/  IMAD.MOV.U32 R3, RZ, RZ, R23 ;  /* 0x000000ffff037224 */ /* 0x000fc600078e0017 */
[----:B------:R-:W2:Y:S04]  /*15d20*/  LDL.LU.64 R22, [R1+0x948] ;  /* 0x0009480001167983 */ /* 0x000ea80000300a00 */
[----:B-1----:R-:W3:Y:S01]  /*15d30*/  LDL.LU.64 R20, [R1+0x940] ;  /* 0x0009400001147983 */ /* 0x002ee20000300a00 */
[----:B------:R-:W-:Y:S01]  /*15d40*/  IMAD.MOV.U32 R10, RZ, RZ, R28 ;  /* 0x000000ffff0a7224 */ /* 0x000fe200078e001c */
[----:B---3--:R-:W-:Y:S01]  /*15d50*/  HMMA.1688.F32.TF32 R24, R4, R20, R24 ;  /* 0x000000140418723c */ /* 0x008fe20000081018 */
[----:B------:R-:W-:Y:S01]  /*15d60*/  IMAD.MOV.U32 R4, RZ, RZ, R15 ;  /* 0x000000ffff047224 */ /* 0x000fe200078e000f */
[----:B------:R-:W-:-:S15]  /*15d70*/  LDS R6, [R0+UR7+0x1e000] ;  /* 0x01e0000700067984 */ /* 0x000fde0008000800 */
[----:B------:R-:W-:Y:S02]  /*15d80*/  NOP ;  /* 0x0000000000007918 */ /* 0x000fe40000000000 */
[----:B------:R-:W-:Y:S04]  /*15d90*/  STL.64 [R1+0x60], R24 ;  /* 0x0000601801007387 */ /* 0x000fe80000100a00 */
[----:B------:R-:W-:Y:S04]  /*15da0*/  STL.64 [R1+0x68], R26 ;  /* 0x0000681a01007387 */ /* 0x000fe80000100a00 */
[----:B------:R-:W-:Y:S04]  /*15db0*/  LDS R24, [R0+UR7+0x18600] ;  /* 0x0186000700187984 */ /* 0x000fe80008000800 */
[----:B------:R-:W-:Y:S04]  /*15dc0*/  LDS R26, [R0+UR7+0x1a600] ;  /* 0x01a60007001a7984 */ /* 0x000fe80008000800 */
[----:B------:R-:W-:Y:S04]  /*15dd0*/  LDS R25, [R29+UR7+0x18600] ;  /* 0x018600071d197984 */ /* 0x000fe80008000800 */
[----:B------:R-:W1:Y:S01]  /*15de0*/  LDS R27, [R29+UR7+0x1a600] ;  /* 0x01a600071d1b7984 */ /* 0x000e620008000800 */
[----:B------:R-:W-:-:S02]  /*15df0*/  IMAD.MOV.U32 R5, RZ, RZ, R14 ;  /* 0x000000ffff057224 */ /* 0x000fc400078e000e */
[----:B-1----:R-:W-:Y:S01]  /*15e00*/  HMMA.1688.F32.TF32 R12, R24, R12, R8 ;  /* 0x0000000c180c723c */ /* 0x002fe20000081008 */
[----:B------:R-:W3:Y:S04]  /*15e10*/  LDL.LU.64 R10, [R1+0x938] ;  /* 0x00093800010a7983 */ /* 0x000ee80000300a00 */
[----:B------:R-:W3:-:S14]  /*15e20*/  LDL.LU.64 R8, [R1+0x930] ;  /* 0x0009300001087983 */ /* 0x000edc0000300a00 */
[----:B------:R1:W-:Y:S04]  /*15e30*/  STL.64 [R1+0x200], R12 ;  /* 0x0002000c01007387 */ /* 0x0003e80000100a00 */
[----:B-1----:R-:W3:Y:S01]  /*15e40*/  LDL.LU.64 R12, [R1+0x928] ;  /* 0x00092800010c7983 */ /* 0x002ee20000300a00 */
[----:B------:R-:W-:Y:S02]  /*15e50*/  IMAD.MOV.U32 R29, RZ, RZ, R14 ;  /* 0x000000ffff1d7224 */ /* 0x000fe400078e000e */
[----:B------:R-:W-:Y:S02]  /*15e60*/  IMAD.MOV.U32 R28, RZ, RZ, R15 ;  /* 0x000000ffff1c7224 */ /* 0x000fe400078e000f */
[----:B---3--:R-:W-:Y:S01]  /*15e70*/  HMMA.1688.F32.TF32 R12, R24, R12, R8 ;  /* 0x0000000c180c723c */ /* 0x008fe20000081008 */
[----:B------:R-:W3:Y:S04]  /*15e80*/  LDL.LU.64 R10, [R1+0x920] ;  /* 0x00092000010a7983 */ /* 0x000ee80000300a00 */
[----:B------:R-:W3:-:S14]  /*15e90*/  LDL.LU.64 R8, [R1+0x918] ;  /* 0x0009180001087983 */ /* 0x000edc0000300a00 */
[----:B------:R1:W-:Y:S04]  /*15ea0*/  STL.64 [R1+0x230], R12 ;  /* 0x0002300c01007387 */ /* 0x0003e80000100a00 */
[----:B------:R3:W-:Y:S04]  /*15eb0*/  STL.64 [R1+0x238], R14 ;  /* 0x0002380e01007387 */ /* 0x0007e80000100a00 */
[----:B-1----:R-:W3:Y:S02]  /*15ec0*/  LDL.LU.64 R12, [R1+0x910] ;  /* 0x00091000010c7983 */ /* 0x002ee40000300a00 */
[----:B---3--:R-:W-:Y:S02]  /*15ed0*/  HMMA.1688.F32.TF32 R12, R24, R12, R8 ;  /* 0x0000000c180c723c */ /* 0x008fe40000081008 */
[----:B------:R-:W3:Y:S04]  /*15ee0*/  LDL.LU.64 R10, [R1+0x908] ;  /* 0x00090800010a7983 */ /* 0x000ee80000300a00 */
[----:B------:R-:W3:-:S13]  /*15ef0*/  LDL.LU.64 R8, [R1+0x900] ;  /* 0x0009000001087983 */ /* 0x000eda0000300a00 */
[----:B------:R1:W-:Y:S04]  /*15f00*/  STL.64 [R1+0x220], R12 ;  /* 0x0002200c01007387 */ /* 0x0003e80000100a00 */
        /* <DEDUP_REMOVED lines=8> */
[----:B------:R-:W3:Y:S04]  /*15f90*/  LDL.LU.64 R12, [R1+0x8e0] ;  /* 0x0008e000010c7983 */ /* 0x000ee80000300a00 */
[----:B------:R-:W2:Y:S01]  /*15fa0*/  LDL.LU.64 R10, [R1+0x8d8] ;  /* 0x0008d800010a7983 */ /* 0x000ea20000300a00 */
[----:B---3--:R-:W-:Y:S03]  /*15fb0*/  HMMA.1688.F32.TF32 R12, R24, R8, R12 ;  /* 0x00000008180c723c */ /* 0x008fe6000008100c */
[----:B------:R-:W2:-:S15]  /*15fc0*/  LDL.LU.64 R8, [R1+0x8d0] ;  /* 0x0008d00001087983 */ /* 0x000e9e0000300a00 */
[----:B------:R-:W-:Y:S01]  /*15fd0*/  NOP ;  /* 0x0000000000007918 */ /* 0x000fe20000000000 */
[----:B------:R-:W-:Y:S04]  /*15fe0*/  STL.64 [R1+0x240], R12 ;  /* 0x0002400c01007387 */ /* 0x000fe80000100a00 */
[----:B------:R1:W-:Y:S04]  /*15ff0*/  STL.64 [R1+0x248], R14 ;  /* 0x0002480e01007387 */ /* 0x0003e80000100a00 */
[----:B------:R-:W-:Y:S04]  /*16000*/  LDS R14, [R0+UR7+0x1e400] ;  /* 0x01e40007000e7984 */ /* 0x000fe80008000800 */
[----:B------:R-:W-:Y:S01]  /*16010*/  LDS R12, [R0+UR7+0x1c400] ;  /* 0x01c40007000c7984 */ /* 0x000fe20008000800 */
[----:B-1----:R-:W-:-:S05]  /*16020*/  LOP3.LUT R15, R0, 0x20, RZ, 0x3c, !PT ;  /* 0x00000020000f7812 */ /* 0x002fca00078e3cff */
[----:B------:R-:W1:Y:S04]  /*16030*/  LDS R7, [R15+UR7+0x1e000] ;  /* 0x01e000070f077984 */ /* 0x000e680008000800 */
[----:B------:R-:W-:Y:S01]  /*16040*/  LDS R13, [R15+UR7+0x1c400] ;  /* 0x01c400070f0d7984 */ /* 0x000fe20008000800 */
[----:B--2---:R-:W-:Y:S03]  /*16050*/  HMMA.1688.F32.TF32 R8, R24, R4, R8 ;  /* 0x000000041808723c */ /* 0x004fe60000081008 */
[----:B------:R-:W-:Y:S04]  /*16060*/  LDS R4, [R0+UR7+0x1c000] ;  /* 0x01c0000700047984 */ /* 0x000fe80008000800 */
[----:B------:R-:W2:-:S12]  /*16070*/  LDS R5, [R15+UR7+0x1c000] ;  /* 0x01c000070f057984 */ /* 0x000e980008000800 */
[----:B------:R-:W-:Y:S04]  /*16080*/  STL.64 [R1+0x250], R8 ;  /* 0x0002500801007387 */ /* 0x000fe80000100a00 */
[----:B------:R-:W-:Y:S04]  /*16090*/  STL.64 [R1+0x258], R10 ;  /* 0x0002580a01007387 */ /* 0x000fe80000100a00 */
[----:B------:R-:W-:Y:S04]  /*160a0*/  LDS R10, [R0+UR7+0x1e200] ;  /* 0x01e20007000a7984 */ /* 0x000fe80008000800 */
[----:B------:R-:W3:Y:S04]  /*160b0*/  LDS R11, [R15+UR7+0x1e200] ;  /* 0x01e200070f0b7984 */ /* 0x000ee80008000800 */
[----:B------:R-:W-:Y:S04]  /*160c0*/  LDS R8, [R0+UR7+0x1c200] ;  /* 0x01c2000700087984 */ /* 0x000fe80008000800 */
[----:B------:R-:W4:Y:S04]  /*160d0*/  LDS R9, [R15+UR7+0x1c200] ;  /* 0x01c200070f097984 */ /* 0x000f280008000800 */
[----:B------:R-:W4:Y:S04]  /*160e0*/  LDS R15, [R15+UR7+0x1e400] ;  /* 0x01e400070f0f7984 */ /* 0x000f280008000800 */
[----:B-1----:R-:W-:Y:S04]  /*160f0*/  STL.64 [R1+0x8b8], R6 ;  /* 0x0008b80601007387 */ /* 0x002fe80000100a00 */
[----:B--2---:R-:W-:Y:S04]  /*16100*/  STL.64 [R1+0x8b0], R4 ;  /* 0x0008b00401007387 */ /* 0x004fe80000100a00 */
[----:B---3--:R-:W-:Y:S04]  /*16110*/  STL.64 [R1+0x830], R10 ;  /* 0x0008300a01007387 */ /* 0x008fe80000100a00 */
[----:B----4-:R1:W-:Y:S04]  /*16120*/  STL.64 [R1+0x828], R8 ;  /* 0x0008280801007387 */ /* 0x0103e80000100a00 */
[----:B-1----:R-:W2:Y:S04]  /*16130*/  LDL.LU R8, [R1+0x1f0] ;  /* 0x0001f00001087983 */ /* 0x002ea80000300800 */
[----:B------:R-:W2:Y:S04]  /*16140*/  LDL.LU R9, [R1+0x1f4] ;  /* 0x0001f40001097983 */ /* 0x000ea80000300800 */
[----:B------:R-:W2:Y:S04]  /*16150*/  LDL.LU R10, [R1+0x1f8] ;  /* 0x0001f800010a7983 */ /* 0x000ea80000300800 */
[----:B------:R-:W2:Y:S04]  /*16160*/  LDL.LU R11, [R1+0x1fc] ;  /* 0x0001fc00010b7983 */ /* 0x000ea80000300800 */
[----:B------:R-:W-:Y:S04]  /*16170*/  STL.64 [R1+0x7a8], R14 ;  /* 0x0007a80e01007387 */ /* 0x000fe80000100a00 */
[----:B------:R1:W-:Y:S04]  /*16180*/  STL.64 [R1+0x7a0], R12 ;  /* 0x0007a00c01007387 */ /* 0x0003e80000100a00 */
[----:B-1----:R-:W3:Y:S04]  /*16190*/  LDL.LU R12, [R1+0xf0] ;  /* 0x0000f000010c7983 */ /* 0x002ee80000300800 */
[----:B------:R-:W3:Y:S01]  /*161a0*/  LDL.LU R13, [R1+0xf4] ;  /* 0x0000f400010d7983 */ /* 0x000ee20000300800 */
[----:B------:R-:W-:-:S02]  /*161b0*/  IMAD.MOV.U32 R14, RZ, RZ, R23 ;  /* 0x000000ffff0e7224 */ /* 0x000fc400078e0017 */
[----:B------:R-:W-:Y:S01]  /*161c0*/  IMAD.MOV.U32 R15, RZ, RZ, R22 ;  /* 0x000000ffff0f7224 */ /* 0x000fe200078e0016 */
[----:B------:R-:W4:Y:S04]  /*161d0*/  LDL.LU R23, [R1+0x8cc] ;  /* 0x0008cc0001177983 */ /* 0x000f280000300800 */
[----:B------:R-:W4:Y:S04]  /*161e0*/  LDL.LU R22, [R1+0x8c8] ;  /* 0x0008c80001167983 */ /* 0x000f280000300800 */
[----:B------:R-:W-:Y:S04]  /*161f0*/  STL.64 [R1+0x7b8], R14 ;  /* 0x0007b80e01007387 */ /* 0x000fe80000100a00 */
[----:B---3--:R1:W-:Y:S04]  /*16200*/  STL.64 [R1+0x7b0], R12 ;  /* 0x0007b00c01007387 */ /* 0x0083e80000100a00 */
[----:B-1----:R-:W3:Y:S04]  /*16210*/  LDL.LU R12, [R1+0x100] ;  /* 0x00010000010c7983 */ /* 0x002ee80000300800 */
[----:B------:R-:W3:Y:S01]  /*16220*/  LDL.LU R13, [R1+0x104] ;  /* 0x00010400010d7983 */ /* 0x000ee20000300800 */
[----:B------:R-:W-:-:S02]  /*16230*/  IMAD.MOV.U32 R14, RZ, RZ, R19 ;  /* 0x000000ffff0e7224 */ /* 0x000fc400078e0013 */
[----:B------:R-:W-:Y:S01]  /*16240*/  IMAD.MOV.U32 R15, RZ, RZ, R18 ;  /* 0x000000ffff0f7224 */ /* 0x000fe200078e0012 */
[----:B------:R-:W4:Y:S04]  /*16250*/  LDL.LU R19, [R1+0x8c4] ;  /* 0x0008c40001137983 */ /* 0x000f280000300800 */
[----:B------:R-:W4:Y:S04]  /*16260*/  LDL.LU R18, [R1+0x8c0] ;  /* 0x0008c00001127983 */ /* 0x000f280000300800 */
[----:B------:R1:W-:Y:S01]  /*16270*/  STL.64 [R1+0x7c8], R14 ;  /* 0x0007c80e01007387 */ /* 0x0003e20000100a00 */
[----:B--2---:R-:W-:Y:S03]  /*16280*/  HMMA.1688.F32.TF32 R8, R24, R16, R8 ;  /* 0x000000101808723c */ /* 0x004fe60000081008 */
[----:B---3--:R-:W-:Y:S04]  /*16290*/  STL.64 [R1+0x7c0], R12 ;  /* 0x0007c00c01007387 */ /* 0x008fe80000100a00 */
[----:B-1----:R-:W2:Y:S04]  /*162a0*/  LDL R14, [R1+0x18] ;  /* 0x00001800010e7983 */ /* 0x002ea80000100800 */
[----:B------:R-:W2:Y:S04]  /*162b0*/  LDL R15, [R1+0x1c] ;  /* 0x00001c00010f7983 */ /* 0x000ea80000100800 */
[----:B------:R-:W3:Y:S04]  /*162c0*/  LDL.LU R4, [R1+0x1e0] ;  /* 0x0001e00001047983 */ /* 0x000ee80000300800 */
[----:B------:R-:W3:Y:S04]  /*162d0*/  LDL.LU R5, [R1+0x1e4] ;  /* 0x0001e40001057983 */ /* 0x000ee80000300800 */
[----:B------:R-:W3:Y:S04]  /*162e0*/  LDL.LU R6, [R1+0x1e8] ;  /* 0x0001e80001067983 */ /* 0x000ee80000300800 */
[----:B------:R-:W3:Y:S01]  /*162f0*/  LDL.LU R7, [R1+0x1ec] ;  /* 0x0001ec0001077983 */ /* 0x000ee20000300800 */
        /* <DEDUP_REMOVED lines=24> */
[----:B--2---:R1:W-:Y:S04]  /*16480*/  STL.64 [R1+0x8a8], R14 ;  /* 0x0008a80e01007387 */ /* 0x0043e80000100a00 */
[----:B------:R-:W-:Y:S04]  /*16490*/  STL.64 [R1+0x8a0], R12 ;  /* 0x0008a00c01007387 */ /* 0x000fe80000100a00 */
[----:B-1----:R-:W2:Y:S04]  /*164a0*/  LDL.64 R14, [R1+0x58] ;  /* 0x00005800010e7983 */ /* 0x002ea80000100a00 */
[----:B----4-:R1:W-:Y:S04]  /*164b0*/  STL.64 [R1+0x858], R18 ;  /* 0x0008581201007387 */ /* 0x0103e80000100a00 */
[----:B------:R-:W-:Y:S04]  /*164c0*/  STL.64 [R1+0x850], R16 ;  /* 0x0008501001007387 */ /* 0x000fe80000100a00 */
[----:B-1----:R-:W4:Y:S01]  /*164d0*/  LDL.64 R18, [R1+0x8] ;  /* 0x0000080001127983 */ /* 0x002f220000100a00 */
[----:B---3--:R-:W-:Y:S03]  /*164e0*/  HMMA.1688.F32.TF32 R24, R24, R20, R4 ;  /* 0x000000141818723c */ /* 0x008fe60000081004 */
[----:B----4-:R1:W-:Y:S04]  /*164f0*/  STL.64 [R1+0x870], R18 ;  /* 0x0008701201007387 */ /* 0x0103e80000100a00 */
[----:B-1----:R-:W3:Y:S04]  /*16500*/  LDL.64 R18, [R1+0x28] ;  /* 0x0000280001127983 */ /* 0x002ee80000100a00 */
[----:B------:R-:W2:Y:S04]  /*16510*/  LDL.LU.64 R6, [R1+0x8b8] ;  /* 0x0008b80001067983 */ /* 0x000ea80000300a00 */
[----:B------:R-:W2:Y:S04]  /*16520*/  LDL.LU.64 R4, [R1+0x8b0] ;  /* 0x0008b00001047983 */ /* 0x000ea80000300a00 */
[----:B------:R1:W-:Y:S04]  /*16530*/  STL.64 [R1+0x840], R22 ;  /* 0x0008401601007387 */ /* 0x0003e80000100a00 */
[----:B-1----:R-:W4:Y:S04]  /*16540*/  LDL R22, [R1+0x48] ;  /* 0x0000480001167983 */ /* 0x002f280000100800 */
[----:B------:R-:W4:Y:S04]  /*16550*/  LDL R23, [R1+0x4c] ;  /* 0x00004c0001177983 */ /* 0x000f280000100800 */
[----:B------:R1:W-:Y:S04]  /*16560*/  STL.64 [R1+0x6e8], R26 ;  /* 0x0006e81a01007387 */ /* 0x0003e80000100a00 */
[----:B------:R-:W-:Y:S04]  /*16570*/  STL.64 [R1+0x6e0], R24 ;  /* 0x0006e01801007387 */ /* 0x000fe80000100a00 */
[----:B-1----:R-:W3:Y:S01]  /*16580*/  LDL.64 R26, [R1+0x38] ;  /* 0x00003800011a7983 */ /* 0x002ee20000100a00 */
[----:B--2---:R-:W-:-:S15]  /*16590*/  HMMA.1688.F32.TF32 R8, R4, R14, R8 ;  /* 0x0000000e0408723c */ /* 0x004fde0000081008 */
[----:B------:R-:W-:-:S04]  /*165a0*/  NOP ;  /* 0x0000000000007918 */ /* 0x000fc80000000000 */
[----:B------:R1:W-:Y:S04]  /*165b0*/  STL.64 [R1+0x340], R8 ;  /* 0x0003400801007387 */ /* 0x0003e80000100a00 */
[----:B------:R-:W-:Y:S01]  /*165c0*/  STL.64 [R1+0x348], R10 ;  /* 0x0003480a01007387 */ /* 0x000fe20000100a00 */
[----:B-1----:R-:W-:Y:S02]  /*165d0*/  IMAD.MOV.U32 R9, RZ, RZ, R14 ;  /* 0x000000ffff097224 */ /* 0x002fe400078e000e */
[----:B------:R-:W-:Y:S02]  /*165e0*/  IMAD.MOV.U32 R8, RZ, RZ, R15 ;  /* 0x000000ffff087224 */ /* 0x000fe400078e000f */
[----:B------:R-:W4:Y:S04]  /*165f0*/  LDL.LU.64 R14, [R1+0x8a8] ;  /* 0x0008a800010e7983 */ /* 0x000f280000300a00 */
[----:B------:R-:W4:Y:S02]  /*16600*/  LDL.LU.64 R12, [R1+0x8a0] ;  /* 0x0008a000010c7983 */ /* 0x000f240000300a00 */
[----:B----4-:R-:W-:Y:S02]  /*16610*/  HMMA.1688.F32.TF32 R20, R4, R22, R12 ;  /* 0x000000160414723c */ /* 0x010fe4000008100c */
[----:B------:R-:W3:Y:S04]  /*16620*/  LDL.LU.64 R14, [R1+0x898] ;  /* 0x00089800010e7983 */ /* 0x000ee80000300a00 */
[----:B------:R-:W3:-:S13]  /*16630*/  LDL.LU.64 R12, [R1+0x890] ;  /* 0x00089000010c7983 */ /* 0x000eda0000300a00 */
[----:B------:R1:W-:Y:S04]  /*16640*/  STL.64 [R1+0x330], R20 ;  /* 0x0003301401007387 */ /* 0x0003e80000100a00 */
[----:B------:R2:W-:Y:S04]  /*16650*/  STL.64 [R1+0x338], R22 ;  /* 0x0003381601007387 */ /* 0x0005e80000100a00 */
[----:B-1----:R-:W4:Y:S04]  /*16660*/  LDL.LU R20, [R1+0x170] ;  /* 0x0001700001147983 */ /* 0x002f280000300800 */
[----:B------:R-:W4:Y:S04]  /*16670*/  LDL.LU R21, [R1+0x174] ;  /* 0x0001740001157983 */ /* 0x000f280000300800 */
[----:B--2---:R-:W2:Y:S04]  /*16680*/  LDL.LU R22, [R1+0x178] ;  /* 0x0001780001167983 */ /* 0x004ea80000300800 */
[----:B------:R-:W2:Y:S01]  /*16690*/  LDL.LU R23, [R1+0x17c] ;  /* 0x00017c0001177983 */ /* 0x000ea20000300800 */
[C---:B---3--:R-:W-:Y:S03]  /*166a0*/  HMMA.1688.F32.TF32 R12, R4.reuse, R26, R12 ;  /* 0x0000001a040c723c */ /* 0x048fe6000008100c */
[----:B--2---:R-:W-:Y:S04]  /*166b0*/  STL.64 [R1+0x868], R22 ;  /* 0x0008681601007387 */ /* 0x004fe80000100a00 */
[----:B----4-:R1:W-:Y:S04]  /*166c0*/  STL.64 [R1+0x860], R20 ;  /* 0x0008601401007387 */ /* 0x0103e80000100a00 */
        /* <DEDUP_REMOVED lines=8> */
[----:B------:R1:W-:Y:S04]  /*16750*/  STL.64 [R1+0x808], R26 ;  /* 0x0008081a01007387 */ /* 0x0003e80000100a00 */
[----:B-1----:R-:W4:Y:S01]  /*16760*/  LDL.64 R26, [R1+0x48] ;  /* 0x00004800011a7983 */ /* 0x002f220000100a00 */
[----:B---3--:R-:W-:Y:S03]  /*16770*/  HMMA.1688.F32.TF32 R12, R4, R18, R12 ;  /* 0x00000012040c723c */ /* 0x008fe6000008100c */
[----:B----4-:R1:W-:Y:S04]  /*16780*/  STL.64 [R1+0x810], R26 ;  /* 0x0008101a01007387 */ /* 0x0103e80000100a00 */
[----:B------:R-:W3:Y:S04]  /*16790*/  LDL.LU R24, [R1+0x190] ;  /* 0x0001900001187983 */ /* 0x000ee80000300800 */
[----:B------:R-:W3:Y:S04]  /*167a0*/  LDL.LU R25, [R1+0x194] ;  /* 0x0001940001197983 */ /* 0x000ee80000300800 */
[----:B-1----:R-:W3:Y:S04]  /*167b0*/  LDL.LU R26, [R1+0x198] ;  /* 0x00019800011a7983 */ /* 0x002ee80000300800 */
[----:B------:R-:W3:Y:S04]  /*167c0*/  LDL.LU R27, [R1+0x19c] ;  /* 0x00019c00011b7983 */ /* 0x000ee80000300800 */
[----:B------:R-:W-:Y:S04]  /*167d0*/  STL.64 [R1+0x310], R12 ;  /* 0x0003100c01007387 */ /* 0x000fe80000100a00 */
[----:B------:R1:W-:Y:S04]  /*167e0*/  STL.64 [R1+0x318], R14 ;  /* 0x0003180e01007387 */ /* 0x0003e80000100a00 */
[----:B-1----:R-:W3:Y:S01]  /*167f0*/  LDL.LU.64 R14, [R1+0x878] ;  /* 0x00087800010e7983 */ /* 0x002ee20000300a00 */
[----:B------:R-:W-:-:S02]  /*16800*/  IMAD.MOV.U32 R13, RZ, RZ, R18 ;  /* 0x000000ffff0d7224 */ /* 0x000fc400078e0012 */
[----:B------:R-:W-:Y:S02]  /*16810*/  IMAD.MOV.U32 R12, RZ, RZ, R19 ;  /* 0x000000ffff0c7224 */ /* 0x000fe400078e0013 */
[----:B------:R-:W2:Y:S01]  /*16820*/  LDL.LU.64 R18, [R1+0x870] ;  /* 0x0008700001127983 */ /* 0x000ea20000300a00 */
[C---:B---3--:R-:W-:Y:S08]  /*16830*/  HMMA.1688.F32.TF32 R24, R4.reuse, R14, R24 ;  /* 0x0000000e0418723c */ /* 0x048ff00000081018 */
[----:B--2---:R-:W-:Y:S11]  /*16840*/  HMMA.1688.F32.TF32 R20, R4, R18, R20 ;  /* 0x000000120414723c */ /* 0x004ff60000081014 */
[----:B------:R-:W-:Y:S04]  /*16850*/  STL.64 [R1+0x300], R24 ;  /* 0x0003001801007387 */ /* 0x000fe80000100a00 */
[----:B------:R1:W-:Y:S02]  /*16860*/  STL.64 [R1+0x308], R26 ;  /* 0x0003081a01007387 */ /* 0x0003e40000100a00 */
[----:B-1----:R-:W-:-:S02]  /*16870*/  IMAD.MOV.U32 R27, RZ, RZ, R8 ;  /* 0x000000ffff1b7224 */ /* 0x002fc400078e0008 */
[----:B------:R-:W-:Y:S01]  /*16880*/  IMAD.MOV.U32 R26, RZ, RZ, R9 ;  /* 0x000000ffff1a7224 */ /* 0x000fe200078e0009 */
[----:B------:R-:W2:Y:S04]  /*16890*/  LDL.LU R8, [R1+0x160] ;  /* 0x0001600001087983 */ /* 0x000ea80000300800 */
[----:B------:R-:W2:Y:S04]  /*168a0*/  LDL.LU R9, [R1+0x164] ;  /* 0x0001640001097983 */ /* 0x000ea80000300800 */
[----:B------:R-:W2:Y:S04]  /*168b0*/  LDL.LU R10, [R1+0x168] ;  /* 0x00016800010a7983 */ /* 0x000ea80000300800 */
[----:B------:R-:W2:Y:S04]  /*168c0*/  LDL.LU R11, [R1+0x16c] ;  /* 0x00016c00010b7983 */ /* 0x000ea80000300800 */
[----:B------:R1:W-:Y:S04]  /*168d0*/  STL.64 [R1+0x7e0], R14 ;  /* 0x0007e00e01007387 */ /* 0x0003e80000100a00 */
[----:B------:R-:W-:Y:S04]  /*168e0*/  STL.64 [R1+0x2f0], R20 ;  /* 0x0002f01401007387 */ /* 0x000fe80000100a00 */
[----:B------:R3:W-:Y:S01]  /*168f0*/  STL.64 [R1+0x2f8], R22 ;  /* 0x0002f81601007387 */ /* 0x0007e20000100a00 */
[----:B-1----:R-:W-:-:S02]  /*16900*/  IMAD.MOV.U32 R14, RZ, RZ, R13 ;  /* 0x000000ffff0e7224 */ /* 0x002fc400078e000d */
[----:B------:R-:W-:Y:S01]  /*16910*/  IMAD.MOV.U32 R15, RZ, RZ, R12 ;  /* 0x000000ffff0f7224 */ /* 0x000fe200078e000c */
[----:B---3--:R-:W3:Y:S04]  /*16920*/  LDL.LU.64 R22, [R1+0x868] ;  /* 0x0008680001167983 */ /* 0x008ee80000300a00 */
[----:B------:R-:W3:Y:S01]  /*16930*/  LDL.LU.64 R20, [R1+0x860] ;  /* 0x0008600001147983 */ /* 0x000ee20000300a00 */
[----:B------:R-:W-:Y:S02]  /*16940*/  IMAD.MOV.U32 R13, RZ, RZ, R18 ;  /* 0x000000ffff0d7224 */ /* 0x000fe400078e0012 */
[----:B------:R-:W-:Y:S02]  /*16950*/  IMAD.MOV.U32 R12, RZ, RZ, R19 ;  /* 0x000000ffff0c7224 */ /* 0x000fe400078e0013 */
[----:B------:R-:W4:Y:S04]  /*16960*/  LDL.LU.64 R18, [R1+0x858] ;  /* 0x0008580001127983 */ /* 0x000f280000300a00 */
[----:B------:R-:W2:Y:S04]  /*16970*/  LDL.LU.64 R16, [R1+0x850] ;  /* 0x0008500001107983 */ /* 0x000ea80000300a00 */
[----:B------:R-:W-:Y:S04]  /*16980*/  STL.64 [R1+0x800], R14 ;  /* 0x0008000e01007387 */ /* 0x000fe80000100a00 */
[----:B------:R1:W-:Y:S04]  /*16990*/  STL.64 [R1+0x7f8], R12 ;  /* 0x0007f80c01007387 */ /* 0x0003e80000100a00 */
[----:B-1----:R-:W2:Y:S04]  /*169a0*/  LDL.LU R12, [R1+0x130] ;  /* 0x00013000010c7983 */ /* 0x002ea80000300800 */
[----:B------:R-:W2:Y:S01]  /*169b0*/  LDL.LU R13, [R1+0x134] ;  /* 0x00013400010d7983 */ /* 0x000ea20000300800 */
[----:B----4-:R-:W-:-:S02]  /*169c0*/  IMAD.MOV.U32 R14, RZ, RZ, R18 ;  /* 0x000000ffff0e7224 */ /* 0x010fc400078e0012 */
        /* <DEDUP_REMOVED lines=14> */
[----:B------:R-:W-:Y:S04]  /*16ab0*/  STL.64 [R1+0x7d8], R18 ;  /* 0x0007d81201007387 */ /* 0x000fe80000100a00 */
[----:B------:R1:W-:Y:S04]  /*16ac0*/  STL.64 [R1+0x7d0], R16 ;  /* 0x0007d01001007387 */ /* 0x0003e80000100a00 */
[----:B-1----:R-:W4:Y:S04]  /*16ad0*/  LDL.LU R16, [R1+0x110] ;  /* 0x0001100001107983 */ /* 0x002f280000300800 */
[----:B------:R-:W4:Y:S01]  /*16ae0*/  LDL.LU R17, [R1+0x114] ;  /* 0x0001140001117983 */ /* 0x000f220000300800 */
[----:B---3--:R-:W-:-:S02]  /*16af0*/  IMAD.MOV.U32 R18, RZ, RZ, R22 ;  /* 0x000000ffff127224 */ /* 0x008fc400078e0016 */
[----:B------:R-:W-:Y:S01]  /*16b00*/  IMAD.MOV.U32 R19, RZ, RZ, R23 ;  /* 0x000000ffff137224 */ /* 0x000fe200078e0017 */
[----:B------:R-:W3:Y:S04]  /*16b10*/  LDL.LU R22, [R1+0x83c] ;  /* 0x00083c0001167983 */ /* 0x000ee80000300800 */
[----:B------:R-:W3:Y:S04]  /*16b20*/  LDL.LU R23, [R1+0x838] ;  /* 0x0008380001177983 */ /* 0x000ee80000300800 */
[----:B------:R-:W-:Y:S04]  /*16b30*/  STL.64 [R1+0x7f0], R18 ;  /* 0x0007f01201007387 */ /* 0x000fe80000100a00 */
[----:B----4-:R1:W-:Y:S04]  /*16b40*/  STL.64 [R1+0x7e8], R16 ;  /* 0x0007e81001007387 */ /* 0x0103e80000100a00 */
[----:B-1----:R-:W4:Y:S04]  /*16b50*/  LDL.LU R16, [R1+0x120] ;  /* 0x0001200001107983 */ /* 0x002f280000300800 */
[----:B------:R-:W4:Y:S04]  /*16b60*/  LDL.LU R17, [R1+0x124] ;  /* 0x0001240001117983 */ /* 0x000f280000300800 */
[----:B------:R-:W4:Y:S04]  /*16b70*/  LDL.LU R18, [R1+0x128] ;  /* 0x0001280001127983 */ /* 0x000f280000300800 */
[----:B------:R-:W4:Y:S01]  /*16b80*/  LDL.LU R19, [R1+0x12c] ;  /* 0x00012c0001137983 */ /* 0x000f220000300800 */
[----:B---3--:R-:W-:Y:S03]  /*16b90*/  HMMA.1688.F32.TF32 R4, R4, R22, R8 ;  /* 0x000000160404723c */ /* 0x008fe60000081008 */
[----:B------:R-:W2:Y:S04]  /*16ba0*/  LDL.LU.64 R10, [R1+0x830] ;  /* 0x00083000010a7983 */ /* 0x000ea80000300a00 */
[----:B------:R-:W2:-:S12]  /*16bb0*/  LDL.LU.64 R8, [R1+0x828] ;  /* 0x0008280001087983 */ /* 0x000e980000300a00 */
[----:B------:R1:W-:Y:S04]  /*16bc0*/  STL.64 [R1+0x380], R4 ;  /* 0x0003800401007387 */ /* 0x0003e80000100a00 */
[----:B------:R3:W-:Y:S04]  /*16bd0*/  STL.64 [R1+0x388], R6 ;  /* 0x0003880601007387 */ /* 0x0007e80000100a00 */
[----:B-1----:R-:W4:Y:S04]  /*16be0*/  LDL.LU R4, [R1+0x140] ;  /* 0x0001400001047983 */ /* 0x002f280000300800 */
[----:B------:R-:W4:Y:S04]  /*16bf0*/  LDL.LU R5, [R1+0x144] ;  /* 0x0001440001057983 */ /* 0x000f280000300800 */
[----:B---3--:R-:W4:Y:S04]  /*16c00*/  LDL.LU R6, [R1+0x148] ;  /* 0x0001480001067983 */ /* 0x008f280000300800 */
[----:B------:R-:W4:Y:S01]  /*16c10*/  LDL.LU R7, [R1+0x14c] ;  /* 0x00014c0001077983 */ /* 0x000f220000300800 */
[----:B--2---:R-:W-:Y:S03]  /*16c20*/  HMMA.1688.F32.TF32 R24, R8, R26, R12 ;  /* 0x0000001a0818723c */ /* 0x004fe6000008100c */
[----:B------:R-:W2:Y:S04]  /*16c30*/  LDL.LU.64 R14, [R1+0x820] ;  /* 0x00082000010e7983 */ /* 0x000ea80000300a00 */
[----:B------:R-:W2:-:S12]  /*16c40*/  LDL.LU.64 R12, [R1+0x818] ;  /* 0x00081800010c7983 */ /* 0x000e980000300a00 */
[----:B------:R-:W-:Y:S04]  /*16c50*/  STL.64 [R1+0x2e0], R24 ;  /* 0x0002e01801007387 */ /* 0x000fe80000100a00 */
[----:B------:R1:W-:Y:S04]  /*16c60*/  STL.64 [R1+0x2e8], R26 ;  /* 0x0002e81a01007387 */ /* 0x0003e80000100a00 */
[----:B-1----:R-:W4:Y:S02]  /*16c70*/  LDL.LU.64 R26, [R1+0x810] ;  /* 0x00081000011a7983 */ /* 0x002f240000300a00 */
[----:B----4-:R-:W-:-:S15]  /*16c80*/  HMMA.1688.F32.TF32 R4, R8, R26, R4 ;  /* 0x0000001a0804723c */ /* 0x010fde0000081004 */
[----:B------:R-:W-:-:S04]  /*16c90*/  NOP ;  /* 0x0000000000007918 */ /* 0x000fc80000000000 */
[----:B------:R1:W-:Y:S04]  /*16ca0*/  STL.64 [R1+0x2d0], R4 ;  /* 0x0002d00401007387 */ /* 0x0003e80000100a00 */
[----:B------:R-:W-:Y:S01]  /*16cb0*/  STL.64 [R1+0x2d8], R6 ;  /* 0x0002d80601007387 */ /* 0x000fe20000100a00 */
[----:B-1----:R-:W-:Y:S02]  /*16cc0*/  IMAD.MOV.U32 R5, RZ, RZ, R26 ;  /* 0x000000ffff057224 */ /* 0x002fe400078e001a */
[----:B------:R-:W-:Y:S02]  /*16cd0*/  IMAD.MOV.U32 R4, RZ, RZ, R27 ;  /* 0x000000ffff047224 */ /* 0x000fe400078e001b */
[----:B------:R-:W2:Y:S02]  /*16ce0*/  LDL.LU.64 R26, [R1+0x808] ;  /* 0x00080800011a7983 */ /* 0x000ea40000300a00 */
[----:B--2---:R-:W-:-:S15]  /*16cf0*/  HMMA.1688.F32.TF32 R12, R8, R26, R12 ;  /* 0x0000001a080c723c */ /* 0x004fde000008100c */
[----:B------:R-:W-:-:S04]  /*16d00*/  NOP ;  /* 0x0000000000007918 */ /* 0x000fc80000000000 */
[----:B------:R-:W-:Y:S04]  /*16d10*/  STL.64 [R1+0x2c0], R12 ;  /* 0x0002c00c01007387 */ /* 0x000fe80000100a00 */
[----:B------:R1:W-:Y:S04]  /*16d20*/  STL.64 [R1+0x2c8], R14 ;  /* 0x0002c80e01007387 */ /* 0x0003e80000100a00 */
[----:B-1----:R-:W2:Y:S04]  /*16d30*/  LDL.LU.64 R14, [R1+0x800] ;  /* 0x00080000010e7983 */ /* 0x002ea80000300a00 */
[----:B------:R-:W3:Y:S04]  /*16d40*/  LDL.LU.64 R12, [R1+0x7f8] ;  /* 0x0007f800010c7983 */ /* 0x000ee80000300a00 */
[----:B------:R3:W-:Y:S02]  /*16d50*/  STL.64 [R1+0x780], R26 ;  /* 0x0007801a01007387 */ /* 0x0007e40000100a00 */
[----:B---3--:R-:W-:-:S02]  /*16d60*/  IMAD.MOV.U32 R26, RZ, RZ, R13 ;  /* 0x000000ffff1a7224 */ /* 0x008fc400078e000d */
        /* <DEDUP_REMOVED lines=9> */
[----:B------:R-:W3:-:S13]  /*16e00*/  LDL.LU.64 R16, [R1+0x7d0] ;  /* 0x0007d00001107983 */ /* 0x000eda0000300a00 */
[----:B------:R-:W-:Y:S04]  /*16e10*/  STL.64 [R1+0x2a0], R12 ;  /* 0x0002a00c01007387 */ /* 0x000fe80000100a00 */
[----:B------:R1:W-:Y:S04]  /*16e20*/  STL.64 [R1+0x2a8], R14 ;  /* 0x0002a80e01007387 */ /* 0x0003e80000100a00 */
[----:B-1----:R-:W4:Y:S04]  /*16e30*/  LDL.LU.64 R14, [R1+0x7c8] ;  /* 0x0007c800010e7983 */ /* 0x002f280000300a00 */
[----:B------:R-:W4:Y:S02]  /*16e40*/  LDL.LU.64 R12, [R1+0x7c0] ;  /* 0x0007c000010c7983 */ /* 0x000f240000300a00 */
[----:B----4-:R-:W-:Y:S02]  /*16e50*/  HMMA.1688.F32.TF32 R24, R8, R26, R12 ;  /* 0x0000001a0818723c */ /* 0x010fe4000008100c */
[----:B------:R-:W2:Y:S04]  /*16e60*/  LDL.LU.64 R14, [R1+0x7b8] ;  /* 0x0007b800010e7983 */ /* 0x000ea80000300a00 */
[----:B------:R-:W2:-:S13]  /*16e70*/  LDL.LU.64 R12, [R1+0x7b0] ;  /* 0x0007b000010c7983 */ /* 0x000e9a0000300a00 */
[----:B------:R-:W-:Y:S04]  /*16e80*/  STL.64 [R1+0x290], R24 ;  /* 0x0002901801007387 */ /* 0x000fe80000100a00 */
[----:B------:R2:W-:Y:S02]  /*16e90*/  STL.64 [R1+0x298], R26 ;  /* 0x0002981a01007387 */ /* 0x0005e40000100a00 */
[----:B--2---:R-:W-:Y:S02]  /*16ea0*/  HMMA.1688.F32.TF32 R24, R8, R18, R12 ;  /* 0x000000120818723c */ /* 0x004fe4000008100c */
[----:B------:R-:W2:-:S15]  /*16eb0*/  LDL.LU R12, [R1+0xe0] ;  /* 0x0000e000010c7983 */ /* 0x000e9e0000300800 */
[----:B------:R-:W-:Y:S02]  /*16ec0*/  NOP ;  /* 0x0000000000007918 */ /* 0x000fe40000000000 */
[----:B------:R-:W-:Y:S04]  /*16ed0*/  STL.64 [R1+0x370], R24 ;  /* 0x0003701801007387 */ /* 0x000fe80000100a00 */
[----:B------:R1:W-:Y:S04]  /*16ee0*/  STL.64 [R1+0x378], R26 ;  /* 0x0003781a01007387 */ /* 0x0003e80000100a00 */
[----:B------:R-:W2:Y:S04]  /*16ef0*/  LDL.LU R13, [R1+0xe4] ;  /* 0x0000e400010d7983 */ /* 0x000ea80000300800 */
[----:B------:R-:W2:Y:S04]  /*16f00*/  LDL.LU R14, [R1+0xe8] ;  /* 0x0000e800010e7983 */ /* 0x000ea80000300800 */
[----:B------:R-:W2:Y:S01]  /*16f10*/  LDL.LU R15, [R1+0xec] ;  /* 0x0000ec00010f7983 */ /* 0x000ea20000300800 */
[----:B-1----:R-:W-:-:S02]  /*16f20*/  IMAD.MOV.U32 R26, RZ, RZ, R5 ;  /* 0x000000ffff1a7224 */ /* 0x002fc400078e0005 */
[----:B------:R-:W-:Y:S02]  /*16f30*/  IMAD.MOV.U32 R27, RZ, RZ, R4 ;  /* 0x000000ffff1b7224 */ /* 0x000fe400078e0004 */
[----:B------:R-:W4:Y:S04]  /*16f40*/  LDL.LU R4, [R1+0xd0] ;  /* 0x0000d00001047983 */ /* 0x000f280000300800 */
[----:B------:R-:W4:Y:S04]  /*16f50*/  LDL.LU R5, [R1+0xd4] ;  /* 0x0000d40001057983 */ /* 0x000f280000300800 */
[----:B------:R-:W4:Y:S04]  /*16f60*/  LDL.LU R6, [R1+0xd8] ;  /* 0x0000d80001067983 */ /* 0x000f280000300800 */
[----:B------:R-:W4:Y:S04]  /*16f70*/  LDL.LU R7, [R1+0xdc] ;  /* 0x0000dc0001077983 */ /* 0x000f280000300800 */
[----:B------:R1:W-:Y:S04]  /*16f80*/  STL.64 [R1+0x798], R26 ;  /* 0x0007981a01007387 */ /* 0x0003e80000100a00 */
[----:B-1----:R-:W4:Y:S04]  /*16f90*/  LDL.LU.64 R26, [R1+0x58] ;  /* 0x00005800011a7983 */ /* 0x002f280000300a00 */
[----:B------:R1:W-:Y:S04]  /*16fa0*/  STL.64 [R1+0x738], R18 ;  /* 0x0007381201007387 */ /* 0x0003e80000100a00 */
[----:B---3--:R-:W-:Y:S04]  /*16fb0*/  STL.64 [R1+0x730], R16 ;  /* 0x0007301001007387 */ /* 0x008fe80000100a00 */
[----:B-1----:R-:W3:Y:S04]  /*16fc0*/  LDL.LU.64 R18, [R1+0x8] ;  /* 0x0000080001127983 */ /* 0x002ee80000300a00 */
[----:B---3--:R1:W-:Y:S04]  /*16fd0*/  STL.64 [R1+0x748], R18 ;  /* 0x0007481201007387 */ /* 0x0083e80000100a00 */
[----:B-1----:R-:W3:Y:S04]  /*16fe0*/  LDL.LU.64 R18, [R1+0x18] ;  /* 0x0000180001127983 */ /* 0x002ee80000300a00 */
[----:B---3--:R1:W-:Y:S04]  /*16ff0*/  STL.64 [R1+0x768], R18 ;  /* 0x0007681201007387 */ /* 0x0083e80000100a00 */
[----:B------:R-:W3:Y:S04]  /*17000*/  LDL.LU R16, [R1+0xa0] ;  /* 0x0000a00001107983 */ /* 0x000ee80000300800 */
[----:B------:R-:W3:Y:S04]  /*17010*/  LDL.LU R17, [R1+0xa4] ;  /* 0x0000a40001117983 */ /* 0x000ee80000300800 */
[----:B-1----:R-:W3:Y:S04]  /*17020*/  LDL.LU R18, [R1+0xa8] ;  /* 0x0000a80001127983 */ /* 0x002ee80000300800 */
[----:B------:R-:W3:Y:S01]  /*17030*/  LDL.LU R19, [R1+0xac] ;  /* 0x0000ac0001137983 */ /* 0x000ee20000300800 */
[----:B--2---:R-:W-:Y:S03]  /*17040*/  HMMA.1688.F32.TF32 R8, R8, R22, R12 ;  /* 0x000000160808723c */ /* 0x004fe6000008100c */
[----:B---3--:R-:W-:Y:S04]  /*17050*/  STL.64 [R1+0x778], R18 ;  /* 0x0007781201007387 */ /* 0x008fe80000100a00 */
        /* <DEDUP_REMOVED lines=11> */
[----:B------:R-:W4:Y:S04]  /*17110*/  LDL.LU.64 R14, [R1+0x7a8] ;  /* 0x0007a800010e7983 */ /* 0x000f280000300a00 */
[----:B------:R-:W4:Y:S04]  /*17120*/  LDL.LU.64 R12, [R1+0x7a0] ;  /* 0x0007a000010c7983 */ /* 0x000f280000300a00 */
[----:B------:R-:W-:Y:S04]  /*17130*/  STL.64 [R1+0x110], R8 ;  /* 0x0001100801007387 */ /* 0x000fe80000100a00 */
[----:B------:R1:W-:Y:S04]  /*17140*/  STL.64 [R1+0x118], R10 ;  /* 0x0001180a01007387 */ /* 0x0003e80000100a00 */
[----:B-1----:R-:W3:Y:S04]  /*17150*/  LDL.64 R10, [R1+0x28] ;  /* 0x00002800010a7983 */ /* 0x002ee80000100a00 */
[----:B------:R1:W-:Y:S04]  /*17160*/  STL.64 [R1+0x740], R22 ;  /* 0x0007401601007387 */ /* 0x0003e80000100a00 */
[----:B------:R-:W2:Y:S04]  /*17170*/  LDL.LU R20, [R1+0x80] ;  /* 0x0000800001147983 */ /* 0x000ea80000300800 */
[----:B------:R-:W2:Y:S04]  /*17180*/  LDL.LU R21, [R1+0x84] ;  /* 0x0000840001157983 */ /* 0x000ea80000300800 */
[----:B-1----:R-:W2:Y:S04]  /*17190*/  LDL.LU R22, [R1+0x88] ;  /* 0x0000880001167983 */ /* 0x002ea80000300800 */
[----:B------:R-:W2:Y:S01]  /*171a0*/  LDL.LU R23, [R1+0x8c] ;  /* 0x00008c0001177983 */ /* 0x000ea20000300800 */
[----:B----4-:R-:W-:Y:S03]  /*171b0*/  HMMA.1688.F32.TF32 R4, R12, R26, R4 ;  /* 0x0000001a0c04723c */ /* 0x010fe60000081004 */
[----:B--2---:R-:W-:Y:S04]  /*171c0*/  STL.64 [R1+0x758], R22 ;  /* 0x0007581601007387 */ /* 0x004fe80000100a00 */
[----:B------:R1:W-:Y:S04]  /*171d0*/  STL.64 [R1+0x750], R20 ;  /* 0x0007501401007387 */ /* 0x0003e80000100a00 */
[----:B-1----:R-:W2:Y:S04]  /*171e0*/  LDL.LU R20, [R1+0x90] ;  /* 0x0000900001147983 */ /* 0x002ea80000300800 */
[----:B------:R-:W2:Y:S04]  /*171f0*/  LDL.LU R21, [R1+0x94] ;  /* 0x0000940001157983 */ /* 0x000ea80000300800 */
[----:B------:R-:W2:Y:S04]  /*17200*/  LDL.LU R22, [R1+0x98] ;  /* 0x0000980001167983 */ /* 0x000ea80000300800 */
[----:B------:R-:W2:Y:S04]  /*17210*/  LDL.LU R23, [R1+0x9c] ;  /* 0x00009c0001177983 */ /* 0x000ea80000300800 */
[----:B------:R1:W-:Y:S04]  /*17220*/  STL.64 [R1+0x280], R4 ;  /* 0x0002800401007387 */ /* 0x0003e80000100a00 */
[----:B------:R4:W-:Y:S01]  /*17230*/  STL.64 [R1+0x288], R6 ;  /* 0x0002880601007387 */ /* 0x0009e20000100a00 */
[----:B-1----:R-:W-:-:S02]  /*17240*/  IMAD.MOV.U32 R4, RZ, RZ, R27 ;  /* 0x000000ffff047224 */ /* 0x002fc400078e001b */
[----:B----4-:R-:W-:Y:S02]  /*17250*/  IMAD.MOV.U32 R6, RZ, RZ, R26 ;  /* 0x000000ffff067224 */ /* 0x010fe400078e001a */
[----:B------:R-:W4:Y:S02]  /*17260*/  LDL.LU.64 R26, [R1+0x798] ;  /* 0x00079800011a7983 */ /* 0x000f240000300a00 */
[----:B----4-:R-:W-:Y:S02]  /*17270*/  HMMA.1688.F32.TF32 R24, R12, R26, R16 ;  /* 0x0000001a0c18723c */ /* 0x010fe40000081010 */
[----:B------:R-:W4:Y:S04]  /*17280*/  LDL.LU.64 R18, [R1+0x790] ;  /* 0x0007900001127983 */ /* 0x000f280000300a00 */
[----:B------:R-:W4:-:S13]  /*17290*/  LDL.LU.64 R16, [R1+0x788] ;  /* 0x0007880001107983 */ /* 0x000f1a0000300a00 */
[----:B------:R-:W-:Y:S04]  /*172a0*/  STL.64 [R1+0x270], R24 ;  /* 0x0002701801007387 */ /* 0x000fe80000100a00 */
[----:B------:R1:W-:Y:S04]  /*172b0*/  STL.64 [R1+0x278], R26 ;  /* 0x0002781a01007387 */ /* 0x0003e80000100a00 */
[----:B-1----:R-:W4:Y:S02]  /*172c0*/  LDL.LU.64 R26, [R1+0x780] ;  /* 0x00078000011a7983 */ /* 0x002f240000300a00 */
[----:B----4-:R-:W-:-:S15]  /*172d0*/  HMMA.1688.F32.TF32 R16, R12, R26, R16 ;  /* 0x0000001a0c10723c */ /* 0x010fde0000081010 */
        /* <DEDUP_REMOVED lines=9> */
[----:B-1----:R-:W2:Y:S01]  /*17370*/  LDL.LU.64 R18, [R1+0x768] ;  /* 0x0007680001127983 */ /* 0x002ea20000300a00 */
[----:B------:R-:W-:Y:S02]  /*17380*/  IMAD.MOV.U32 R10, RZ, RZ, R11 ;  /* 0x000000ffff0a7224 */ /* 0x000fe400078e000b */
[----:B------:R-:W-:-:S03]  /*17390*/  IMAD.MOV.U32 R11, RZ, RZ, R3 ;  /* 0x000000ffff0b7224 */ /* 0x000fc600078e0003 */
[----:B------:R1:W-:Y:S04]  /*173a0*/  STL [R1+0x72c], R10 ;  /* 0x00072c0a01007387 */ /* 0x0003e80000100800 */
[----:B------:R-:W3:Y:S04]  /*173b0*/  LDL.LU R8, [R1+0x70] ;  /* 0x0000700001087983 */ /* 0x000ee80000300800 */
[----:B------:R-:W3:Y:S01]  /*173c0*/  LDL.LU R9, [R1+0x74] ;  /* 0x0000740001097983 */ /* 0x000ee20000300800 */
[----:B-1----:R-:W-:-:S03]  /*173d0*/  IMAD.MOV.U32 R10, RZ, RZ, R2 ;  /* 0x000000ffff0a7224 */ /* 0x002fc600078e0002 */
[----:B------:R-:W4:Y:S04]  /*173e0*/  LDL.LU R2, [R1+0x760] ;  /* 0x0007600001027983 */ /* 0x000f280000300800 */
[----:B------:R-:W3:Y:S04]  /*173f0*/  LDL R3, [R1+0x464] ;  /* 0x0004640001037983 */ /* 0x000ee80000100800 */
[----:B------:R-:W3:Y:S01]  /*17400*/  LDL R5, [R1+0x3dc] ;  /* 0x0003dc0001057983 */ /* 0x000ee20000100800 */
        /* <DEDUP_REMOVED lines=15> */
[----:B--2---:R-:W2:Y:S04]  /*17500*/  LDL.LU.64 R22, [R1+0x740] ;  /* 0x0007400001167983 */ /* 0x004ea80000300a00 */
[----:B------:R-:W3:Y:S04]  /*17510*/  LDL.LU.64 R18, [R1+0x738] ;  /* 0x0007380001127983 */ /* 0x000ee80000300a00 */
[----:B------:R-:W2:Y:S04]  /*17520*/  LDL.LU.64 R16, [R1+0x730] ;  /* 0x0007300001107983 */ /* 0x000ea80000300a00 */
[----:B------:R-:W-:Y:S04]  /*17530*/  STL [R1+0x708], R25 ;  /* 0x0007081901007387 */ /* 0x000fe80000100800 */
[----:B------:R-:W-:Y:S04]  /*17540*/  STL [R1+0x71c], R26 ;  /* 0x00071c1a01007387 */ /* 0x000fe80000100800 */
[----:B------:R-:W-:Y:S01]  /*17550*/  STL [R1+0x718], R24 ;  /* 0x0007181801007387 */ /* 0x000fe20000100800 */
[----:B---3--:R-:W-:-:S15]  /*17560*/  HMMA.1688.F32.TF32 R8, R12, R18, R8 ;  /* 0x000000120c08723c */ /* 0x008fde0000081008 */
[----:B------:R-:W-:-:S04]  /*17570*/  NOP ;  /* 0x0000000000007918 */ /* 0x000fc80000000000 */
[----:B------:R-:W-:Y:S04]  /*17580*/  STL.64 [R1+0x350], R8 ;  /* 0x0003500801007387 */ /* 0x000fe80000100a00 */
[----:B------:R1:W-:Y:S04]  /*17590*/  STL.64 [R1+0x358], R10 ;  /* 0x0003580a01007387 */ /* 0x0003e80000100a00 */
[----:B-1----:R-:W3:Y:S04]  /*175a0*/  LDL.LU R10, [R1+0x72c] ;  /* 0x00072c00010a7983 */ /* 0x002ee80000300800 */
[----:B------:R-:W-:Y:S04]  /*175b0*/  STL.64 [R1+0x6f0], R18 ;  /* 0x0006f01201007387 */ /* 0x000fe80000100a00 */
[----:B--2---:R1:W-:Y:S04]  /*175c0*/  STL.64 [R1+0x710], R16 ;  /* 0x0007101001007387 */ /* 0x0043e80000100a00 */
[----:B-1----:R-:W2:Y:S04]  /*175d0*/  LDL.LU R16, [R1+0x60] ;  /* 0x0000600001107983 */ /* 0x002ea80000300800 */
[----:B------:R-:W2:Y:S04]  /*175e0*/  LDL.LU R17, [R1+0x64] ;  /* 0x0000640001117983 */ /* 0x000ea80000300800 */
[----:B------:R-:W2:Y:S04]  /*175f0*/  LDL.LU R18, [R1+0x68] ;  /* 0x0000680001127983 */ /* 0x000ea80000300800 */
[----:B------:R-:W2:Y:S01]  /*17600*/  LDL.LU R19, [R1+0x6c] ;  /* 0x00006c0001137983 */ /* 0x000ea20000300800 */
[----:B------:R-:W1:Y:S01]  /*17610*/  S2R R21, SR_TID.X ;  /* 0x0000000000157919 */ /* 0x000e620000002100 */
[----:B------:R-:W-:-:S02]  /*17620*/  LOP3.LUT R7, R0, 0x20, RZ, 0x3c, !PT ;  /* 0x0000002000077812 */ /* 0x000fc400078e3cff */
[----:B-1----:R-:W-:-:S05]  /*17630*/  LOP3.LUT R21, R21, 0x1ff, RZ, 0xc0, !PT ;  /* 0x000001ff15157812 */ /* 0x002fca00078ec0ff */
[----:B------:R-:W-:Y:S01]  /*17640*/  IMAD.SHL.U32 R11, R21, 0x4, RZ ;  /* 0x00000004150b7824 */ /* 0x000fe200078e00ff */
[----:B--2---:R-:W-:-:S15]  /*17650*/  HMMA.1688.F32.TF32 R12, R12, R22, R16 ;  /* 0x000000160c0c723c */ /* 0x004fde0000081010 */
[----:B------:R-:W-:-:S04]  /*17660*/  NOP ;  /* 0x0000000000007918 */ /* 0x000fc80000000000 */
[----:B------:R-:W-:Y:S04]  /*17670*/  STL.64 [R1+0x1c0], R12 ;  /* 0x0001c00c01007387 */ /* 0x000fe80000100a00 */
[----:B------:R-:W-:Y:S04]  /*17680*/  STL.64 [R1+0x1c8], R14 ;  /* 0x0001c80e01007387 */ /* 0x000fe80000100a00 */
[----:B------:R-:W2:Y:S04]  /*17690*/  LDL R16, [R1+0x468] ;  /* 0x0004680001107983 */ /* 0x000ea80000100800 */
[----:B------:R-:W-:Y:S04]  /*176a0*/  STL.64 [R1+0x700], R22 ;  /* 0x0007001601007387 */ /* 0x000fe80000100a00 */
[----:B------:R-:W-:Y:S04]  /*176b0*/  STL [R1+0x6f8], R21 ;  /* 0x0006f81501007387 */ /* 0x000fe80000100800 */
[----:B------:R1:W-:Y:S04]  /*176c0*/  STL [R1+0x720], R20 ;  /* 0x0007201401007387 */ /* 0x0003e80000100800 */
[----:B-1----:R-:W2:Y:S04]  /*176d0*/  LDL.LU R20, [R1+0x200] ;  /* 0x0002000001147983 */ /* 0x002ea80000300800 */
[----:B------:R-:W2:Y:S01]  /*176e0*/  LDL.LU R21, [R1+0x204] ;  /* 0x0002040001157983 */ /* 0x000ea20000300800 */
[----:B------:R-:W-:-:S02]  /*176f0*/  IMAD.MOV.U32 R22, RZ, RZ, R29 ;  /* 0x000000ffff167224 */ /* 0x000fc400078e001d */
[----:B------:R-:W-:Y:S01]  /*17700*/  IMAD.MOV.U32 R23, RZ, RZ, R28 ;  /* 0x000000ffff177224 */ /* 0x000fe200078e001c */
[----:B------:R-:W2:Y:S04]  /*17710*/  LDL.LU R29, [R1+0x728] ;  /* 0x00072800011d7983 */ /* 0x000ea80000300800 */
[----:B------:R-:W3:Y:S01]  /*17720*/  LDL.LU R28, [R1+0x724] ;  /* 0x00072400011c7983 */ /* 0x000ee20000300800 */
[----:B------:R-:W-:Y:S02]  /*17730*/  IMAD.MOV.U32 R14, RZ, RZ, R6 ;  /* 0x000000ffff0e7224 */ /* 0x000fe400078e0006 */
[----:B------:R-:W-:Y:S01]  /*17740*/  IMAD.MOV.U32 R15, RZ, RZ, R4 ;  /* 0x000000ffff0f7224 */ /* 0x000fe200078e0004 */
[----:B------:R-:W3:Y:S04]  /*17750*/  LDL R26, [R1+0x64c] ;  /* 0x00064c00011a7983 */ /* 0x000ee80000100800 */
[----:B------:R-:W3:Y:S04]  /*17760*/  LDL R25, [R1+0x54c] ;  /* 0x00054c0001197983 */ /* 0x000ee80000100800 */
[----:B------:R-:W3:Y:S04]  /*17770*/  LDL R24, [R1+0x5bc] ;  /* 0x0005bc0001187983 */ /* 0x000ee80000100800 */
[----:B------:R-:W3:Y:S04]  /*17780*/  LDL R19, [R1+0x53c] ;  /* 0x00053c0001137983 */ /* 0x000ee80000100800 */
[----:B------:R-:W3:Y:S04]  /*17790*/  LDL R18, [R1+0x630] ;  /* 0x0006300001127983 */ /* 0x000ee80000100800 */
[----:B------:R-:W3:Y:S04]  /*177a0*/  LDL R17, [R1+0x52c] ;  /* 0x00052c0001117983 */ /* 0x000ee80000100800 */
[----:B------:R-:W3:Y:S04]  /*177b0*/  LDL R13, [R1+0x5b8] ;  /* 0x0005b800010d7983 */ /* 0x000ee80000100800 */
[----:B------:R-:W3:Y:S04]  /*177c0*/  LDL R12, [R1+0x51c] ;  /* 0x00051c00010c7983 */ /* 0x000ee80000100800 */
[----:B------:R-:W-:Y:S04]  /*177d0*/  LDS R4, [R0+UR7+0x1c600] ;  /* 0x01c6000700047984 */ /* 0x000fe80008000800 */
[----:B------:R-:W-:Y:S04]  /*177e0*/  LDS R6, [R0+UR7+0x1e600] ;  /* 0x01e6000700067984 */ /* 0x000fe80008000800 */
[----:B------:R1:W-:Y:S04]  /*177f0*/  STL [R1+0x674], R0 ;  /* 0x0006740001007387 */ /* 0x0003e80000100800 */
[----:B-1----:R-:W3:Y:S01]  /*17800*/  LDL R0, [R1+0x55c] ;  /* 0x00055c0001007983 */ /* 0x002ee20000100800 */
[----:B------:R-:W-:Y:S01]  /*17810*/  VIADD R3, R3, 0xfffffffe ;  /* 0xfffffffe03037836 */ /* 0x000fe20000000000 */
[----:B----4-:R-:W-:-:S04]  /*17820*/  ISETP.GT.AND P1, PT, R2, RZ, PT ;  /* 0x000000ff0200720c */ /* 0x010fc80003f24270 */
[----:B------:R-:W-:Y:S02]  /*17830*/  ISETP.GE.AND P0, PT, R5, R3, PT ;  /* 0x000000030500720c */ /* 0x000fe40003f06270 */
[----:B------:R-:W-:Y:S04]  /*17840*/  LDS R5, [R7+UR7+0x1c600] ;  /* 0x01c6000707057984 */ /* 0x000fe80008000800 */
[----:B------:R-:W1:Y:S01]  /*17850*/  LDS R7, [R7+UR7+0x1e600] ;  /* 0x01e6000707077984 */ /* 0x000e620008000800 */
[----:B------:R-:W-:Y:S01]  /*17860*/  BAR.SYNC.DEFER_BLOCKING 0x0 ;  /* 0x0000000000007b1d */ /* 0x000fe20000010000 */
[----:B------:R-:W-:Y:S01]  /*17870*/  SEL R3, RZ, 0x4, !P1 ;  /* 0x00000004ff037807 */ /* 0x000fe20004800000 */
[----:B------:R-:W-:Y:S01]  /*17880*/  UIADD3 UR5, UPT, UPT, UR5, 0x1, URZ ;  /* 0x0000000105057890 */ /* 0x000fe2000fffe0ff */
[----:B------:R-:W-:-:S02]  /*17890*/  ISETP.GT.AND P1, PT, R2, 0x4, PT ;  /* 0x000000040200780c */ /* 0x000fc40003f24270 */
[----:B------:R-:W-:Y:S01]  /*178a0*/  SEL R3, R3, RZ, !P0 ;  /* 0x000000ff03037207 */ /* 0x000fe20004000000 */
[----:B------:R-:W-:-:S03]  /*178b0*/  UISETP.GT.AND UP0, UPT, UR5, 0x1, UPT ;  /* 0x000000010500788c */ /* 0x000fc6000bf04270 */
[----:B------:R-:W-:Y:S01]  /*178c0*/  ISETP.NE.U32.AND P2, PT, R3, RZ, PT ;  /* 0x000000ff0300720c */ /* 0x000fe20003f45070 */
[----:B------:R-:W-:Y:S01]  /*178d0*/  USEL UR5, UR5, URZ, !UP0 ;  /* 0x000000ff05057287 */ /* 0x000fe2000c000000 */
[----:B------:R-:W-:-:S03]  /*178e0*/  SEL R3, RZ, 0x4, !P1 ;  /* 0x00000004ff037807 */ /* 0x000fc60004800000 */
[----:B------:R-:W-:Y:S01]  /*178f0*/  ULEA UR10, UR5, UR4, 0x11 ;  /* 0x00000004050a7291 */ /* 0x000fe2000f8e88ff */
[----:B------:R-:W-:-:S04]  /*17900*/  SEL R3, R3, RZ, !P0 ;  /* 0x000000ff03037207 */ /* 0x000fc80004000000 */
[----:B------:R-:W-:Y:S01]  /*17910*/  ISETP.NE.U32.AND P1, PT, R3, RZ, PT ;  /* 0x000000ff0300720c */ /* 0x000fe20003f25070 */
[----:B------:R-:W-:Y:S02]  /*17920*/  VIADD R3, R11, UR10 ;  /* 0x0000000a0b037c36 */ /* 0x000fe40008000000 */
[----:B--2---:R-:W-:Y:S02]  /*17930*/  IMAD.MOV.U32 R8, RZ, RZ, R29 ;  /* 0x000000ffff087224 */ /* 0x004fe400078e001d */
[----:B---3--:R-:W-:-:S05]  /*17940*/  IMAD.MOV.U32 R9, RZ, RZ, R28 ;  /* 0x000000ffff097224 */ /* 0x008fca00078e001c */
[----:B------:R-:W-:Y:S01]  /*17950*/  @!PT LDS RZ, [RZ] ;  /* 0x00000000fffff984 */ /* 0x000fe20000000800 */
[----:B------:R-:W-:Y:S01]  /*17960*/  @!PT LDS RZ, [RZ] ;  /* 0x00000000fffff984 */ /* 0x000fe20000000800 */
[----:B------:R-:W-:Y:S01]  /*17970*/  @!PT LDS RZ, [RZ] ;  /* 0x00000000fffff984 */ /* 0x000fe20000000800 */
[----:B------:R2:W-:Y:S02]  /*17980*/  LDGSTS.E [R3], desc[UR8][R8.64], P2 ;  /* 0x0000000008037fae */ /* 0x0005e400091a1008 */
[----:B--2---:R-:W-:-:S05]  /*17990*/  LEA R8, P2, R16, R29, 0x2 ;  /* 0x0000001d10087211 */ /* 0x004fca00078410ff */
[----:B------:R-:W-:Y:S02]  /*179a0*/  IMAD.X R9, R28, 0x1, R0, P2 ;  /* 0x000000011c097824 */ /* 0x000fe400010e0600 */
[----:B------:R-:W2:Y:S04]  /*179b0*/  LDL R0, [R1+0x50c] ;  /* 0x00050c0001007983 */ /* 0x000ea80000100800 */
[----:B------:R3:W-:Y:S01]  /*179c0*/  LDGSTS.E [R3+0x2000], desc[UR8][R8.64], P1 ;  /* 0x0200000008037fae */ /* 0x0007e200089a1008 */
[----:B------:R-:W-:-:S04]  /*179d0*/  ISETP.GT.AND P1, PT, R2, 0x8, PT ;  /* 0x000000080200780c */ /* 0x000fc80003f24270 */
[----:B---3--:R-:W-:Y:S02]  /*179e0*/  SEL R8, RZ, 0x4, !P1 ;  /* 0x00000004ff087807 */ /* 0x008fe40004800000 */
[----:B------:R-:W-:Y:S02]  /*179f0*/  ISETP.GT.AND P1, PT, R2, 0xc, PT ;  /* 0x0000000c0200780c */ /* 0x000fe40003f24270 */
[----:B------:R-:W-:-:S04]  /*17a00*/  SEL R8, R8, RZ, !P0 ;  /* 0x000000ff08087207 */ /* 0x000fc80004000000 */
[----:B------:R-:W-:Y:S02]  /*17a10*/  ISETP.NE.U32.AND P2, PT, R8, RZ, PT ;  /* 0x000000ff0800720c */ /* 0x000fe40003f45070 */
[----:B------:R-:W-:-:S04]  /*17a20*/  SEL R8, RZ, 0x4, !P1 ;  /* 0x00000004ff087807 */ /* 0x000fc80004800000 */
[----:B------:R-:W-:-:S04]  /*17a30*/  SEL R8, R8, RZ, !P0 ;  /* 0x000000ff08087207 */ /* 0x000fc80004000000 */
[----:B------:R-:W-:Y:S02]  /*17a40*/  ISETP.NE.U32.AND P1, PT, R8, RZ, PT ;  /* 0x000000ff0800720c */ /* 0x000fe40003f25070 */
[----:B------:R-:W-:-:S05]  /*17a50*/  LEA R8, P3, R26, R29, 0x2 ;  /* 0x0000001d1a087211 */ /* 0x000fca00078610ff */
[----:B------:R-:W-:-:S05]  /*17a60*/  IMAD.X R9, R28, 0x1, R25, P3 ;  /* 0x000000011c097824 */ /* 0x000fca00018e0619 */
[----:B------:R3:W-:Y:S02]  /*17a70*/  LDGSTS.E [R3+0x4000], desc[UR8][R8.64], P2 ;  /* 0x0400000008037fae */ /* 0x0007e400091a1008 */
[----:B---3--:R-:W-:-:S05]  /*17a80*/  LEA R8, P2, R24, R29, 0x2 ;  /* 0x0000001d18087211 */ /* 0x008fca00078410ff */
[----:B------:R-:W-:-:S05]  /*17a90*/  IMAD.X R9, R28, 0x1, R19, P2 ;  /* 0x000000011c097824 */ /* 0x000fca00010e0613 */
        /* <DEDUP_REMOVED lines=14> */
[----:B------:R3:W-:Y:S04]  /*17b80*/  LDGSTS.E [R3+0xa000], desc[UR8][R8.64], P1 ;  /* 0x0a00000008037fae */ /* 0x0007e800089a1008 */
[----:B------:R-:W4:Y:S01]  /*17b90*/  LDL R9, [R1+0x5b4] ;  /* 0x0005b40001097983 */ /* 0x000f220000100800 */
[----:B-1----:R-:W-:-:S15]  /*17ba0*/  HMMA.1688.F32.TF32 R12, R4, R14, R20 ;  /* 0x0000000e040c723c */ /* 0x002fde0000081014 */
[----:B------:R-:W-:-:S04]  /*17bb0*/  NOP ;  /* 0x0000000000007918 */ /* 0x000fc80000000000 */
[----:B------:R1:W-:Y:S04]  /*17bc0*/  STL.64 [R1+0x1b0], R12 ;  /* 0x0001b00c01007387 */ /* 0x0003e80000100a00 */
[----:B------:R1:W-:Y:S04]  /*17bd0*/  STL.64 [R1+0x1b8], R14 ;  /* 0x0001b80e01007387 */ /* 0x0003e80000100a00 */
[----:B------:R-:W2:Y:S04]  /*17be0*/  LDL R20, [R1+0x5b0] ;  /* 0x0005b00001147983 */ /* 0x000ea80000100800 */
[----:B------:R-:W2:Y:S04]  /*17bf0*/  LDL R19, [R1+0x4fc] ;  /* 0x0004fc0001137983 */ /* 0x000ea80000100800 */
[----:B------:R-:W2:Y:S04]  /*17c00*/  LDL R18, [R1+0x5fc] ;  /* 0x0005fc0001127983 */ /* 0x000ea80000100800 */
[----:B------:R-:W2:Y:S01]  /*17c10*/  LDL R17, [R1+0x4ec] ;  /* 0x0004ec0001117983 */ /* 0x000ea20000100800 */
[----:B------:R-:W-:-:S03]  /*17c20*/  ISETP.GT.AND P1, PT, R2, 0x18, PT ;  /* 0x000000180200780c */ /* 0x000fc60003f24270 */
[----:B------:R-:W2:Y:S04]  /*17c30*/  LDL R26, [R1+0x4bc] ;  /* 0x0004bc00011a7983 */ /* 0x000ea80000100800 */
[----:B-1----:R-:W2:Y:S04]  /*17c40*/  LDL R13, [R1+0x5a8] ;  /* 0x0005a800010d7983 */ /* 0x002ea80000100800 */
[----:B------:R-:W2:Y:S04]  /*17c50*/  LDL R15, [R1+0x5ac] ;  /* 0x0005ac00010f7983 */ /* 0x000ea80000100800 */
[----:B------:R-:W2:Y:S01]  /*17c60*/  LDL R14, [R1+0x4dc] ;  /* 0x0004dc00010e7983 */ /* 0x000ea20000100800 */
[----:B---3--:R-:W-:-:S02]  /*17c70*/  SEL R8, RZ, 0x4, !P1 ;  /* 0x00000004ff087807 */ /* 0x008fc40004800000 */
[----:B------:R-:W-:Y:S01]  /*17c80*/  ISETP.GT.AND P1, PT, R2, 0x1c, PT ;  /* 0x0000001c0200780c */ /* 0x000fe20003f24270 */
[----:B------:R-:W3:Y:S01]  /*17c90*/  LDL R12, [R1+0x4cc] ;  /* 0x0004cc00010c7983 */ /* 0x000ee20000100800 */
[----:B------:R-:W-:-:S04]  /*17ca0*/  SEL R8, R8, RZ, !P0 ;  /* 0x000000ff08087207 */ /* 0x000fc80004000000 */
[----:B------:R-:W-:Y:S02]  /*17cb0*/  ISETP.NE.U32.AND P2, PT, R8, RZ, PT ;  /* 0x000000ff0800720c */ /* 0x000fe40003f45070 */
[----:B------:R-:W-:-:S04]  /*17cc0*/  SEL R8, RZ, 0x4, !P1 ;  /* 0x00000004ff087807 */ /* 0x000fc80004800000 */
[----:B------:R-:W-:-:S04]  /*17cd0*/  SEL R8, R8, RZ, !P0 ;  /* 0x000000ff08087207 */ /* 0x000fc80004000000 */
[----:B------:R-:W-:Y:S02]  /*17ce0*/  ISETP.NE.U32.AND P1, PT, R8, RZ, PT ;  /* 0x000000ff0800720c */ /* 0x000fe40003f25070 */
[----:B----4-:R-:W-:-:S05]  /*17cf0*/  LEA R8, P3, R9, R29, 0x2 ;  /* 0x0000001d09087211 */ /* 0x010fca00078610ff */
[----:B--2---:R-:W-:Y:S02]  /*17d00*/  IMAD.X R9, R28, 0x1, R0, P3 ;  /* 0x000000011c097824 */ /* 0x004fe400018e0600 */
[----:B------:R-:W2:Y:S04]  /*17d10*/  LDL R0, [R1+0x5a4] ;  /* 0x0005a40001007983 */ /* 0x000ea80000100800 */
[----:B------:R1:W-:Y:S02]  /*17d20*/  LDGSTS.E [R3+0xc000], desc[UR8][R8.64], P2 ;  /* 0x0c00000008037fae */ /* 0x0003e400091a1008 */
[----:B-1----:R-:W-:-:S05]  /*17d30*/  LEA R8, P2, R20, R29, 0x2 ;  /* 0x0000001d14087211 */ /* 0x002fca00078410ff */
[----:B------:R-:W-:-:S05]  /*17d40*/  IMAD.X R9, R28, 0x1, R19, P2 ;  /* 0x000000011c097824 */ /* 0x000fca00010e0613 */
[----:B------:R1:W-:Y:S01]  /*17d50*/  LDGSTS.E [R3+0xe000], desc[UR8][R8.64], P1 ;  /* 0x0e00000008037fae */ /* 0x0003e200089a1008 */
[----:B------:R-:W-:-:S04]  /*17d60*/  ISETP.GT.AND P1, PT, R2, 0x20, PT ;  /* 0x000000200200780c */ /* 0x000fc80003f24270 */
[----:B-1----:R-:W-:Y:S02]  /*17d70*/  SEL R8, RZ, 0x4, !P1 ;  /* 0x00000004ff087807 */ /* 0x002fe40004800000 */
        /* <DEDUP_REMOVED lines=9> */
[----:B-1----:R-:W-:-:S05]  /*17e10*/  LEA R8, P2, R15, R29, 0x2 ;  /* 0x0000001d0f087211 */ /* 0x002fca00078410ff */
[----:B------:R-:W-:Y:S02]  /*17e20*/  IMAD.X R9, R28, 0x1, R14, P2 ;  /* 0x000000011c097824 */ /* 0x000fe400010e060e */
[----:B------:R-:W4:Y:S04]  /*17e30*/  LDL.LU R14, [R1+0x48] ;  /* 0x00004800010e7983 */ /* 0x000f280000300800 */
[----:B------:R-:W4:Y:S04]  /*17e40*/  LDL.LU R15, [R1+0x4c] ;  /* 0x00004c00010f7983 */ /* 0x000f280000300800 */
[----:B------:R-:W4:Y:S04]  /*17e50*/  LDL.LU R20, [R1+0x230] ;  /* 0x0002300001147983 */ /* 0x000f280000300800 */
[----:B------:R-:W4:Y:S04]  /*17e60*/  LDL.LU R21, [R1+0x234] ;  /* 0x0002340001157983 */ /* 0x000f280000300800 */
[----:B------:R-:W4:Y:S04]  /*17e70*/  LDL.LU R22, [R1+0x238] ;  /* 0x0002380001167983 */ /* 0x000f280000300800 */
[----:B------:R-:W4:Y:S04]  /*17e80*/  LDL.LU R23, [R1+0x23c] ;  /* 0x00023c0001177983 */ /* 0x000f280000300800 */
[----:B------:R-:W4:Y:S04]  /*17e90*/  LDL R25, [R1+0x5a0] ;  /* 0x0005a00001197983 */ /* 0x000f280000100800 */
[----:B------:R-:W4:Y:S04]  /*17ea0*/  LDL R24, [R1+0x4ac] ;  /* 0x0004ac0001187983 */ /* 0x000f280000100800 */
[----:B------:R-:W4:Y:S04]  /*17eb0*/  LDL R19, [R1+0x59c] ;  /* 0x00059c0001137983 */ /* 0x000f280000100800 */
[----:B------:R-:W4:Y:S04]  /*17ec0*/  LDL R18, [R1+0x49c] ;  /* 0x00049c0001127983 */ /* 0x000f280000100800 */
[----:B------:R1:W-:Y:S01]  /*17ed0*/  LDGSTS.E [R3+0x12000], desc[UR8][R8.64], P1 ;  /* 0x1200000008037fae */ /* 0x0003e200089a1008 */
[----:B------:R-:W-:-:S03]  /*17ee0*/  ISETP.GT.AND P1, PT, R2, 0x28, PT ;  /* 0x000000280200780c */ /* 0x000fc60003f24270 */
[----:B------:R-:W4:Y:S01]  /*17ef0*/  LDL R17, [R1+0x598] ;  /* 0x0005980001117983 */ /* 0x000f220000100800 */
[----:B-1----:R-:W-:Y:S02]  /*17f00*/  SEL R8, RZ, 0x4, !P1 ;  /* 0x00000004ff087807 */ /* 0x002fe40004800000 */
[----:B------:R-:W-:Y:S02]  /*17f10*/  ISETP.GT.AND P1, PT, R2, 0x2c, PT ;  /* 0x0000002c0200780c */ /* 0x000fe40003f24270 */
[----:B------:R-:W-:-:S04]  /*17f20*/  SEL R8, R8, RZ, !P0 ;  /* 0x000000ff08087207 */ /* 0x000fc80004000000 */
[----:B------:R-:W-:Y:S02]  /*17f30*/  ISETP.NE.U32.AND P2, PT, R8, RZ, PT ;  /* 0x000000ff0800720c */ /* 0x000fe40003f45070 */
[----:B------:R-:W-:-:S04]  /*17f40*/  SEL R8, RZ, 0x4, !P1 ;  /* 0x00000004ff087807 */ /* 0x000fc80004800000 */
[----:B------:R-:W-:-:S04]  /*17f50*/  SEL R8, R8, RZ, !P0 ;  /* 0x000000ff08087207 */ /* 0x000fc80004000000 */
[----:B------:R-:W-:Y:S02]  /*17f60*/  ISETP.NE.U32.AND P1, PT, R8, RZ, PT ;  /* 0x000000ff0800720c */ /* 0x000fe40003f25070 */
[-C--:B------:R-:W-:Y:S02]  /*17f70*/  LEA R8, P3, R13, R29.reuse, 0x2 ;  /* 0x0000001d0d087211 */ /* 0x080fe400078610ff */
[----:B------:R-:W4:Y:S03]  /*17f80*/  LDL R13, [R1+0x48c] ;  /* 0x00048c00010d7983 */ /* 0x000f260000100800 */
[----:B---3--:R-:W-:Y:S02]  /*17f90*/  IMAD.X R9, R28, 0x1, R12, P3 ;  /* 0x000000011c097824 */ /* 0x008fe400018e060c */
[----:B------:R-:W3:Y:S04]  /*17fa0*/  LDL R12, [R1+0x594] ;  /* 0x00059400010c7983 */ /* 0x000ee80000100800 */
[----:B------:R2:W-:Y:S02]  /*17fb0*/  LDGSTS.E [R3+0x14000], desc[UR8][R8.64], P2 ;  /* 0x1400000008037fae */ /* 0x0005e400091a1008 */
[----:B--2---:R-:W-:-:S02]  /*17fc0*/  LEA R8, P2, R0, R29, 0x2 ;  /* 0x0000001d00087211 */ /* 0x004fc400078410ff */
[----:B------:R-:W2:Y:S03]  /*17fd0*/  LDL R0, [R1+0x47c] ;  /* 0x00047c0001007983 */ /* 0x000ea60000100800 */
        /* <DEDUP_REMOVED lines=10> */
[----:B----4-:R-:W-:-:S05]  /*18080*/  LEA R8, P3, R25, R29, 0x2 ;  /* 0x0000001d19087211 */ /* 0x010fca00078610ff */
[----:B------:R-:W-:-:S05]  /*18090*/  IMAD.X R9, R28, 0x1, R24, P3 ;  /* 0x000000011c097824 */ /* 0x000fca00018e0618 */
[----:B------:R1:W-:Y:S02]  /*180a0*/  LDGSTS.E [R3+0x18000], desc[UR8][R8.64], P2 ;  /* 0x1800000008037fae */ /* 0x0003e400091a1008 */
[----:B-1----:R-:W-:-:S05]  /*180b0*/  LEA R8, P2, R19, R29, 0x2 ;  /* 0x0000001d13087211 */ /* 0x002fca00078410ff */
[----:B------:R-:W-:-:S05]  /*180c0*/  IMAD.X R9, R28, 0x1, R18, P2 ;  /* 0x000000011c097824 */ /* 0x000fca00010e0612 */
[----:B------:R1:W-:Y:S01]  /*180d0*/  LDGSTS.E [R3+0x1a000], desc[UR8][R8.64], P1 ;  /* 0x1a00000008037fae */ /* 0x0003e200089a1008 */
[C---:B------:R-:W-:Y:S01]  /*180e0*/  ISETP.GT.AND P1, PT, R2.reuse, 0x38, PT ;  /* 0x000000380200780c */ /* 0x040fe20003f24270 */
[----:B------:R-:W-:Y:S02]  /*180f0*/  HMMA.1688.F32.TF32 R20, R4, R14, R20 ;  /* 0x0000000e0414723c */ /* 0x000fe40000081014 */
[----:B------:R-:W4:Y:S04]  /*18100*/  LDL R15, [R1+0x568] ;  /* 0x00056800010f7983 */ /* 0x000f280000100800 */
[----:B------:R-:W4:Y:S01]  /*18110*/  LDL R14, [R1+0x658] ;  /* 0x00065800010e7983 */ /* 0x000f220000100800 */
[----:B-1----:R-:W-:Y:S02]  /*18120*/  SEL R8, RZ, 0x4, !P1 ;  /* 0x00000004ff087807 */ /* 0x002fe40004800000 */
[----:B------:R-:W-:-:S02]  /*18130*/  ISETP.GT.AND P1, PT, R2, 0x3c, PT ;  /* 0x0000003c0200780c */ /* 0x000fc40003f24270 */
[----:B------:R-:W-:-:S04]  /*18140*/  SEL R8, R8, RZ, !P0 ;  /* 0x000000ff08087207 */ /* 0x000fc80004000000 */
[----:B------:R-:W-:Y:S02]  /*18150*/  ISETP.NE.U32.AND P2, PT, R8, RZ, PT ;  /* 0x000000ff0800720c */ /* 0x000fe40003f45070 */
[----:B------:R-:W-:-:S04]  /*18160*/  SEL R8, RZ, 0x4, !P1 ;  /* 0x00000004ff087807 */ /* 0x000fc80004800000 */
[----:B------:R-:W-:-:S04]  /*18170*/  SEL R8, R8, RZ, !P0 ;  /* 0x000000ff08087207 */ /* 0x000fc80004000000 */
[----:B------:R-:W-:Y:S02]  /*18180*/  ISETP.NE.U32.AND P1, PT, R8, RZ, PT ;  /* 0x000000ff0800720c */ /* 0x000fe40003f25070 */
[----:B------:R-:W-:Y:S01]  /*18190*/  LEA R8, P3, R17, R29, 0x2 ;  /* 0x0000001d11087211 */ /* 0x000fe200078610ff */
[----:B------:R1:W-:Y:S04]  /*181a0*/  STL.64 [R1+0x1e0], R20 ;  /* 0x0001e01401007387 */ /* 0x0003e80000100a00 */
[----:B------:R1:W-:Y:S01]  /*181b0*/  STL.64 [R1+0x1e8], R22 ;  /* 0x0001e81601007387 */ /* 0x0003e20000100a00 */
[----:B------:R-:W-:-:S03]  /*181c0*/  IMAD.X R9, R28, 0x1, R13, P3 ;  /* 0x000000011c097824 */ /* 0x000fc600018e060d */
[----:B------:R-:W4:Y:S04]  /*181d0*/  LDL R18, [R1+0x648] ;  /* 0x0006480001127983 */ /* 0x000f280000100800 */
[----:B------:R-:W4:Y:S04]  /*181e0*/  LDL R13, [R1+0x558] ;  /* 0x00055800010d7983 */ /* 0x000f280000100800 */
[----:B------:R-:W4:Y:S04]  /*181f0*/  LDL R17, [R1+0x548] ;  /* 0x0005480001117983 */ /* 0x000f280000100800 */
[----:B------:R3:W-:Y:S04]  /*18200*/  LDGSTS.E [R3+0x1c000], desc[UR8][R8.64], P2 ;  /* 0x1c00000008037fae */ /* 0x0007e800091a1008 */
[----:B------:R-:W4:Y:S04]  /*18210*/  LDL R19, [R1+0x4f8] ;  /* 0x0004f80001137983 */ /* 0x000f280000100800 */
[----:B-1----:R-:W4:Y:S01]  /*18220*/  LDL R20, [R1+0x608] ;  /* 0x0006080001147983 */ /* 0x002f220000100800 */
[----:B---3--:R-:W-:-:S03]  /*18230*/  LEA R8, P2, R12, R29, 0x2 ;  /* 0x0000001d0c087211 */ /* 0x008fc600078410ff */
[----:B------:R-:W3:Y:S02]  /*18240*/  LDL R12, [R1+0x63c] ;  /* 0x00063c00010c7983 */ /* 0x000ee40000100800 */
[----:B--2---:R-:W-:Y:S02]  /*18250*/  IMAD.X R9, R28, 0x1, R0, P2 ;  /* 0x000000011c097824 */ /* 0x004fe400010e0600 */
[----:B------:R-:W2:Y:S04]  /*18260*/  LDL R0, [R1+0x538] ;  /* 0x0005380001007983 */ /* 0x000ea80000100800 */
[----:B------:R1:W-:Y:S01]  /*18270*/  LDGSTS.E [R3+0x1e000], desc[UR8][R8.64], P1 ;  /* 0x1e00000008037fae */ /* 0x0003e200089a1008 */
[C---:B------:R-:W-:Y:S02]  /*18280*/  ISETP.GT.AND P1, PT, R2.reuse, 0x1, PT ;  /* 0x000000010200780c */ /* 0x040fe40003f24270 */
[----:B------:R-:W-:-:S02]  /*18290*/  ISETP.GT.AND P2, PT, R2, 0x5, PT ;  /* 0x000000050200780c */ /* 0x000fc40003f44270 */
[----:B-1----:R-:W-:Y:S02]  /*182a0*/  SEL R8, RZ, 0x4, !P1 ;  /* 0x00000004ff087807 */ /* 0x002fe40004800000 */
[----:B------:R-:W-:Y:S02]  /*182b0*/  SEL R3, RZ, 0x4, !P2 ;  /* 0x00000004ff037807 */ /* 0x000fe40005000000 */
[----:B------:R-:W-:Y:S02]  /*182c0*/  SEL R8, R8, RZ, !P0 ;  /* 0x000000ff08087207 */ /* 0x000fe40004000000 */
[----:B------:R-:W-:Y:S02]  /*182d0*/  SEL R3, R3, RZ, !P0 ;  /* 0x000000ff03037207 */ /* 0x000fe40004000000 */
[----:B------:R-:W-:Y:S02]  /*182e0*/  ISETP.NE.U32.AND P1, PT, R8, RZ, PT ;  /* 0x000000ff0800720c */ /* 0x000fe40003f25070 */
[----:B------:R-:W-:-:S02]  /*182f0*/  ISETP.NE.U32.AND P2, PT, R3, RZ, PT ;  /* 0x000000ff0300720c */ /* 0x000fc40003f45070 */
[----:B------:R-:W-:Y:S02]  /*18300*/  LOP3.LUT R3, R11, 0x20, RZ, 0x3c, !PT ;  /* 0x000000200b037812 */ /* 0x000fe400078e3cff */
[-C--:B------:R-:W-:Y:S02]  /*18310*/  IADD3 R8, P3, PT, R16, R29.reuse, RZ ;  /* 0x0000001d10087210 */ /* 0x080fe40007f7e0ff */
[----:B------:R-:W2:Y:S01]  /*18320*/  LDL R16, [R1+0x62c] ;  /* 0x00062c0001107983 */ /* 0x000ea20000100800 */
[----:B------:R-:W-:Y:S02]  /*18330*/  VIADD R3, R3, UR10 ;  /* 0x0000000a03037c36 */ /* 0x000fe40008000000 */
[----:B----4-:R-:W-:Y:S02]  /*18340*/  IMAD.X R9, R28, 0x1, R15, P3 ;  /* 0x000000011c097824 */ /* 0x010fe400018e060f */
[----:B------:R-:W4:Y:S04]  /*18350*/  LDL R15, [R1+0x528] ;  /* 0x00052800010f7983 */ /* 0x000f280000100800 */
[----:B------:R1:W-:Y:S02]  /*18360*/  LDGSTS.E [R3+0x800], desc[UR8][R8.64], P1 ;  /* 0x0080000008037fae */ /* 0x0003e400089a1008 */
[----:B-1----:R-:W-:-:S02]  /*18370*/  LEA R8, P1, R14, R29, 0x2 ;  /* 0x0000001d0e087211 */ /* 0x002fc400078210ff */
[----:B------:R-:W4:Y:S03]  /*18380*/  LDL R14, [R1+0x620] ;  /* 0x00062000010e7983 */ /* 0x000f260000100800 */
[----:B------:R-:W-:Y:S01]  /*18390*/  IMAD.X R9, R28, 0x1, R13, P1 ;  /* 0x000000011c097824 */ /* 0x000fe200008e060d */
[----:B------:R-:W-:Y:S01]  /*183a0*/  ISETP.GT.AND P1, PT, R2, 0x9, PT ;  /* 0x000000090200780c */ /* 0x000fe20003f24270 */
[----:B------:R-:W4:Y:S04]  /*183b0*/  LDL R13, [R1+0x518] ;  /* 0x00051800010d7983 */ /* 0x000f280000100800 */
[----:B------:R1:W-:Y:S02]  /*183c0*/  LDGSTS.E [R3+0x2800], desc[UR8][R8.64], P2 ;  /* 0x0280000008037fae */ /* 0x0003e400091a1008 */
[----:B-1----:R-:W-:-:S02]  /*183d0*/  SEL R8, RZ, 0x4, !P1 ;  /* 0x00000004ff087807 */ /* 0x002fc40004800000 */
        /* <DEDUP_REMOVED lines=8> */
[----:B------:R-:W-:Y:S02]  /*18460*/  IMAD.X R9, R28, 0x1, R17, P3 ;  /* 0x000000011c097824 */ /* 0x000fe400018e0611 */
[----:B------:R-:W4:Y:S04]  /*18470*/  LDL R17, [R1+0x4e8] ;  /* 0x0004e80001117983 */ /* 0x000f280000100800 */
[----:B------:R3:W-:Y:S02]  /*18480*/  LDGSTS.E [R3+0x4800], desc[UR8][R8.64], P2 ;  /* 0x0480000008037fae */ /* 0x0007e400091a1008 */
[----:B---3--:R-:W-:-:S02]  /*18490*/  LEA R8, P2, R12, R29, 0x2 ;  /* 0x0000001d0c087211 */ /* 0x008fc400078410ff */
[----:B------:R-:W3:Y:S03]  /*184a0*/  LDL R12, [R1+0x614] ;  /* 0x00061400010c7983 */ /* 0x000ee60000100800 */
[----:B--2---:R-:W-:Y:S02]  /*184b0*/  IMAD.X R9, R28, 0x1, R0, P2 ;  /* 0x000000011c097824 */ /* 0x004fe400010e0600 */
[----:B------:R-:W2:Y:S04]  /*184c0*/  LDL R0, [R1+0x508] ;  /* 0x0005080001007983 */ /* 0x000ea80000100800 */
        /* <DEDUP_REMOVED lines=10> */
[----:B------:R-:W2:Y:S03]  /*18570*/  LDL R16, [R1+0x5ec] ;  /* 0x0005ec0001107983 */ /* 0x000ea60000100800 */
[----:B----4-:R-:W-:Y:S02]  /*18580*/  IMAD.X R9, R28, 0x1, R15, P3 ;  /* 0x000000011c097824 */ /* 0x010fe400018e060f */
[----:B------:R-:W4:Y:S04]  /*18590*/  LDL R15, [R1+0x4d8] ;  /* 0x0004d800010f7983 */ /* 0x000f280000100800 */
[----:B------:R1:W-:Y:S02]  /*185a0*/  LDGSTS.E [R3+0x8800], desc[UR8][R8.64], P2 ;  /* 0x0880000008037fae */ /* 0x0003e400091a1008 */
[----:B-1----:R-:W-:-:S02]  /*185b0*/  LEA R8, P2, R14, R29, 0x2 ;  /* 0x0000001d0e087211 */ /* 0x002fc400078410ff */
[----:B------:R-:W4:Y:S03]  /*185c0*/  LDL R14, [R1+0x5e0] ;  /* 0x0005e000010e7983 */ /* 0x000f260000100800 */
[----:B------:R-:W-:Y:S02]  /*185d0*/  IMAD.X R9, R28, 0x1, R13, P2 ;  /* 0x000000011c097824 */ /* 0x000fe400010e060d */
[----:B------:R-:W4:Y:S04]  /*185e0*/  LDL R13, [R1+0x4c8] ;  /* 0x0004c800010d7983 */ /* 0x000f280000100800 */
        /* <DEDUP_REMOVED lines=9> */
[-C--:B---3--:R-:W-:Y:S02]  /*18680*/  LEA R8, P3, R12, R29.reuse, 0x2 ;  /* 0x0000001d0c087211 */ /* 0x088fe400078610ff */
[----:B------:R-:W3:Y:S03]  /*18690*/  LDL R12, [R1+0x5d4] ;  /* 0x0005d400010c7983 */ /* 0x000ee60000100800 */
        /* <DEDUP_REMOVED lines=14> */
[----:B------:R-:W-:Y:S02]  /*18780*/  LEA R8, P3, R18, R29, 0x2 ;  /* 0x0000001d12087211 */ /* 0x000fe400078610ff */
[----:B------:R-:W2:Y:S03]  /*18790*/  LDL.LU R18, [R1+0x28] ;  /* 0x0000280001127983 */ /* 0x000ea60000300800 */
[----:B------:R-:W-:-:S05]  /*187a0*/  IMAD.X R9, R28, 0x1, R17, P3 ;  /* 0x000000011c097824 */ /* 0x000fca00018e0611 */
[----:B------:R1:W-:Y:S02]  /*187b0*/  LDGSTS.E [R3+0x10800], desc[UR8][R8.64], P2 ;  /* 0x1080000008037fae */ /* 0x0003e400091a1008 */
[----:B-1----:R-:W-:Y:S01]  /*187c0*/  LEA R8, P2, R16, R29, 0x2 ;  /* 0x0000001d10087211 */ /* 0x002fe200078410ff */
[----:B------:R-:W-:-:S04]  /*187d0*/  IMAD.MOV.U32 R19, RZ, RZ, R10 ;  /* 0x000000ffff137224 */ /* 0x000fc800078e000a */
[----:B----4-:R-:W-:-:S05]  /*187e0*/  IMAD.X R9, R28, 0x1, R15, P2 ;  /* 0x000000011c097824 */ /* 0x010fca00010e060f */
        /* <DEDUP_REMOVED lines=12> */
[----:B---3--:R-:W-:Y:S02]  /*188b0*/  LEA R8, P2, R12, R29, 0x2 ;  /* 0x0000001d0c087211 */ /* 0x008fe400078410ff */
[----:B------:R-:W3:Y:S04]  /*188c0*/  LDL.LU R12, [R1+0x210] ;  /* 0x00021000010c7983 */ /* 0x000ee80000300800 */
[----:B------:R-:W3:Y:S04]  /*188d0*/  LDL.LU R13, [R1+0x214] ;  /* 0x00021400010d7983 */ /* 0x000ee80000300800 */
[----:B------:R-:W3:Y:S04]  /*188e0*/  LDL.LU R14, [R1+0x218] ;  /* 0x00021800010e7983 */ /* 0x000ee80000300800 */
[----:B------:R-:W3:Y:S04]  /*188f0*/  LDL.LU R15, [R1+0x21c] ;  /* 0x00021c00010f7983 */ /* 0x000ee80000300800 */
[----:B------:R-:W4:Y:S04]  /*18900*/  LDL R10, [R1+0x5c8] ;  /* 0x0005c800010a7983 */ /* 0x000f280000100800 */
[----:B------:R-:W3:Y:S01]  /*18910*/  LDL.LU R26, [R1+0x38] ;  /* 0x00003800011a7983 */ /* 0x000ee20000300800 */
[----:B--2---:R-:W-:-:S03]  /*18920*/  IMAD.X R9, R28, 0x1, R0, P2 ;  /* 0x000000011c097824 */ /* 0x004fc600010e0600 */
[----:B------:R-:W2:Y:S04]  /*18930*/  LDL R0, [R1+0x4a8] ;  /* 0x0004a80001007983 */ /* 0x000ea80000100800 */
[----:B------:R-:W3:Y:S04]  /*18940*/  LDL.LU R20, [R1+0x220] ;  /* 0x0002200001147983 */ /* 0x000ee80000300800 */
[----:B------:R-:W3:Y:S04]  /*18950*/  LDL.LU R21, [R1+0x224] ;  /* 0x0002240001157983 */ /* 0x000ee80000300800 */
[----:B------:R-:W3:Y:S04]  /*18960*/  LDL.LU R22, [R1+0x228] ;  /* 0x0002280001167983 */ /* 0x000ee80000300800 */
[----:B------:R-:W3:Y:S04]  /*18970*/  LDL.LU R23, [R1+0x22c] ;  /* 0x00022c0001177983 */ /* 0x000ee80000300800 */
[----:B------:R-:W3:Y:S04]  /*18980*/  LDL R25, [R1+0x590] ;  /* 0x0005900001197983 */ /* 0x000ee80000100800 */
[----:B------:R-:W3:Y:S04]  /*18990*/  LDL R24, [R1+0x498] ;  /* 0x0004980001187983 */ /* 0x000ee80000100800 */
[----:B------:R1:W-:Y:S01]  /*189a0*/  LDGSTS.E [R3+0x16800], desc[UR8][R8.64], P1 ;  /* 0x1680000008037fae */ /* 0x0003e200089a1008 */
[----:B------:R-:W-:-:S03]  /*189b0*/  ISETP.GT.AND P1, PT, R2, 0x31, PT ;  /* 0x000000310200780c */ /* 0x000fc60003f24270 */
[----:B------:R-:W3:Y:S04]  /*189c0*/  LDL R17, [R1+0x584] ;  /* 0x0005840001117983 */ /* 0x000ee80000100800 */
[----:B------:R-:W3:Y:S01]  /*189d0*/  LDL R16, [R1+0x488] ;  /* 0x0004880001107983 */ /* 0x000ee20000100800 */
[----:B-1----:R-:W-:Y:S02]  /*189e0*/  SEL R8, RZ, 0x4, !P1 ;  /* 0x00000004ff087807 */ /* 0x002fe40004800000 */
[----:B------:R-:W-:Y:S02]  /*189f0*/  ISETP.GT.AND P1, PT, R2, 0x35, PT ;  /* 0x000000350200780c */ /* 0x000fe40003f24270 */
[----:B------:R-:W-:-:S04]  /*18a00*/  SEL R8, R8, RZ, !P0 ;  /* 0x000000ff08087207 */ /* 0x000fc80004000000 */
[----:B------:R-:W-:Y:S02]  /*18a10*/  ISETP.NE.U32.AND P2, PT, R8, RZ, PT ;  /* 0x000000ff0800720c */ /* 0x000fe40003f45070 */
[----:B------:R-:W-:-:S04]  /*18a20*/  SEL R8, RZ, 0x4, !P1 ;  /* 0x00000004ff087807 */ /* 0x000fc80004800000 */
[----:B------:R-:W-:-:S04]  /*18a30*/  SEL R8, R8, RZ, !P0 ;  /* 0x000000ff08087207 */ /* 0x000fc80004000000 */
[----:B------:R-:W-:Y:S02]  /*18a40*/  ISETP.NE.U32.AND P1, PT, R8, RZ, PT ;  /* 0x000000ff0800720c */ /* 0x000fe40003f25070 */
[-C--:B----4-:R-:W-:Y:S02]  /*18a50*/  LEA R8, P3, R10, R29.reuse, 0x2 ;  /* 0x0000001d0a087211 */ /* 0x090fe400078610ff */
[----:B------:R-:W4:Y:S03]  /*18a60*/  LDL R10, [R1+0x578] ;  /* 0x00057800010a7983 */ /* 0x000f260000100800 */
[----:B--2---:R-:W-:Y:S02]  /*18a70*/  IMAD.X R9, R28, 0x1, R0, P3 ;  /* 0x000000011c097824 */ /* 0x004fe400018e0600 */
[----:B------:R-:W2:Y:S04]  /*18a80*/  LDL R0, [R1+0x478] ;  /* 0x0004780001007983 */ /* 0x000ea80000100800 */
[----:B------:R3:W-:Y:S02]  /*18a90*/  LDGSTS.E [R3+0x18800], desc[UR8][R8.64], P2 ;  /* 0x1880000008037fae */ /* 0x0007e400091a1008 */
[----:B---3--:R-:W-:-:S05]  /*18aa0*/  LEA R8, P2, R25, R29, 0x2 ;  /* 0x0000001d19087211 */ /* 0x008fca00078410ff */
[----:B------:R-:W-:-:S05]  /*18ab0*/  IMAD.X R9, R28, 0x1, R24, P2 ;  /* 0x000000011c097824 */ /* 0x000fca00010e0618 */
[----:B------:R1:W-:Y:S01]  /*18ac0*/  LDGSTS.E [R3+0x1a800], desc[UR8][R8.64], P1 ;  /* 0x1a80000008037fae */ /* 0x0003e200089a1008 */
[----:B------:R-:W-:-:S04]  /*18ad0*/  ISETP.GT.AND P1, PT, R2, 0x39, PT ;  /* 0x000000390200780c */ /* 0x000fc80003f24270 */
[----:B-1----:R-:W-:Y:S02]  /*18ae0*/  SEL R8, RZ, 0x4, !P1 ;  /* 0x00000004ff087807 */ /* 0x002fe40004800000 */
[----:B------:R-:W-:Y:S02]  /*18af0*/  ISETP.GT.AND P1, PT, R2, 0x3d, PT ;  /* 0x0000003d0200780c */ /* 0x000fe40003f24270 */
[----:B------:R-:W-:-:S04]  /*18b00*/  SEL R8, R8, RZ, !P0 ;  /* 0x000000ff08087207 */ /* 0x000fc80004000000 */
[----:B------:R-:W-:Y:S02]  /*18b10*/  ISETP.NE.U32.AND P2, PT, R8, RZ, PT ;  /* 0x000000ff0800720c */ /* 0x000fe40003f45070 */
[----:B------:R-:W-:Y:S01]  /*18b20*/  SEL R8, RZ, 0x4, !P1 ;  /* 0x00000004ff087807 */ /* 0x000fe20004800000 */
[----:B------:R-:W-:Y:S03]  /*18b30*/  HMMA.1688.F32.TF32 R24, R4, R26, R20 ;  /* 0x0000001a0418723c */ /* 0x000fe60000081014 */
[----:B------:R-:W-:-:S04]  /*18b40*/  SEL R8, R8, RZ, !P0 ;  /* 0x000000ff08087207 */ /* 0x000fc80004000000 */
[----:B------:R-:W-:Y:S02]  /*18b50*/  ISETP.NE.U32.AND P1, PT, R8, RZ, PT ;  /* 0x000000ff0800720c */ /* 0x000fe40003f25070 */
[----:B------:R-:W-:-:S05]  /*18b60*/  LEA R8, P3, R17, R29, 0x2 ;  /* 0x0000001d11087211 */ /* 0x000fca00078610ff */
[----:B------:R-:W-:-:S05]  /*18b70*/  IMAD.X R9, R28, 0x1, R16, P3 ;  /* 0x000000011c097824 */ /* 0x000fca00018e0610 */
[----:B------:R4:W-:Y:S02]  /*18b80*/  LDGSTS.E [R3+0x1c800], desc[UR8][R8.64], P2 ;  /* 0x1c80000008037fae */ /* 0x0009e400091a1008 */
[----:B----4-:R-:W-:Y:S02]  /*18b90*/  LEA R8, P2, R10, R29, 0x2 ;  /* 0x0000001d0a087211 */ /* 0x010fe400078410ff */
[----:B------:R-:W3:Y:S04]  /*18ba0*/  LDL R10, [R1+0x660] ;  /* 0x00066000010a7983 */ /* 0x000ee80000100800 */
[----:B------:R-:W4:Y:S04]  /*18bb0*/  LDL.LU R20, [R1+0x720] ;  /* 0x0007200001147983 */ /* 0x000f280000300800 */
[----:B------:R-:W-:Y:S04]  /*18bc0*/  STL.64 [R1+0x200], R24 ;  /* 0x0002001801007387 */ /* 0x000fe80000100a00 */
[----:B------:R1:W-:Y:S04]  /*18bd0*/  STL.64 [R1+0x208], R26 ;  /* 0x0002081a01007387 */ /* 0x0003e80000100a00 */
[----:B-1----:R-:W4:Y:S04]  /*18be0*/  LDL.LU R26, [R1+0x71c] ;  /* 0x00071c00011a7983 */ /* 0x002f280000300800 */
[----:B------:R-:W4:Y:S01]  /*18bf0*/  LDL.LU R24, [R1+0x718] ;  /* 0x0007180001187983 */ /* 0x000f220000300800 */
[----:B------:R-:W-:Y:S03]  /*18c00*/  HMMA.1688.F32.TF32 R12, R4, R18, R12 ;  /* 0x00000012040c723c */ /* 0x000fe6000008100c */
[----:B------:R-:W4:Y:S01]  /*18c10*/  LDL R16, [R1+0x654] ;  /* 0x0006540001107983 */ /* 0x000f220000100800 */
[----:B--2---:R-:W-:-:S03]  /*18c20*/  IMAD.X R9, R28, 0x1, R0, P2 ;  /* 0x000000011c097824 */ /* 0x004fc600010e0600 */
[----:B------:R-:W2:-:S12]  /*18c30*/  LDL R0, [R1+0x564] ;  /* 0x0005640001007983 */ /* 0x000e980000100800 */
[----:B------:R1:W-:Y:S04]  /*18c40*/  STL.64 [R1+0x210], R12 ;  /* 0x0002100c01007387 */ /* 0x0003e80000100a00 */
[----:B------:R1:W-:Y:S04]  /*18c50*/  STL.64 [R1+0x218], R14 ;  /* 0x0002180e01007387 */ /* 0x0003e80000100a00 */
[----:B------:R1:W-:Y:S04]  /*18c60*/  LDGSTS.E [R3+0x1e800], desc[UR8][R8.64], P1 ;  /* 0x1e80000008037fae */ /* 0x0003e800089a1008 */
[----:B------:R-:W4:Y:S04]  /*18c70*/  LDL R18, [R1+0x638] ;  /* 0x0006380001127983 */ /* 0x000f280000100800 */
[----:B------:R-:W4:Y:S04]  /*18c80*/  LDL R17, [R1+0x628] ;  /* 0x0006280001117983 */ /* 0x000f280000100800 */
[----:B------:R-:W4:Y:S04]  /*18c90*/  LDL R22, [R1+0x624] ;  /* 0x0006240001167983 */ /* 0x000f280000100800 */
[----:B------:R-:W4:Y:S04]  /*18ca0*/  LDL R21, [R1+0x618] ;  /* 0x0006180001157983 */ /* 0x000f280000100800 */
[----:B-1----:R-:W4:Y:S04]  /*18cb0*/  LDL R13, [R1+0x544] ;  /* 0x00054400010d7983 */ /* 0x002f280000100800 */
[----:B------:R-:W4:Y:S04]  /*18cc0*/  LDL R15, [R1+0x554] ;  /* 0x00055400010f7983 */ /* 0x000f280000100800 */
[----:B------:R-:W4:Y:S01]  /*18cd0*/  LDL R14, [R1+0x644] ;  /* 0x00064400010e7983 */ /* 0x000f220000100800 */
[----:B------:R-:W-:-:S03]  /*18ce0*/  ISETP.GT.AND P1, PT, R2, 0x2, PT ;  /* 0x000000020200780c */ /* 0x000fc60003f24270 */
[----:B------:R-:W4:Y:S01]  /*18cf0*/  LDL R12, [R1+0x534] ;  /* 0x00053400010c7983 */ /* 0x000f220000100800 */
[----:B------:R-:W-:Y:S02]  /*18d00*/  SEL R3, RZ, 0x4, !P1 ;  /* 0x00000004ff037807 */ /* 0x000fe40004800000 */
[----:B------:R-:W-:Y:S02]  /*18d10*/  ISETP.GT.AND P1, PT, R2, 0x6, PT ;  /* 0x000000060200780c */ /* 0x000fe40003f24270 */
[----:B------:R-:W-:Y:S02]  /*18d20*/  SEL R3, R3, RZ, !P0 ;  /* 0x000000ff03037207 */ /* 0x000fe40004000000 */
[----:B------:R-:W-:Y:S02]  /*18d30*/  SEL R8, RZ, 0x4, !P1 ;  /* 0x00000004ff087807 */ /* 0x000fe40004800000 */
[----:B------:R-:W-:Y:S02]  /*18d40*/  ISETP.NE.U32.AND P3, PT, R3, RZ, PT ;  /* 0x000000ff0300720c */ /* 0x000fe40003f65070 */
[----:B------:R-:W-:-:S02]  /*18d50*/  SEL R3, R8, RZ, !P0 ;  /* 0x000000ff08037207 */ /* 0x000fc40004000000 */
[----:B---3--:R-:W-:-:S05]  /*18d60*/  LEA R8, P2, R10, R29, 0x2 ;  /* 0x0000001d0a087211 */ /* 0x008fca00078410ff */
[----:B--2---:R-:W-:Y:S02]  /*18d70*/  IMAD.X R9, R28, 0x1, R0, P2 ;  /* 0x000000011c097824 */ /* 0x004fe400010e0600 */
[----:B------:R-:W2:Y:S01]  /*18d80*/  LDL R0, [R1+0x524] ;  /* 0x0005240001007983 */ /* 0x000ea20000100800 */
[----:B------:R-:W-:Y:S02]  /*18d90*/  LOP3.LUT R10, R11, 0x40, RZ, 0x3c, !PT ;  /* 0x000000400b0a7812 */ /* 0x000fe400078e3cff */
[----:B------:R-:W-:Y:S02]  /*18da0*/  ISETP.NE.U32.AND P1, PT, R3, RZ, PT ;  /* 0x000000ff0300720c */ /* 0x000fe40003f25070 */
[----:B------:R-:W-:Y:S01]  /*18db0*/  ISETP.GT.AND P2, PT, R2, 0xa, PT ;  /* 0x0000000a0200780c */ /* 0x000fe20003f44270 */
[----:B------:R-:W-:-:S03]  /*18dc0*/  VIADD R3, R10, UR10 ;  /* 0x0000000a0a037c36 */ /* 0x000fc60008000000 */
[----:B------:R-:W-:Y:S02]  /*18dd0*/  SEL R10, RZ, 0x4, !P2 ;  /* 0x00000004ff0a7807 */ /* 0x000fe40005000000 */
[----:B------:R4:W-:Y:S02]  /*18de0*/  LDGSTS.E [R3+0x1000], desc[UR8][R8.64], P3 ;  /* 0x0100000008037fae */ /* 0x0009e400099a1008 */
[----:B------:R-:W-:Y:S02]  /*18df0*/  SEL R10, R10, RZ, !P0 ;  /* 0x000000ff0a0a7207 */ /* 0x000fe40004000000 */
[----:B----4-:R-:W-:Y:S02]  /*18e00*/  LEA R8, P2, R16, R29, 0x2 ;  /* 0x0000001d10087211 */ /* 0x010fe400078410ff */
[----:B------:R-:W3:Y:S03]  /*18e10*/  LDL R16, [R1+0x61c] ;  /* 0x00061c0001107983 */ /* 0x000ee60000100800 */
[----:B------:R-:W-:Y:S01]  /*18e20*/  IMAD.X R9, R28, 0x1, R15, P2 ;  /* 0x000000011c097824 */ /* 0x000fe200010e060f */
[----:B------:R-:W-:Y:S01]  /*18e30*/  ISETP.GT.AND P2, PT, R2, 0xe, PT ;  /* 0x0000000e0200780c */ /* 0x000fe20003f44270 */
[----:B------:R-:W4:Y:S01]  /*18e40*/  LDL R15, [R1+0x514] ;  /* 0x00051400010f7983 */ /* 0x000f220000100800 */
[----:B------:R-:W-:-:S03]  /*18e50*/  ISETP.NE.U32.AND P3, PT, R10, RZ, PT ;  /* 0x000000ff0a00720c */ /* 0x000fc60003f65070 */
[----:B------:R1:W-:Y:S01]  /*18e60*/  LDGSTS.E [R3+0x3000], desc[UR8][R8.64], P1 ;  /* 0x0300000008037fae */ /* 0x0003e200089a1008 */
[----:B------:R-:W-:-:S04]  /*18e70*/  SEL R10, RZ, 0x4, !P2 ;  /* 0x00000004ff0a7807 */ /* 0x000fc80005000000 */
[----:B------:R-:W-:Y:S02]  /*18e80*/  SEL R10, R10, RZ, !P0 ;  /* 0x000000ff0a0a7207 */ /* 0x000fe40004000000 */
[----:B-1----:R-:W-:Y:S02]  /*18e90*/  LEA R8, P1, R14, R29, 0x2 ;  /* 0x0000001d0e087211 */ /* 0x002fe400078210ff */
[----:B------:R-:W4:Y:S03]  /*18ea0*/  LDL R14, [R1+0x610] ;  /* 0x00061000010e7983 */ /* 0x000f260000100800 */
        /* <DEDUP_REMOVED lines=14> */
[----:B------:R-:W-:Y:S02]  /*18f90*/  SEL R10, RZ, 0x4, !P1 ;  /* 0x00000004ff0a7807 */ /* 0x000fe40004800000 */
[----:B-1----:R-:W-:Y:S02]  /*18fa0*/  LEA R8, P1, R17, R29, 0x2 ;  /* 0x0000001d11087211 */ /* 0x002fe400078210ff */
[----:B------:R-:W4:Y:S03]  /*18fb0*/  LDL R17, [R1+0x5f4] ;  /* 0x0005f40001117983 */ /* 0x000f260000100800 */
[----:B--2---:R-:W-:Y:S02]  /*18fc0*/  IMAD.X R9, R28, 0x1, R0, P1 ;  /* 0x000000011c097824 */ /* 0x004fe400008e0600 */
[----:B------:R-:W2:Y:S01]  /*18fd0*/  LDL R0, [R1+0x4e4] ;  /* 0x0004e40001007983 */ /* 0x000ea20000100800 */
[----:B------:R-:W-:-:S02]  /*18fe0*/  SEL R10, R10, RZ, !P0 ;  /* 0x000000ff0a0a7207 */ /* 0x000fc40004000000 */
[----:B------:R-:W-:Y:S01]  /*18ff0*/  ISETP.GT.AND P1, PT, R2, 0x1a, PT ;  /* 0x0000001a0200780c */ /* 0x000fe20003f24270 */
[----:B------:R3:W-:Y:S01]  /*19000*/  LDGSTS.E [R3+0x9000], desc[UR8][R8.64], P3 ;  /* 0x0900000008037fae */ /* 0x0007e200099a1008 */
[----:B------:R-:W-:Y:S02]  /*19010*/  ISETP.NE.U32.AND P2, PT, R10, RZ, PT ;  /* 0x000000ff0a00720c */ /* 0x000fe40003f45070 */
[----:B------:R-:W-:-:S04]  /*19020*/  SEL R10, RZ, 0x4, !P1 ;  /* 0x00000004ff0a7807 */ /* 0x000fc80004800000 */
[----:B------:R-:W-:-:S04]  /*19030*/  SEL R10, R10, RZ, !P0 ;  /* 0x000000ff0a0a7207 */ /* 0x000fc80004000000 */
[----:B------:R-:W-:Y:S02]  /*19040*/  ISETP.NE.U32.AND P3, PT, R10, RZ, PT ;  /* 0x000000ff0a00720c */ /* 0x000fe40003f65070 */
[----:B---3--:R-:W-:Y:S02]  /*19050*/  LEA R8, P1, R16, R29, 0x2 ;  /* 0x0000001d10087211 */ /* 0x008fe400078210ff */
[----:B------:R-:W3:Y:S03]  /*19060*/  LDL R16, [R1+0x5e8] ;  /* 0x0005e80001107983 */ /* 0x000ee60000100800 */
[----:B----4-:R-:W-:Y:S01]  /*19070*/  IMAD.X R9, R28, 0x1, R15, P1 ;  /* 0x000000011c097824 */ /* 0x010fe200008e060f */
[----:B------:R-:W-:Y:S01]  /*19080*/  ISETP.GT.AND P1, PT, R2, 0x1e, PT ;  /* 0x0000001e0200780c */ /* 0x000fe20003f24270 */
[----:B------:R-:W4:Y:S04]  /*19090*/  LDL R15, [R1+0x4d4] ;  /* 0x0004d400010f7983 */ /* 0x000f280000100800 */
        /* <DEDUP_REMOVED lines=42> */
[----:B------:R-:W-:Y:S02]  /*19340*/  ISETP.GT.AND P1, PT, R2, 0x32, PT ;  /* 0x000000320200780c */ /* 0x000fe40003f24270 */
[----:B------:R-:W-:Y:S01]  /*19350*/  ISETP.NE.U32.AND P2, PT, R10, RZ, PT ;  /* 0x000000ff0a00720c */ /* 0x000fe20003f45070 */
        /* <DEDUP_REMOVED lines=11> */
[----:B------:R-:W-:-:S02]  /*19410*/  SEL R10, RZ, 0x4, !P1 ;  /* 0x00000004ff0a7807 */ /* 0x000fc40004800000 */
[----:B-1----:R-:W-:Y:S02]  /*19420*/  LEA R8, P1, R17, R29, 0x2 ;  /* 0x0000001d11087211 */ /* 0x002fe400078210ff */
[----:B------:R-:W-:Y:S01]  /*19430*/  SEL R10, R10, RZ, !P0 ;  /* 0x000000ff0a0a7207 */ /* 0x000fe20004000000 */
[----:B------:R-:W4:Y:S02]  /*19440*/  LDL R17, [R1+0x560] ;  /* 0x0005600001117983 */ /* 0x000f240000100800 */
[----:B--2---:R-:W-:Y:S02]  /*19450*/  IMAD.X R9, R28, 0x1, R0, P1 ;  /* 0x000000011c097824 */ /* 0x004fe400008e0600 */
[----:B------:R-:W2:Y:S01]  /*19460*/  LDL R0, [R1+0x65c] ;  /* 0x00065c0001007983 */ /* 0x000ea20000100800 */
[----:B------:R-:W-:Y:S02]  /*19470*/  ISETP.GT.AND P1, PT, R2, 0x3a, PT ;  /* 0x0000003a0200780c */ /* 0x000fe40003f24270 */
[----:B------:R-:W-:Y:S01]  /*19480*/  ISETP.NE.U32.AND P2, PT, R10, RZ, PT ;  /* 0x000000ff0a00720c */ /* 0x000fe20003f45070 */
[----:B------:R3:W-:Y:S01]  /*19490*/  LDGSTS.E [R3+0x19000], desc[UR8][R8.64], P3 ;  /* 0x1900000008037fae */ /* 0x0007e200099a1008 */
        /* <DEDUP_REMOVED lines=12> */
[----:B------:R-:W4:Y:S01]  /*19560*/  LDL R14, [R1+0x640] ;  /* 0x00064000010e7983 */ /* 0x000f220000100800 */
[----:B------:R-:W-:Y:S02]  /*19570*/  ISETP.NE.U32.AND P2, PT, R10, RZ, PT ;  /* 0x000000ff0a00720c */ /* 0x000fe40003f45070 */
[----:B------:R-:W-:Y:S01]  /*19580*/  IMAD.X R9, R28, 0x1, R13, P1 ;  /* 0x000000011c097824 */ /* 0x000fe200008e060d */
[----:B------:R-:W-:Y:S01]  /*19590*/  ISETP.GT.AND P1, PT, R2, 0x3, PT ;  /* 0x000000030200780c */ /* 0x000fe20003f24270 */
[----:B------:R-:W4:Y:S04]  /*195a0*/  LDL R13, [R1+0x540] ;  /* 0x00054000010d7983 */ /* 0x000f280000100800 */
[----:B------:R1:W-:Y:S01]  /*195b0*/  LDGSTS.E [R3+0x1d000], desc[UR8][R8.64], P3 ;  /* 0x1d00000008037fae */ /* 0x0003e200099a1008 */
[----:B------:R-:W-:-:S02]  /*195c0*/  SEL R10, RZ, 0x4, !P1 ;  /* 0x00000004ff0a7807 */ /* 0x000fc40004800000 */
[----:B-1----:R-:W-:-:S05]  /*195d0*/  LEA R8, P1, R18, R29, 0x2 ;  /* 0x0000001d12087211 */ /* 0x002fca00078210ff */
[----:B------:R-:W-:Y:S02]  /*195e0*/  IMAD.X R9, R28, 0x1, R12, P1 ;  /* 0x000000011c097824 */ /* 0x000fe400008e060c */
[----:B------:R-:W4:Y:S04]  /*195f0*/  LDL R12, [R1+0x634] ;  /* 0x00063400010c7983 */ /* 0x000f280000100800 */
[----:B------:R2:W-:Y:S02]  /*19600*/  LDGSTS.E [R3+0x1f000], desc[UR8][R8.64], P2 ;  /* 0x1f00000008037fae */ /* 0x0005e400091a1008 */
[----:B--2---:R-:W-:Y:S02]  /*19610*/  LEA R8, P2, R0, R29, 0x2 ;  /* 0x0000001d00087211 */ /* 0x004fe400078410ff */
[----:B------:R-:W2:Y:S01]  /*19620*/  LDL R0, [R1+0x530] ;  /* 0x0005300001007983 */ /* 0x000ea20000100800 */
[----:B------:R-:W-:-:S02]  /*19630*/  SEL R10, R10, RZ, !P0 ;  /* 0x000000ff0a0a7207 */ /* 0x000fc40004000000 */
[----:B------:R-:W-:Y:S02]  /*19640*/  ISETP.GT.AND P1, PT, R2, 0x7, PT ;  /* 0x000000070200780c */ /* 0x000fe40003f24270 */
[----:B------:R-:W-:Y:S02]  /*19650*/  ISETP.NE.U32.AND P3, PT, R10, RZ, PT ;  /* 0x000000ff0a00720c */ /* 0x000fe40003f65070 */
[----:B------:R-:W-:Y:S02]  /*19660*/  SEL R10, RZ, 0x4, !P1 ;  /* 0x00000004ff0a7807 */ /* 0x000fe40004800000 */
[----:B------:R-:W-:Y:S01]  /*19670*/  LOP3.LUT R3, R11, 0x60, RZ, 0x3c, !PT ;  /* 0x000000600b037812 */ /* 0x000fe200078e3cff */
[----:B------:R-:W-:Y:S01]  /*19680*/  IMAD.X R9, R28, 0x1, R17, P2 ;  /* 0x000000011c097824 */ /* 0x000fe200010e0611 */
[----:B------:R-:W-:-:S03]  /*19690*/  SEL R10, R10, RZ, !P0 ;  /* 0x000000ff0a0a7207 */ /* 0x000fc60004000000 */
[----:B------:R-:W-:Y:S01]  /*196a0*/  VIADD R3, R3, UR10 ;  /* 0x0000000a03037c36 */ /* 0x000fe20008000000 */
[----:B------:R-:W-:Y:S02]  /*196b0*/  ISETP.GT.AND P1, PT, R2, 0xb, PT ;  /* 0x0000000b0200780c */ /* 0x000fe40003f24270 */
[----:B------:R-:W-:Y:S02]  /*196c0*/  ISETP.NE.U32.AND P4, PT, R10, RZ, PT ;  /* 0x000000ff0a00720c */ /* 0x000fe40003f85070 */
[----:B------:R-:W-:Y:S01]  /*196d0*/  SEL R10, RZ, 0x4, !P1 ;  /* 0x00000004ff0a7807 */ /* 0x000fe20004800000 */
[----:B------:R3:W-:Y:S01]  /*196e0*/  LDGSTS.E [R3+0x1800], desc[UR8][R8.64], P3 ;  /* 0x0180000008037fae */ /* 0x0007e200099a1008 */
[----:B------:R-:W-:Y:S02]  /*196f0*/  ISETP.GT.AND P1, PT, R2, 0xf, PT ;  /* 0x0000000f0200780c */ /* 0x000fe40003f24270 */
[----:B------:R-:W-:Y:S02]  /*19700*/  SEL R10, R10, RZ, !P0 ;  /* 0x000000ff0a0a7207 */ /* 0x000fe40004000000 */
[----:B---3--:R-:W-:-:S05]  /*19710*/  LEA R8, P2, R16, R29, 0x2 ;  /* 0x0000001d10087211 */ /* 0x008fca00078410ff */
[----:B----4-:R-:W-:Y:S01]  /*19720*/  IMAD.X R9, R28, 0x1, R15, P2 ;  /* 0x000000011c097824 */ /* 0x010fe200010e060f */
[----:B------:R-:W-:Y:S02]  /*19730*/  ISETP.NE.U32.AND P2, PT, R10, RZ, PT ;  /* 0x000000ff0a00720c */ /* 0x000fe40003f45070 */
[----:B------:R-:W-:Y:S02]  /*19740*/  SEL R10, RZ, 0x4, !P1 ;  /* 0x00000004ff0a7807 */ /* 0x000fe40004800000 */
[----:B------:R-:W-:Y:S01]  /*19750*/  ISETP.GT.AND P3, PT, R2, 0x13, PT ;  /* 0x000000130200780c */ /* 0x000fe20003f64270 */
[----:B------:R-:W3:Y:S04]  /*19760*/  LDL R15, [R1+0x60c] ;  /* 0x00060c00010f7983 */ /* 0x000ee80000100800 */
[----:B------:R1:W-:Y:S01]  /*19770*/  LDGSTS.E [R3+0x3800], desc[UR8][R8.64], P4 ;  /* 0x0380000008037fae */ /* 0x0003e2000a1a1008 */
[----:B------:R-:W-:-:S02]  /*19780*/  SEL R10, R10, RZ, !P0 ;  /* 0x000000ff0a0a7207 */ /* 0x000fc40004000000 */
[----:B-1----:R-:W-:Y:S02]  /*19790*/  LEA R8, P1, R14, R29, 0x2 ;  /* 0x0000001d0e087211 */ /* 0x002fe400078210ff */
[----:B------:R-:W4:Y:S03]  /*197a0*/  LDL R14, [R1+0x600] ;  /* 0x00060000010e7983 */ /* 0x000f260000100800 */
[----:B------:R-:W-:Y:S01]  /*197b0*/  IMAD.X R9, R28, 0x1, R13, P1 ;  /* 0x000000011c097824 */ /* 0x000fe200008e060d */
[----:B------:R-:W-:Y:S02]  /*197c0*/  ISETP.NE.U32.AND P1, PT, R10, RZ, PT ;  /* 0x000000ff0a00720c */ /* 0x000fe40003f25070 */
[----:B------:R-:W-:Y:S02]  /*197d0*/  SEL R10, RZ, 0x4, !P3 ;  /* 0x00000004ff0a7807 */ /* 0x000fe40005800000 */
[----:B------:R-:W-:Y:S01]  /*197e0*/  ISETP.GT.AND P3, PT, R2, 0x17, PT ;  /* 0x000000170200780c */ /* 0x000fe20003f64270 */
[----:B------:R-:W3:Y:S04]  /*197f0*/  LDL R13, [R1+0x500] ;  /* 0x00050000010d7983 */ /* 0x000ee80000100800 */
[----:B------:R1:W-:Y:S02]  /*19800*/  LDGSTS.E [R3+0x5800], desc[UR8][R8.64], P2 ;  /* 0x0580000008037fae */ /* 0x0003e400091a1008 */
[----:B-1----:R-:W-:-:S02]  /*19810*/  SEL R9, R10, RZ, !P0 ;  /* 0x000000ff0a097207 */ /* 0x002fc40004000000 */
[----:B------:R-:W-:Y:S02]  /*19820*/  SEL R10, RZ, 0x4, !P3 ;  /* 0x00000004ff0a7807 */ /* 0x000fe40005800000 */
[----:B------:R-:W-:Y:S02]  /*19830*/  LEA R8, P3, R12, R29, 0x2 ;  /* 0x0000001d0c087211 */ /* 0x000fe400078610ff */
[----:B------:R-:W-:Y:S01]  /*19840*/  ISETP.NE.U32.AND P4, PT, R9, RZ, PT ;  /* 0x000000ff0900720c */ /* 0x000fe20003f85070 */
[----:B------:R-:W3:Y:S02]  /*19850*/  LDL R12, [R1+0x520] ;  /* 0x00052000010c7983 */ /* 0x000ee40000100800 */
[----:B--2---:R-:W-:Y:S02]  /*19860*/  IMAD.X R9, R28, 0x1, R0, P3 ;  /* 0x000000011c097824 */ /* 0x004fe400018e0600 */
[----:B------:R-:W2:Y:S04]  /*19870*/  LDL R0, [R1+0x510] ;  /* 0x0005100001007983 */ /* 0x000ea80000100800 */
[----:B------:R-:W2:Y:S04]  /*19880*/  LDL.LU R16, [R1+0x240] ;  /* 0x0002400001107983 */ /* 0x000ea80000300800 */
[----:B------:R-:W2:Y:S04]  /*19890*/  LDL.LU R17, [R1+0x244] ;  /* 0x0002440001117983 */ /* 0x000ea80000300800 */
[----:B------:R-:W2:Y:S04]  /*198a0*/  LDL.LU R18, [R1+0x248] ;  /* 0x0002480001127983 */ /* 0x000ea80000300800 */
[----:B------:R-:W2:Y:S01]  /*198b0*/  LDL.LU R19, [R1+0x24c] ;  /* 0x00024c0001137983 */ /* 0x000ea20000300800 */
[----:B------:R-:W-:-:S02]  /*198c0*/  SEL R10, R10, RZ, !P0 ;  /* 0x000000ff0a0a7207 */ /* 0x000fc40004000000 */
[C---:B------:R-:W-:Y:S01]  /*198d0*/  ISETP.GT.AND P2, PT, R2.reuse, 0x1b, PT ;  /* 0x0000001b0200780c */ /* 0x040fe20003f44270 */
[----:B------:R-:W-:Y:S01]  /*198e0*/  IMAD.MOV.U32 R27, RZ, RZ, R24 ;  /* 0x000000ffff1b7224 */ /* 0x000fe200078e0018 */
[----:B------:R-:W-:Y:S02]  /*198f0*/  ISETP.GT.AND P3, PT, R2, 0x1f, PT ;  /* 0x0000001f0200780c */ /* 0x000fe40003f64270 */
[----:B------:R-:W-:Y:S02]  /*19900*/  ISETP.NE.U32.AND P6, PT, R10, RZ, PT ;  /* 0x000000ff0a00720c */ /* 0x000fe40003fc5070 */
[----:B------:R-:W-:Y:S01]  /*19910*/  SEL R10, RZ, 0x4, !P2 ;  /* 0x00000004ff0a7807 */ /* 0x000fe20005000000 */
[----:B------:R1:W-:Y:S01]  /*19920*/  LDGSTS.E [R3+0x7800], desc[UR8][R8.64], P1 ;  /* 0x0780000008037fae */ /* 0x0003e200089a1008 */
[----:B------:R-:W-:Y:S02]  /*19930*/  SEL R11, RZ, 0x4, !P3 ;  /* 0x00000004ff0b7807 */ /* 0x000fe40005800000 */
[----:B------:R-:W-:-:S02]  /*19940*/  ISETP.GT.AND P5, PT, R2, 0x27, PT ;  /* 0x000000270200780c */ /* 0x000fc40003fa4270 */
[----:B-1----:R-:W-:Y:S02]  /*19950*/  SEL R9, R10, RZ, !P0 ;  /* 0x000000ff0a097207 */ /* 0x002fe40004000000 */
[----:B------:R-:W-:Y:S02]  /*19960*/  LEA R8, P1, R22, R29, 0x2 ;  /* 0x0000001d16087211 */ /* 0x000fe400078210ff */
[----:B------:R-:W-:Y:S02]  /*19970*/  ISETP.NE.U32.AND P3, PT, R9, RZ, PT ;  /* 0x000000ff0900720c */ /* 0x000fe40003f65070 */
[----:B------:R-:W-:-:S04]  /*19980*/  SEL R10, R11, RZ, !P0 ;  /* 0x000000ff0b0a7207 */ /* 0x000fc80004000000 */
[----:B------:R-:W-:Y:S01]  /*19990*/  ISETP.NE.U32.AND P2, PT, R10, RZ, PT ;  /* 0x000000ff0a00720c */ /* 0x000fe20003f45070 */
[----:B---3--:R-:W-:Y:S01]  /*199a0*/  IMAD.X R9, R28, 0x1, R12, P1 ;  /* 0x000000011c097824 */ /* 0x008fe200008e060c */
[----:B------:R-:W-:Y:S01]  /*199b0*/  ISETP.GT.AND P1, PT, R2, 0x23, PT ;  /* 0x000000230200780c */ /* 0x000fe20003f24270 */
[----:B------:R-:W3:Y:S04]  /*199c0*/  LDL R12, [R1+0x4f0] ;  /* 0x0004f000010c7983 */ /* 0x000ee80000100800 */
[----:B------:R1:W-:Y:S02]  /*199d0*/  LDGSTS.E [R3+0x9800], desc[UR8][R8.64], P4 ;  /* 0x0980000008037fae */ /* 0x0003e4000a1a1008 */
[----:B-1----:R-:W-:Y:S02]  /*199e0*/  SEL R8, RZ, 0x4, !P5 ;  /* 0x00000004ff087807 */ /* 0x002fe40006800000 */
[----:B------:R-:W-:-:S02]  /*199f0*/  SEL R9, RZ, 0x4, !P1 ;  /* 0x00000004ff097807 */ /* 0x000fc40004800000 */
[----:B------:R-:W-:Y:S02]  /*19a00*/  LEA R10, P1, R21, R29, 0x2 ;  /* 0x0000001d150a7211 */ /* 0x000fe400078210ff */
[----:B------:R-:W-:-:S04]  /*19a10*/  SEL R8, R8, RZ, !P0 ;  /* 0x000000ff08087207 */ /* 0x000fc80004000000 */
[----:B------:R-:W-:Y:S01]  /*19a20*/  ISETP.NE.U32.AND P5, PT, R8, RZ, PT ;  /* 0x000000ff0800720c */ /* 0x000fe20003fa5070 */
[----:B--2---:R-:W-:Y:S01]  /*19a30*/  HMMA.1688.F32.TF32 R24, R4, R26, R16 ;  /* 0x0000001a0418723c */ /* 0x004fe20000081010 */
[----:B------:R-:W2:Y:S01]  /*19a40*/  LDL.LU.64 R16, [R1+0x710] ;  /* 0x0007100001107983 */ /* 0x000ea20000300a00 */
[----:B------:R-:W-:Y:S01]  /*19a50*/  IMAD.X R11, R28, 0x1, R0, P1 ;  /* 0x000000011c0b7824 */ /* 0x000fe200008e0600 */
[----:B------:R-:W-:-:S15]  /*19a60*/  LEA R8, P1, R15, R29, 0x2 ;  /* 0x0000001d0f087211 */ /* 0x000fde00078210ff */
[----:B------:R-:W-:Y:S01]  /*19a70*/  NOP ;  /* 0x0000000000007918 */ /* 0x000fe20000000000 */
[----:B------:R1:W-:Y:S04]  /*19a80*/  STL.64 [R1+0x230], R24 ;  /* 0x0002301801007387 */ /* 0x0003e80000100a00 */
[----:B------:R2:W-:Y:S01]  /*19a90*/  STL.64 [R1+0x238], R26 ;  /* 0x0002381a01007387 */ /* 0x0005e20000100a00 */
[----:B------:R-:W3:Y:S03]  /*19aa0*/  S2R R0, SR_TID.X ;  /* 0x0000000000007919 */ /* 0x000ee60000002100 */
[----:B------:R4:W-:Y:S04]  /*19ab0*/  LDGSTS.E [R3+0xb800], desc[UR8][R10.64], P6 ;  /* 0x0b8000000a037fae */ /* 0x0009e8000b1a1008 */
[----:B-1----:R-:W2:Y:S04]  /*19ac0*/  LDL.LU R25, [R1+0x708] ;  /* 0x0007080001197983 */ /* 0x002ea80000300800 */
[----:B------:R-:W2:Y:S04]  /*19ad0*/  LDL R15, [R1+0x5e4] ;  /* 0x0005e400010f7983 */ /* 0x000ea80000100800 */
[----:B------:R-:W2:Y:S01]  /*19ae0*/  LDL R24, [R1+0x5f0] ;  /* 0x0005f00001187983 */ /* 0x000ea20000100800 */
[----:B----4-:R-:W-:Y:S01]  /*19af0*/  LEA R10, P6, R14, R29, 0x2 ;  /* 0x0000001d0e0a7211 */ /* 0x010fe200078c10ff */
[----:B------:R-:W-:-:S02]  /*19b00*/  IMAD.MOV.U32 R19, RZ, RZ, R20 ;  /* 0x000000ffff137224 */ /* 0x000fc400078e0014 */
[----:B------:R-:W4:Y:S01]  /*19b10*/  LDL R14, [R1+0x4e0] ;  /* 0x0004e000010e7983 */ /* 0x000f220000100800 */
[----:B------:R-:W-:-:S03]  /*19b20*/  SEL R9, R9, RZ, !P0 ;  /* 0x000000ff09097207 */ /* 0x000fc60004000000 */
[----:B------:R-:W4:Y:S04]  /*19b30*/  LDL.LU R20, [R1+0x250] ;  /* 0x0002500001147983 */ /* 0x000f280000300800 */
[----:B------:R-:W4:Y:S04]  /*19b40*/  LDL.LU R21, [R1+0x254] ;  /* 0x0002540001157983 */ /* 0x000f280000300800 */
[----:B------:R-:W4:Y:S04]  /*19b50*/  LDL.LU R22, [R1+0x258] ;  /* 0x0002580001167983 */ /* 0x000f280000300800 */
[----:B------:R-:W4:Y:S01]  /*19b60*/  LDL.LU R23, [R1+0x25c] ;  /* 0x00025c0001177983 */ /* 0x000f220000300800 */
[----:B------:R-:W-:Y:S01]  /*19b70*/  ISETP.NE.U32.AND P4, PT, R9, RZ, PT ;  /* 0x000000ff0900720c */ /* 0x000fe20003f85070 */
[----:B------:R-:W-:-:S02]  /*19b80*/  IMAD.X R9, R28, 0x1, R13, P1 ;  /* 0x000000011c097824 */ /* 0x000fc400008e060d */
[----:B------:R-:W4:Y:S04]  /*19b90*/  LDL R13, [R1+0x4d0] ;  /* 0x0004d000010d7983 */ /* 0x000f280000100800 */
[----:B------:R-:W-:Y:S01]  /*19ba0*/  LDGSTS.E [R3+0xd800], desc[UR8][R8.64], P3 ;  /* 0x0d80000008037fae */ /* 0x000fe200099a1008 */
[----:B------:R-:W-:Y:S02]  /*19bb0*/  ISETP.GT.AND P3, PT, R2, 0x2f, PT ;  /* 0x0000002f0200780c */ /* 0x000fe40003f64270 */
[----:B---3--:R-:W-:-:S04]  /*19bc0*/  LOP3.LUT R11, R0, 0x3f, RZ, 0xc0, !PT ;  /* 0x0000003f000b7812 */ /* 0x008fc800078ec0ff */
[----:B------:R-:W-:Y:S01]  /*19bd0*/  ISETP.GE.AND P1, PT, R11, R2, PT ;  /* 0x000000020b00720c */ /* 0x000fe20003f26270 */
[----:B------:R-:W-:Y:S01]  /*19be0*/  IMAD.X R11, R28, 0x1, R12, P6 ;  /* 0x000000011c0b7824 */ /* 0x000fe200030e060c */
[----:B------:R-:W-:-:S04]  /*19bf0*/  SEL R12, RZ, 0x4, !P3 ;  /* 0x00000004ff0c7807 */ /* 0x000fc80005800000 */
[----:B------:R2:W-:Y:S02]  /*19c00*/  LDGSTS.E [R3+0xf800], desc[UR8][R10.64], P2 ;  /* 0x0f8000000a037fae */ /* 0x0005e400091a1008 */
[----:B--2---:R-:W-:Y:S02]  /*19c10*/  LEA R10, P3, R15, R29, 0x2 ;  /* 0x0000001d0f0a7211 */ /* 0x004fe400078610ff */
[----:B------:R-:W2:Y:S01]  /*19c20*/  LDL R15, [R1+0x5d8] ;  /* 0x0005d800010f7983 */ /* 0x000ea20000100800 */
[----:B------:R-:W-:Y:S01]  /*19c30*/  IMAD.MOV.U32 R18, RZ, RZ, R25 ;  /* 0x000000ffff127224 */ /* 0x000fe200078e0019 */
[----:B------:R-:W-:Y:S01]  /*19c40*/  ISETP.GT.AND P6, PT, R2, 0x2b, PT ;  /* 0x0000002b0200780c */ /* 0x000fe20003fc4270 */
[----:B------:R-:W-:Y:S02]  /*19c50*/  IMAD.MOV.U32 R26, RZ, RZ, R17 ;  /* 0x000000ffff1a7224 */ /* 0x000fe400078e0011 */
[----:B------:R-:W-:Y:S01]  /*19c60*/  IMAD.MOV.U32 R27, RZ, RZ, R16 ;  /* 0x000000ffff1b7224 */ /* 0x000fe200078e0010 */
[----:B------:R-:W-:-:S02]  /*19c70*/  SEL R11, RZ, 0x4, !P6 ;  /* 0x00000004ff0b7807 */ /* 0x000fc40007000000 */
[----:B------:R-:W-:Y:S01]  /*19c80*/  LEA R8, P2, R24, R29, 0x2 ;  /* 0x0000001d18087211 */ /* 0x000fe200078410ff */
[----:B----4-:R-:W-:Y:S01]  /*19c90*/  HMMA.1688.F32.TF32 R16, R4, R18, R20 ;  /* 0x000000120410723c */ /* 0x010fe20000081014 */
[----:B------:R-:W-:-:S03]  /*19ca0*/  SEL R11, R11, RZ, !P0 ;  /* 0x000000ff0b0b7207 */ /* 0x000fc60004000000 */
[----:B------:R-:W-:Y:S01]  /*19cb0*/  IMAD.X R9, R28, 0x1, R14, P2 ;  /* 0x000000011c097824 */ /* 0x000fe200010e060e */
[----:B------:R-:W-:Y:S02]  /*19cc0*/  SEL R12, R12, RZ, !P0 ;  /* 0x000000ff0c0c7207 */ /* 0x000fe40004000000 */
[----:B------:R-:W-:Y:S01]  /*19cd0*/  ISETP.NE.U32.AND P2, PT, R11, RZ, PT ;  /* 0x000000ff0b00720c */ /* 0x000fe20003f45070 */
[----:B------:R-:W-:Y:S01]  /*19ce0*/  IMAD.X R11, R28, 0x1, R13, P3 ;  /* 0x000000011c0b7824 */ /* 0x000fe200018e060d */
[----:B------:R-:W-:Y:S01]  /*19cf0*/  ISETP.GT.AND P6, PT, R2, 0x33, PT ;  /* 0x000000330200780c */ /* 0x000fe20003fc4270 */
[----:B------:R-:W3:Y:S01]  /*19d00*/  LDL R14, [R1+0x4c0] ;  /* 0x0004c000010e7983 */ /* 0x000ee20000100800 */
[----:B------:R-:W-:-:S03]  /*19d10*/  ISETP.NE.U32.AND P3, PT, R12, RZ, PT ;  /* 0x000000ff0c00720c */ /* 0x000fc60003f65070 */
[----:B------:R-:W-:Y:S04]  /*19d20*/  LDGSTS.E [R3+0x11800], desc[UR8][R8.64], P4 ;  /* 0x1180000008037fae */ /* 0x000fe8000a1a1008 */
[----:B------:R-:W4:Y:S01]  /*19d30*/  LDL.LU R24, [R1+0x1f0] ;  /* 0x0001f00001187983 */ /* 0x000f220000300800 */
[----:B------:R-:W-:-:S03]  /*19d40*/  SEL R12, RZ, 0x4, !P6 ;  /* 0x00000004ff0c7807 */ /* 0x000fc60007000000 */
[----:B------:R2:W-:Y:S04]  /*19d50*/  LDGSTS.E [R3+0x13800], desc[UR8][R10.64], P5 ;  /* 0x138000000a037fae */ /* 0x0005e8000a9a1008 */
[----:B------:R-:W4:Y:S04]  /*19d60*/  LDL.LU R25, [R1+0x1f4] ;  /* 0x0001f40001197983 */ /* 0x000f280000300800 */
[----:B------:R-:W4:Y:S01]  /*19d70*/  LDL R13, [R1+0x5cc] ;  /* 0x0005cc00010d7983 */ /* 0x000f220000100800 */
[----:B--2---:R-:W-:-:S03]  /*19d80*/  LEA R10, P6, R15, R29, 0x2 ;  /* 0x0000001d0f0a7211 */ /* 0x004fc600078c10ff */
[----:B------:R-:W2:Y:S04]  /*19d90*/  LDL R15, [R1+0x4b0] ;  /* 0x0004b000010f7983 */ /* 0x000ea80000100800 */
[----:B------:R-:W-:Y:S04]  /*19da0*/  STL [R1+0x684], R2 ;  /* 0x0006840201007387 */ /* 0x000fe80000100800 */
[----:B------:R-:W2:Y:S04]  /*19db0*/  LDL.LU.64 R22, [R1+0x700] ;  /* 0x0007000001167983 */ /* 0x000ea80000300a00 */
[----:B------:R-:W2:Y:S04]  /*19dc0*/  LDL.LU R21, [R1+0x6f8] ;  /* 0x0006f80001157983 */ /* 0x000ea80000300800 */
[----:B------:R-:W-:Y:S04]  /*19dd0*/  STL.64 [R1+0x220], R16 ;  /* 0x0002201001007387 */ /* 0x000fe80000100a00 */
[----:B------:R1:W-:Y:S04]  /*19de0*/  STL.64 [R1+0x228], R18 ;  /* 0x0002281201007387 */ /* 0x0003e80000100a00 */
[----:B-1----:R-:W2:Y:S01]  /*19df0*/  LDL.LU.64 R18, [R1+0x6f0] ;  /* 0x0006f00001127983 */ /* 0x002ea20000300a00 */
[----:B------:R-:W-:-:S02]  /*19e00*/  ISETP.GT.AND P4, PT, R2, 0x37, PT ;  /* 0x000000370200780c */ /* 0x000fc40003f84270 */
[----:B------:R-:W-:Y:S02]  /*19e10*/  SEL R8, R12, RZ, !P0 ;  /* 0x000000ff0c087207 */ /* 0x000fe40004000000 */
[----:B------:R-:W-:Y:S02]  /*19e20*/  SEL R9, RZ, 0x4, !P4 ;  /* 0x00000004ff097807 */ /* 0x000fe40006000000 */
[----:B------:R-:W-:Y:S02]  /*19e30*/  ISETP.NE.U32.AND P4, PT, R8, RZ, PT ;  /* 0x000000ff0800720c */ /* 0x000fe40003f85070 */
[----:B------:R-:W-:Y:S01]  /*19e40*/  ISETP.GT.AND P5, PT, R2, 0x3b, PT ;  /* 0x0000003b0200780c */ /* 0x000fe20003fa4270 */
[----:B---3--:R-:W-:Y:S01]  /*19e50*/  IMAD.X R11, R28, 0x1, R14, P6 ;  /* 0x000000011c0b7824 */ /* 0x008fe200030e060e */
[----:B------:R-:W-:Y:S02]  /*19e60*/  SEL R8, R9, RZ, !P0 ;  /* 0x000000ff09087207 */ /* 0x000fe40004000000 */
[----:B------:R-:W-:Y:S01]  /*19e70*/  ISETP.GT.AND P6, PT, R2, 0x3f, PT ;  /* 0x0000003f0200780c */ /* 0x000fe20003fc4270 */
[----:B------:R-:W3:Y:S01]  /*19e80*/  LDL R14, [R1+0x5c0] ;  /* 0x0005c000010e7983 */ /* 0x000ee20000100800 */
[----:B------:R-:W-:-:S02]  /*19e90*/  SEL R9, RZ, 0x4, !P5 ;  /* 0x00000004ff097807 */ /* 0x000fc40006800000 */
[----:B------:R-:W-:Y:S02]  /*19ea0*/  ISETP.NE.U32.AND P5, PT, R8, RZ, PT ;  /* 0x000000ff0800720c */ /* 0x000fe40003fa5070 */
[----:B------:R-:W-:Y:S02]  /*19eb0*/  SEL R12, RZ, 0x4, !P6 ;  /* 0x00000004ff0c7807 */ /* 0x000fe40007000000 */
[----:B----4-:R-:W-:Y:S01]  /*19ec0*/  LEA R8, P6, R13, R29, 0x2 ;  /* 0x0000001d0d087211 */ /* 0x010fe200078c10ff */
[----:B------:R-:W4:Y:S04]  /*19ed0*/  LDL R2, [R1+0x4a0] ;  /* 0x0004a00001027983 */ /* 0x000f280000100800 */
[----:B------:R-:W4:Y:S01]  /*19ee0*/  LDL R13, [R1+0x588] ;  /* 0x00058800010d7983 */ /* 0x000f220000100800 */
[----:B--2---:R-:W-:Y:S03]  /*19ef0*/  HMMA.1688.F32.TF32 R16, R4, R18, R24 ;  /* 0x000000120410723c */ /* 0x004fe60000081018 */
[----:B------:R-:W2:Y:S04]  /*19f00*/  LDL.LU.64 R26, [R1+0x6e8] ;  /* 0x0006e800011a7983 */ /* 0x000ea80000300a00 */
[----:B------:R-:W2:Y:S01]  /*19f10*/  LDL.LU.64 R24, [R1+0x6e0] ;  /* 0x0006e00001187983 */ /* 0x000ea20000300a00 */
[----:B------:R-:W-:-:S03]  /*19f20*/  SEL R9, R9, RZ, !P0 ;  /* 0x000000ff09097207 */ /* 0x000fc60004000000 */
[----:B------:R1:W-:Y:S01]  /*19f30*/  LDGSTS.E [R3+0x15800], desc[UR8][R10.64], P2 ;  /* 0x158000000a037fae */ /* 0x0003e200091a1008 */
[----:B------:R-:W-:Y:S02]  /*19f40*/  SEL R12, R12, RZ, !P0 ;  /* 0x000000ff0c0c7207 */ /* 0x000fe40004000000 */
[----:B------:R-:W-:Y:S01]  /*19f50*/  ISETP.NE.U32.AND P2, PT, R9, RZ, PT ;  /* 0x000000ff0900720c */ /* 0x000fe20003f45070 */
[----:B------:R-:W-:Y:S01]  /*19f60*/  IMAD.X R9, R28, 0x1, R15, P6 ;  /* 0x000000011c097824 */ /* 0x000fe200030e060f */
[----:B------:R-:W-:-:S04]  /*19f70*/  ISETP.NE.U32.AND P6, PT, R12, RZ, PT ;  /* 0x000000ff0c00720c */ /* 0x000fc80003fc5070 */
[----:B------:R2:W-:Y:S01]  /*19f80*/  LDGSTS.E [R3+0x17800], desc[UR8][R8.64], P3 ;  /* 0x1780000008037fae */ /* 0x0005e200099a1008 */
[----:B-1----:R-:W-:Y:S02]  /*19f90*/  SEL R10, RZ, 0x4, P1 ;  /* 0x00000004ff0a7807 */ /* 0x002fe40000800000 */
[----:B---3--:R-:W-:Y:S01]  /*19fa0*/  LEA R14, P1, R14, R29, 0x2 ;  /* 0x0000001d0e0e7211 */ /* 0x008fe200078210ff */
[----:B------:R-:W-:Y:S04]  /*19fb0*/  STL [R1+0x688], R16 ;  /* 0x0006881001007387 */ /* 0x000fe80000100800 */
[----:B------:R-:W-:Y:S04]  /*19fc0*/  STL [R1+0x680], R17 ;  /* 0x0006801101007387 */ /* 0x000fe80000100800 */
[----:B------:R-:W-:Y:S04]  /*19fd0*/  STL [R1+0x67c], R18 ;  /* 0x00067c1201007387 */ /* 0x000fe80000100800 */
[----:B------:R1:W-:Y:S01]  /*19fe0*/  STL [R1+0x678], R19 ;  /* 0x0006781301007387 */ /* 0x0003e20000100800 */
[----:B------:R-:W-:-:S02]  /*19ff0*/  SEL R10, R10, RZ, !P0 ;  /* 0x000000ff0a0a7207 */ /* 0x000fc40004000000 */
[----:B----4-:R-:W-:Y:S01]  /*1a000*/  LEA R12, P0, R13, R29, 0x2 ;  /* 0x0000001d0d0c7211 */ /* 0x010fe200078010ff */
[----:B------:R-:W-:Y:S01]  /*1a010*/  IMAD.X R15, R28, 0x1, R2, P1 ;  /* 0x000000011c0f7824 */ /* 0x000fe200008e0602 */
[----:B------:R-:W-:-:S04]  /*1a020*/  ISETP.NE.U32.AND P1, PT, R10, RZ, PT ;  /* 0x000000ff0a00720c */ /* 0x000fc80003f25070 */
[----:B------:R3:W-:Y:S04]  /*1a030*/  LDGSTS.E [R3+0x19800], desc[UR8][R14.64], P4 ;  /* 0x198000000e037fae */ /* 0x0007e8000a1a1008 */
[----:B-1----:R-:W3:Y:S04]  /*1a040*/  LDL R19, [R1+0x570] ;  /* 0x0005700001137983 */ /* 0x002ee80000100800 */
[----:B------:R-:W4:Y:S04]  /*1a050*/  LDL.LU R18, [R1+0x3f8] ;  /* 0x0003f80001127983 */ /* 0x000f280000300800 */
[----:B------:R-:W3:Y:S04]  /*1a060*/  LDL.LU R20, [R1+0x3f4] ;  /* 0x0003f40001147983 */ /* 0x000ee80000300800 */
[----:B------:R-:W3:Y:S04]  /*1a070*/  LDL R13, [R1+0x490] ;  /* 0x00049000010d7983 */ /* 0x000ee80000100800 */
[----:B------:R-:W3:Y:S04]  /*1a080*/  LDL R17, [R1+0x480] ;  /* 0x0004800001117983 */ /* 0x000ee80000100800 */
[----:B------:R-:W3:Y:S04]  /*1a090*/  LDL R16, [R1+0x46c] ;  /* 0x00046c0001107983 */ /* 0x000ee80000100800 */
[----:B------:R-:W3:Y:S01]  /*1a0a0*/  LDL.LU R2, [R1+0x400] ;  /* 0x0004000001027983 */ /* 0x000ee20000300800 */
[----:B--2---:R-:W-:Y:S03]  /*1a0b0*/  HMMA.1688.F32.TF32 R8, R4, R22, R24 ;  /* 0x000000160408723c */ /* 0x004fe60000081018 */
[----:B------:R-:W2:Y:S04]  /*1a0c0*/  LDL R26, [R1+0x57c] ;  /* 0x00057c00011a7983 */ /* 0x000ea80000100800 */
[----:B------:R-:W3:-:S12]  /*1a0d0*/  LDL R27, [R1+0x3d0] ;  /* 0x0003d000011b7983 */ /* 0x000ed80000100800 */
[----:B------:R-:W-:Y:S04]  /*1a0e0*/  STL [R1+0x698], R8 ;  /* 0x0006980801007387 */ /* 0x000fe80000100800 */
[----:B------:R-:W-:Y:S04]  /*1a0f0*/  STL [R1+0x694], R9 ;  /* 0x0006940901007387 */ /* 0x000fe80000100800 */
[----:B------:R-:W-:Y:S04]  /*1a100*/  STL [R1+0x690], R10 ;  /* 0x0006900a01007387 */ /* 0x000fe80000100800 */
[----:B------:R1:W-:Y:S04]  /*1a110*/  STL [R1+0x68c], R11 ;  /* 0x00068c0b01007387 */ /* 0x0003e80000100800 */
[----:B------:R-:W4:Y:S04]  /*1a120*/  LDL.LU R22, [R1+0x3f0] ;  /* 0x0003f00001167983 */ /* 0x000f280000300800 */
[----:B------:R1:W-:Y:S01]  /*1a130*/  STL [R1+0x69c], R29 ;  /* 0x00069c1d01007387 */ /* 0x0003e20000100800 */
[----:B--2---:R-:W-:-:S03]  /*1a140*/  LEA R4, P3, R26, R29, 0x2 ;  /* 0x0000001d1a047211 */ /* 0x004fc600078610ff */
[----:B------:R-:W2:Y:S01]  /*1a150*/  LDL R26, [R1+0x3c8] ;  /* 0x0003c800011a7983 */ /* 0x000ea20000100800 */
[C---:B---3--:R-:W-:Y:S01]  /*1a160*/  IMAD.X R13, R28.reuse, 0x1, R13, P0 ;  /* 0x000000011c0d7824 */ /* 0x048fe200000e060d */
[----:B------:R-:W-:Y:S02]  /*1a170*/  LEA R14, P0, R19, R29, 0x2 ;  /* 0x0000001d130e7211 */ /* 0x000fe400078010ff */
[----:B-1----:R-:W3:Y:S04]  /*1a180*/  LDL.LU R11, [R1+0x408] ;  /* 0x00040800010b7983 */ /* 0x002ee80000300800 */
[----:B------:R-:W3:Y:S04]  /*1a190*/  LDL.LU R23, [R1+0x3ec] ;  /* 0x0003ec0001177983 */ /* 0x000ee80000300800 */
[----:B----4-:R-:W-:Y:S01]  /*1a1a0*/  STL [R1+0x6a0], R18 ;  /* 0x0006a01201007387 */ /* 0x010fe20000100800 */
[----:B------:R-:W-:-:S03]  /*1a1b0*/  IMAD.X R5, R28, 0x1, R17, P3 ;  /* 0x000000011c057824 */ /* 0x000fc600018e0611 */
[----:B------:R-:W-:Y:S01]  /*1a1c0*/  STL [R1+0x6a4], R28 ;  /* 0x0006a41c01007387 */ /* 0x000fe20000100800 */
[----:B------:R-:W-:-:S03]  /*1a1d0*/  IMAD.X R15, R28, 0x1, R16, P0 ;  /* 0x000000011c0f7824 */ /* 0x000fc600000e0610 */
[----:B------:R-:W4:Y:S01]  /*1a1e0*/  LDL.LU R29, [R1+0x418] ;  /* 0x00041800011d7983 */ /* 0x000f220000300800 */
[----:B------:R-:W-:-:S03]  /*1a1f0*/  IADD3 R6, P3, PT, R27, R18, RZ ;  /* 0x000000121b067210 */ /* 0x000fc60007f7e0ff */
[----:B------:R-:W3:Y:S04]  /*1a200*/  LDL.LU R9, [R1+0x410] ;  /* 0x0004100001097983 */ /* 0x000ee80000300800 */
[----:B------:R-:W3:Y:S01]  /*1a210*/  LDL.LU R25, [R1+0x3e4] ;  /* 0x0003e40001197983 */ /* 0x000ee20000300800 */
[----:B------:R-:W-:-:S03]  /*1a220*/  LOP3.LUT R16, R0, 0x1c0, RZ, 0xc0, !PT ;  /* 0x000001c000107812 */ /* 0x000fc600078ec0ff */
[----:B------:R-:W-:Y:S04]  /*1a230*/  LDGSTS.E [R3+0x1b800], desc[UR8][R12.64], P5 ;  /* 0x1b8000000c037fae */ /* 0x000fe8000a9a1008 */
[----:B------:R-:W3:Y:S04]  /*1a240*/  LDL.LU R24, [R1+0x3e8] ;  /* 0x0003e80001187983 */ /* 0x000ee80000300800 */
[----:B------:R1:W-:Y:S04]  /*1a250*/  LDGSTS.E [R3+0x1d800], desc[UR8][R4.64], P2 ;  /* 0x1d80000004037fae */ /* 0x0003e800091a1008 */
[----:B------:R-:W-:Y:S01]  /*1a260*/  STL [R1+0x6a8], R2 ;  /* 0x0006a80201007387 */ /* 0x000fe20000100800 */
[----:B------:R-:W-:-:S03]  /*1a270*/  IMAD.SHL.U32 R0, R21, 0x4, RZ ;  /* 0x0000000415007824 */ /* 0x000fc600078e00ff */
[----:B------:R1:W-:Y:S04]  /*1a280*/  STL [R1+0x6ac], R20 ;  /* 0x0006ac1401007387 */ /* 0x0003e80000100800 */
[----:B------:R1:W-:Y:S01]  /*1a290*/  LDGSTS.E [R3+0x1f800], desc[UR8][R14.64], P6 ;  /* 0x1f8000000e037fae */ /* 0x0003e2000b1a1008 */
[----:B------:R-:W-:Y:S01]  /*1a2a0*/  SHF.R.U32.HI R16, RZ, 0x2, R16 ;  /* 0x00000002ff107819 */ /* 0x000fe20000011610 */
[----:B------:R-:W-:Y:S02]  /*1a2b0*/  ULEA UR7, UR5, UR4, 0xf ;  /* 0x0000000405077291 */ /* 0x000fe4000f8e78ff */
[----:B------:R-:W0:Y:S01]  /*1a2c0*/  LDGDEPBAR ;  /* 0x00000000000079af */ /* 0x000e220000000000 */
[----:B------:R-:W-:Y:S02]  /*1a2d0*/  LOP3.LUT R0, R0, R16, RZ, 0x3c, !PT ;  /* 0x0000001000007212 */ /* 0x000fe400078e3cff */
[----:B-1----:R-:W-:Y:S01]  /*1a2e0*/  IADD3 R4, P0, PT, R27, R2, RZ ;  /* 0x000000021b047210 */ /* 0x002fe20007f1e0ff */
[----:B------:R-:W4:Y:S02]  /*1a2f0*/  LDL R14, [R1+0x430] ;  /* 0x00043000010e7983 */ /* 0x000f240000100800 */
[----:B------:R-:W-:-:S02]  /*1a300*/  VIADD R3, R0, UR7 ;  /* 0x0000000700037c36 */ /* 0x000fc40008000000 */
[--C-:B--2---:R-:W-:Y:S02]  /*1a310*/  IMAD.X R7, R20, 0x1, R26.reuse, P3 ;  /* 0x0000000114077824 */ /* 0x104fe400018e061a */
        /* <DEDUP_REMOVED lines=10> */
[----:B------:R-:W2:Y:S01]  /*1a3c0*/  LDL R21, [R1+0x3cc] ;  /* 0x0003cc0001157983 */ /* 0x000ea20000100800 */
[----:B---3--:R-:W-:Y:S01]  /*1a3d0*/  IADD3 R12, P2, PT, R27, R11, RZ ;  /* 0x0000000b1b0c7210 */ /* 0x008fe20007f5e0ff */
[----:B------:R-:W-:-:S02]  /*1a3e0*/  IMAD.X R5, R22, 0x1, R26, P0 ;  /* 0x0000000116057824 */ /* 0x000fc400000e061a */
[----:B------:R1:W-:Y:S02]  /*1a3f0*/  LDGSTS.E [R3+0x40000], desc[UR8][R6.64], P1 ;  /* 0x4000000006037fae */ /* 0x0003e400089a1008 */
[----:B------:R-:W-:Y:S02]  /*1a400*/  IMAD.X R13, R23, 0x1, R26, P2 ;  /* 0x00000001170d7824 */ /* 0x000fe400010e061a */
[----:B------:R4:W-:Y:S04]  /*1a410*/  LDGSTS.E [R3+0x40800], desc[UR8][R4.64], P1 ;  /* 0x4080000004037fae */ /* 0x0009e800089a1008 */
[----:B------:R3:W-:Y:S01]  /*1a420*/  LDGSTS.E [R3+0x41000], desc[UR8][R12.64], P1 ;  /* 0x410000000c037fae */ /* 0x0007e200089a1008 */
[C---:B-1----:R-:W-:Y:S02]  /*1a430*/  IADD3 R6, P0, PT, R27.reuse, R9, RZ ;  /* 0x000000091b067210 */ /* 0x042fe40007f1e0ff */
[----:B----4-:R-:W-:-:S03]  /*1a440*/  IADD3 R4, P2, PT, R27, R29, RZ ;  /* 0x0000001d1b047210 */ /* 0x010fc60007f5e0ff */
[--C-:B------:R-:W-:Y:S02]  /*1a450*/  IMAD.X R7, R24, 0x1, R26.reuse, P0 ;  /* 0x0000000118077824 */ /* 0x100fe400000e061a */
[----:B------:R-:W-:-:S03]  /*1a460*/  IMAD.X R5, R25, 0x1, R26, P2 ;  /* 0x0000000119057824 */ /* 0x000fc600010e061a */
[----:B------:R1:W-:Y:S04]  /*1a470*/  LDGSTS.E [R3+0x41800], desc[UR8][R6.64], P1 ;  /* 0x4180000006037fae */ /* 0x0003e800089a1008 */
[----:B------:R4:W-:Y:S04]  /*1a480*/  LDGSTS.E [R3+0x42000], desc[UR8][R4.64], P1 ;  /* 0x4200000004037fae */ /* 0x0009e800089a1008 */
[----:B--2---:R-:W-:Y:S04]  /*1a490*/  STL [R1+0x6d0], R21 ;  /* 0x0006d01501007387 */ /* 0x004fe80000100800 */
[----:B------:R2:W-:Y:S01]  /*1a4a0*/  STL [R1+0x6b0], R11 ;  /* 0x0006b00b01007387 */ /* 0x0005e20000100800 */
[----:B---3--:R-:W-:-:S03]  /*1a4b0*/  IADD3 R12, P0, PT, R27, R28, RZ ;  /* 0x0000001c1b0c7210 */ /* 0x008fc60007f1e0ff */
[----:B--2---:R-:W2:Y:S04]  /*1a4c0*/  LDL.LU R11, [R1+0x43c] ;  /* 0x00043c00010b7983 */ /* 0x004ea80000300800 */
[----:B------:R-:W-:Y:S04]  /*1a4d0*/  STL [R1+0x6b4], R22 ;  /* 0x0006b41601007387 */ /* 0x000fe80000100800 */
[----:B------:R3:W-:Y:S04]  /*1a4e0*/  STL [R1+0x6b8], R9 ;  /* 0x0006b80901007387 */ /* 0x0007e80000100800 */
[----:B---3--:R-:W3:Y:S04]  /*1a4f0*/  LDL.LU R9, [R1+0x438] ;  /* 0x0004380001097983 */ /* 0x008ee80000300800 */
[----:B------:R-:W-:Y:S04]  /*1a500*/  STL [R1+0x6bc], R23 ;  /* 0x0006bc1701007387 */ /* 0x000fe80000100800 */
[----:B------:R4:W-:Y:S01]  /*1a510*/  STL [R1+0x6c0], R29 ;  /* 0x0006c01d01007387 */ /* 0x0009e20000100800 */
[----:B------:R-:W-:Y:S01]  /*1a520*/  IMAD.X R13, R0, 0x1, R26, P0 ;  /* 0x00000001000d7824 */ /* 0x000fe200000e061a */
[----:B-1----:R-:W-:-:S04]  /*1a530*/  IADD3 R6, P2, PT, R27, R20, RZ ;  /* 0x000000141b067210 */ /* 0x002fc80007f5e0ff */
[----:B------:R3:W-:Y:S04]  /*1a540*/  LDGSTS.E [R3+0x42800], desc[UR8][R12.64], P1 ;  /* 0x428000000c037fae */ /* 0x0007e800089a1008 */
[----:B----4-:R-:W4:Y:S04]  /*1a550*/  LDL.LU R29, [R1+0x440] ;  /* 0x00044000011d7983 */ /* 0x010f280000300800 */
[----:B------:R1:W-:Y:S04]  /*1a560*/  STL [R1+0x6c4], R24 ;  /* 0x0006c41801007387 */ /* 0x0003e80000100800 */
[----:B-1----:R-:W2:Y:S04]  /*1a570*/  LDL.LU R24, [R1+0x448] ;  /* 0x0004480001187983 */ /* 0x002ea80000300800 */
[----:B------:R1:W-:Y:S04]  /*1a580*/  STL [R1+0x6c8], R28 ;  /* 0x0006c81c01007387 */ /* 0x0003e80000100800 */
[----:B-1----:R-:W2:Y:S04]  /*1a590*/  LDL.LU R28, [R1+0x450] ;  /* 0x00045000011c7983 */ /* 0x002ea80000300800 */
[----:B------:R-:W-:Y:S04]  /*1a5a0*/  STL [R1+0x6cc], R25 ;  /* 0x0006cc1901007387 */ /* 0x000fe80000100800 */
[----:B------:R-:W-:Y:S04]  /*1a5b0*/  STL [R1+0x6d4], R20 ;  /* 0x0006d41401007387 */ /* 0x000fe80000100800 */
[----:B------:R1:W-:Y:S04]  /*1a5c0*/  STL [R1+0x6d8], R0 ;  /* 0x0006d80001007387 */ /* 0x0003e80000100800 */
[----:B-1----:R-:W2:Y:S04]  /*1a5d0*/  LDL R0, [R1+0x3d0] ;  /* 0x0003d00001007983 */ /* 0x002ea80000100800 */
[----:B------:R-:W4:Y:S04]  /*1a5e0*/  LDL.LU R20, [R1+0x460] ;  /* 0x0004600001147983 */ /* 0x000f280000300800 */
[----:B------:R-:W4:Y:S04]  /*1a5f0*/  LDL.LU R27, [R1+0x45c] ;  /* 0x00045c00011b7983 */ /* 0x000f280000300800 */
[----:B------:R-:W4:Y:S04]  /*1a600*/  LDL.LU R21, [R1+0x458] ;  /* 0x0004580001157983 */ /* 0x000f280000300800 */
[----:B------:R-:W4:Y:S01]  /*1a610*/  LDL.LU R25, [R1+0x454] ;  /* 0x0004540001197983 */ /* 0x000f220000300800 */
[----:B------:R-:W-:-:S03]  /*1a620*/  IMAD.X R7, R19, 0x1, R26, P2 ;  /* 0x0000000113077824 */ /* 0x000fc600010e061a */
[----:B------:R-:W4:Y:S04]  /*1a630*/  LDL.LU R23, [R1+0x44c] ;  /* 0x00044c0001177983 */ /* 0x000f280000300800 */
[----:B------:R-:W4:Y:S04]  /*1a640*/  LDL.LU R22, [R1+0x444] ;  /* 0x0004440001167983 */ /* 0x000f280000300800 */
[----:B------:R4:W-:Y:S01]  /*1a650*/  LDGSTS.E [R3+0x43000], desc[UR8][R6.64], P1 ;  /* 0x4300000006037fae */ /* 0x0009e200089a1008 */
[C---:B--2---:R-:W-:Y:S02]  /*1a660*/  IADD3 R4, P0, PT, R0.reuse, R14, RZ ;  /* 0x0000000e00047210 */ /* 0x044fe40007f1e0ff */
[----:B---3--:R-:W-:-:S03]  /*1a670*/  IADD3 R12, P2, PT, R0, R9, RZ ;  /* 0x00000009000c7210 */ /* 0x008fc60007f5e0ff */
[--C-:B------:R-:W-:Y:S01]  /*1a680*/  IMAD.X R5, R17, 0x1, R26.reuse, P0 ;  /* 0x0000000111057824 */ /* 0x100fe200000e061a */
[----:B----4-:R-:W-:Y:S01]  /*1a690*/  IADD3 R6, P0, PT, R0, R29, RZ ;  /* 0x0000001d00067210 */ /* 0x010fe20007f1e0ff */
[----:B------:R-:W-:-:S03]  /*1a6a0*/  IMAD.X R13, R16, 0x1, R26, P2 ;  /* 0x00000001100d7824 */ /* 0x000fc600010e061a */
[----:B------:R1:W-:Y:S01]  /*1a6b0*/  LDGSTS.E [R3+0x43800], desc[UR8][R4.64], P1 ;  /* 0x4380000004037fae */ /* 0x0003e200089a1008 */
[----:B------:R-:W-:-:S03]  /*1a6c0*/  IMAD.X R7, R10, 0x1, R26, P0 ;  /* 0x000000010a077824 */ /* 0x000fc600000e061a */
[----:B------:R2:W-:Y:S04]  /*1a6d0*/  LDGSTS.E [R3+0x44000], desc[UR8][R12.64], P1 ;  /* 0x440000000c037fae */ /* 0x0005e800089a1008 */
[----:B------:R3:W-:Y:S01]  /*1a6e0*/  LDGSTS.E [R3+0x44800], desc[UR8][R6.64], P1 ;  /* 0x4480000006037fae */ /* 0x0007e200089a1008 */
[C---:B-1----:R-:W-:Y:S02]  /*1a6f0*/  IADD3 R4, P2, PT, R0.reuse, R24, RZ ;  /* 0x0000001800047210 */ /* 0x042fe40007f5e0ff */
[----:B--2---:R-:W-:-:S03]  /*1a700*/  IADD3 R12, P0, PT, R0, R28, RZ ;  /* 0x0000001c000c7210 */ /* 0x004fc60007f1e0ff */
[--C-:B------:R-:W-:Y:S01]  /*1a710*/  IMAD.X R5, R8, 0x1, R26.reuse, P2 ;  /* 0x0000000108057824 */ /* 0x100fe200010e061a */
[----:B---3--:R-:W-:Y:S01]  /*1a720*/  IADD3 R6, P2, PT, R0, R25, RZ ;  /* 0x0000001900067210 */ /* 0x008fe20007f5e0ff */
[--C-:B------:R-:W-:Y:S01]  /*1a730*/  IMAD.X R13, R18, 0x1, R26.reuse, P0 ;  /* 0x00000001120d7824 */ /* 0x100fe200000e061a */
[----:B------:R-:W-:Y:S02]  /*1a740*/  IADD3 R14, P3, PT, R0, R27, RZ ;  /* 0x0000001b000e7210 */ /* 0x000fe40007f7e0ff */
[----:B------:R1:W-:Y:S01]  /*1a750*/  LDGSTS.E [R3+0x45000], desc[UR8][R4.64], P1 ;  /* 0x4500000004037fae */ /* 0x0003e200089a1008 */
[----:B------:R-:W-:-:S03]  /*1a760*/  IMAD.X R7, R2, 0x1, R26, P2 ;  /* 0x0000000102077824 */ /* 0x000fc600010e061a */
[----:B------:R2:W-:Y:S04]  /*1a770*/  LDGSTS.E [R3+0x45800], desc[UR8][R12.64], P1 ;  /* 0x458000000c037fae */ /* 0x0005e800089a1008 */
[----:B------:R3:W-:Y:S01]  /*1a780*/  LDGSTS.E [R3+0x46000], desc[UR8][R6.64], P1 ;  /* 0x4600000006037fae */ /* 0x0007e200089a1008 */
[C---:B-1----:R-:W-:Y:S02]  /*1a790*/  IADD3 R4, P0, PT, R0.reuse, R21, RZ ;  /* 0x0000001500047210 */ /* 0x042fe40007f1e0ff */
[----:B--2---:R-:W-:Y:S02]  /*1a7a0*/  IADD3 R12, P2, PT, R0, R20, RZ ;  /* 0x00000014000c7210 */ /* 0x004fe40007f5e0ff */
[----:B------:R-:W2:Y:S04]  /*1a7b0*/  LDL.LU R0, [R1+0x6d8] ;  /* 0x0006d80001007983 */ /* 0x000ea80000300800 */
[----:B------:R-:W3:Y:S04]  /*1a7c0*/  LDL.LU R6, [R1+0x430] ;  /* 0x0004300001067983 */ /* 0x000ee80000300800 */
[----:B------:R-:W4:Y:S01]  /*1a7d0*/  LDL R7, [R1+0x3c4] ;  /* 0x0003c40001077983 */ /* 0x000f220000100800 */
[----:B------:R-:W-:-:S02]  /*1a7e0*/  IMAD.X R5, R11, 0x1, R26, P0 ;  /* 0x000000010b057824 */ /* 0x000fc400000e061a */
[--C-:B------:R-:W-:Y:S02]  /*1a7f0*/  IMAD.X R15, R22, 0x1, R26.reuse, P3 ;  /* 0x00000001160f7824 */ /* 0x100fe400018e061a */
[----:B------:R-:W-:Y:S02]  /*1a800*/  IMAD.X R13, R23, 0x1, R26, P2 ;  /* 0x00000001170d7824 */ /* 0x000fe400010e061a */
[----:B------:R-:W2:Y:S04]  /*1a810*/  LDL.LU R26, [R1+0x3dc] ;  /* 0x0003dc00011a7983 */ /* 0x000ea80000300800 */
[----:B------:R1:W-:Y:S04]  /*1a820*/  LDGSTS.E [R3+0x46800], desc[UR8][R4.64], P1 ;  /* 0x4680000004037fae */ /* 0x0003e800089a1008 */
[----:B------:R1:W-:Y:S04]  /*1a830*/  LDGSTS.E [R3+0x47000], desc[UR8][R14.64], P1 ;  /* 0x470000000e037fae */ /* 0x0003e800089a1008 */
[----:B------:R1:W-:Y:S04]  /*1a840*/  LDGSTS.E [R3+0x47800], desc[UR8][R12.64], P1 ;  /* 0x478000000c037fae */ /* 0x0003e800089a1008 */
[----:B------:R-:W0:Y:S01]  /*1a850*/  LDGDEPBAR ;  /* 0x00000000000079af */ /* 0x000e220000000000 */
[----:B----4-:R-:W-:-:S02]  /*1a860*/  IADD3 R20, P1, PT, R20, R7, RZ ;  /* 0x0000000714147210 */ /* 0x010fc40007f3e0ff */
[-C--:B------:R-:W-:Y:S02]  /*1a870*/  IADD3 R27, P2, PT, R27, R7.reuse, RZ ;  /* 0x000000071b1b7210 */ /* 0x080fe40007f5e0ff */
[-C--:B------:R-:W-:Y:S01]  /*1a880*/  IADD3 R21, P3, PT, R21, R7.reuse, RZ ;  /* 0x0000000715157210 */ /* 0x080fe20007f7e0ff */
[----:B------:R4:W-:Y:S04]  /*1a890*/  STL [R1+0x460], R20 ;  /* 0x0004601401007387 */ /* 0x0009e80000100800 */
[----:B----4-:R-:W4:Y:S04]  /*1a8a0*/  LDL.LU R20, [R1+0x6d4] ;  /* 0x0006d40001147983 */ /* 0x010f280000300800 */
[----:B------:R1:W-:Y:S04]  /*1a8b0*/  STL [R1+0x45c], R27 ;  /* 0x00045c1b01007387 */ /* 0x0003e80000100800 */
[----:B-1----:R-:W2:Y:S04]  /*1a8c0*/  LDL R27, [R1+0x464] ;  /* 0x00046400011b7983 */ /* 0x002ea80000100800 */
[----:B------:R1:W-:Y:S04]  /*1a8d0*/  STL [R1+0x458], R21 ;  /* 0x0004581501007387 */ /* 0x0003e80000100800 */
[----:B-1----:R-:W2:Y:S01]  /*1a8e0*/  LDL.LU R21, [R1+0x6d0] ;  /* 0x0006d00001157983 */ /* 0x002ea20000300800 */
[----:B------:R-:W-:-:S02]  /*1a8f0*/  IADD3 R25, P4, PT, R25, R7, RZ ;  /* 0x0000000719197210 */ /* 0x000fc40007f9e0ff */
[----:B------:R-:W-:-:S03]  /*1a900*/  IADD3 R28, P5, PT, R28, R7, RZ ;  /* 0x000000071c1c7210 */ /* 0x000fc60007fbe0ff */
[----:B------:R1:W-:Y:S04]  /*1a910*/  STL [R1+0x454], R25 ;  /* 0x0004541901007387 */ /* 0x0003e80000100800 */
[----:B-1----:R-:W4:Y:S04]  /*1a920*/  LDL.LU R25, [R1+0x6cc] ;  /* 0x0006cc0001197983 */ /* 0x002f280000300800 */
[----:B------:R1:W-:Y:S04]  /*1a930*/  STL [R1+0x450], R28 ;  /* 0x0004501c01007387 */ /* 0x0003e80000100800 */
[----:B-1----:R-:W4:Y:S01]  /*1a940*/  LDL.LU R28, [R1+0x6c8] ;  /* 0x0006c800011c7983 */ /* 0x002f220000300800 */
[----:B------:R-:W-:-:S02]  /*1a950*/  IADD3 R24, P6, PT, R24, R7, RZ ;  /* 0x0000000718187210 */ /* 0x000fc40007fde0ff */
[----:B------:R-:W-:-:S03]  /*1a960*/  IADD3 R29, P0, PT, R29, R7, RZ ;  /* 0x000000071d1d7210 */ /* 0x000fc60007f1e0ff */
[----:B------:R1:W-:Y:S04]  /*1a970*/  STL [R1+0x448], R24 ;  /* 0x0004481801007387 */ /* 0x0003e80000100800 */
[----:B-1----:R-:W4:Y:S04]  /*1a980*/  LDL.LU R24, [R1+0x6c4] ;  /* 0x0006c40001187983 */ /* 0x002f280000300800 */
[----:B------:R1:W-:Y:S04]  /*1a990*/  STL [R1+0x440], R29 ;  /* 0x0004401d01007387 */ /* 0x0003e80000100800 */
[----:B-1----:R-:W4:Y:S01]  /*1a9a0*/  LDL.LU R29, [R1+0x6c0] ;  /* 0x0006c000011d7983 */ /* 0x002f220000300800 */
[--C-:B--2---:R-:W-:Y:S01]  /*1a9b0*/  IMAD.X R23, R23, 0x1, R21.reuse, P1 ;  /* 0x0000000117177824 */ /* 0x104fe200008e0615 */
[----:B------:R-:W-:Y:S01]  /*1a9c0*/  IADD3 R9, P1, PT, R9, R7, RZ ;  /* 0x0000000709097210 */ /* 0x000fe20007f3e0ff */
[----:B------:R-:W-:-:S02]  /*1a9d0*/  IMAD.X R22, R22, 0x1, R21, P2 ;  /* 0x0000000116167824 */ /* 0x000fc400010e0615 */
[--C-:B------:R-:W-:Y:S01]  /*1a9e0*/  IMAD.X R11, R11, 0x1, R21.reuse, P3 ;  /* 0x000000010b0b7824 */ /* 0x100fe200018e0615 */
[----:B------:R1:W-:Y:S01]  /*1a9f0*/  STL [R1+0x44c], R23 ;  /* 0x00044c1701007387 */ /* 0x0003e20000100800 */
[-C--:B---3--:R-:W-:Y:S02]  /*1aa00*/  IADD3 R6, P2, PT, R6, R7.reuse, RZ ;  /* 0x0000000706067210 */ /* 0x088fe40007f5e0ff */
[-C--:B----4-:R-:W-:Y:S01]  /*1aa10*/  IADD3 R20, P3, PT, R20, R7.reuse, RZ ;  /* 0x0000000714147210 */ /* 0x090fe20007f7e0ff */
[--C-:B------:R-:W-:Y:S01]  /*1aa20*/  IMAD.X R2, R2, 0x1, R21.reuse, P4 ;  /* 0x0000000102027824 */ /* 0x100fe200020e0615 */
[----:B-1----:R-:W2:Y:S04]  /*1aa30*/  LDL.LU R23, [R1+0x6bc] ;  /* 0x0006bc0001177983 */ /* 0x002ea80000300800 */
[----:B------:R1:W-:Y:S04]  /*1aa40*/  STL [R1+0x438], R9 ;  /* 0x0004380901007387 */ /* 0x0003e80000100800 */
[----:B-1----:R-:W3:Y:S04]  /*1aa50*/  LDL.LU R9, [R1+0x6b8] ;  /* 0x0006b80001097983 */ /* 0x002ee80000300800 */
[----:B------:R1:W-:Y:S04]  /*1aa60*/  STL [R1+0x444], R22 ;  /* 0x0004441601007387 */ /* 0x0003e80000100800 */
[----:B-1----:R-:W4:Y:S04]  /*1aa70*/  LDL.LU R22, [R1+0x6b4] ;  /* 0x0006b40001167983 */ /* 0x002f280000300800 */
[----:B------:R1:W-:Y:S04]  /*1aa80*/  STL [R1+0x43c], R11 ;  /* 0x00043c0b01007387 */ /* 0x0003e80000100800 */
[----:B-1----:R-:W2:Y:S04]  /*1aa90*/  LDL.LU R11, [R1+0x6b0] ;  /* 0x0006b000010b7983 */ /* 0x002ea80000300800 */
[----:B------:R-:W-:Y:S04]  /*1aaa0*/  STL [R1+0x430], R6 ;  /* 0x0004300601007387 */ /* 0x000fe80000100800 */
[----:B------:R1:W-:Y:S04]  /*1aab0*/  STL [R1+0x428], R20 ;  /* 0x0004281401007387 */ /* 0x0003e80000100800 */
[----:B-1----:R-:W4:Y:S04]  /*1aac0*/  LDL.LU R20, [R1+0x6ac] ;  /* 0x0006ac0001147983 */ /* 0x002f280000300800 */
[----:B------:R-:W4:Y:S04]  /*1aad0*/  LDL R4, [R1+0x3d8] ;  /* 0x0003d80001047983 */ /* 0x000f280000100800 */
[----:B------:R1:W-:Y:S04]  /*1aae0*/  STL [R1+0x434], R2 ;  /* 0x0004340201007387 */ /* 0x0003e80000100800 */
[----:B-1----:R-:W4:Y:S01]  /*1aaf0*/  LDL.LU R2, [R1+0x6a8] ;  /* 0x0006a80001027983 */ /* 0x002f220000300800 */
[----:B------:R-:W-:Y:S01]  /*1ab00*/  IADD3 R28, P4, PT, R28, R7, RZ ;  /* 0x000000071c1c7210 */ /* 0x000fe20007f9e0ff */
[----:B------:R-:W-:-:S04]  /*1ab10*/  IMAD.X R18, R18, 0x1, R21, P5 ;  /* 0x0000000112127824 */ /* 0x000fc800028e0615 */
[----:B------:R1:W-:Y:S04]  /*1ab20*/  STL [R1+0x420], R28 ;  /* 0x0004201c01007387 */ /* 0x0003e80000100800 */
[----:B-1----:R-:W4:Y:S04]  /*1ab30*/  LDL.LU R28, [R1+0x6a4] ;  /* 0x0006a400011c7983 */ /* 0x002f280000300800 */
[----:B------:R1:W-:Y:S04]  /*1ab40*/  STL [R1+0x42c], R18 ;  /* 0x00042c1201007387 */ /* 0x0003e80000100800 */
[----:B-1----:R-:W4:Y:S01]  /*1ab50*/  LDL.LU R18, [R1+0x6a0] ;  /* 0x0006a00001127983 */ /* 0x002f220000300800 */
[----:B------:R-:W-:Y:S01]  /*1ab60*/  IADD3 R29, P5, PT, R29, R7, RZ ;  /* 0x000000071d1d7210 */ /* 0x000fe20007fbe0ff */
[----:B------:R-:W-:-:S02]  /*1ab70*/  IMAD.X R8, R8, 0x1, R21, P6 ;  /* 0x0000000108087824 */ /* 0x000fc400030e0615 */
[--C-:B------:R-:W-:Y:S02]  /*1ab80*/  IMAD.X R10, R10, 0x1, R21.reuse, P0 ;  /* 0x000000010a0a7824 */ /* 0x100fe400000e0615 */
[----:B------:R1:W-:Y:S01]  /*1ab90*/  STL [R1+0x418], R29 ;  /* 0x0004181d01007387 */ /* 0x0003e20000100800 */
[----:B------:R-:W-:-:S03]  /*1aba0*/  IMAD.X R16, R16, 0x1, R21, P1 ;  /* 0x0000000110107824 */ /* 0x000fc600008e0615 */
[----:B-1----:R-:W4:Y:S04]  /*1abb0*/  LDL.LU R29, [R1+0x69c] ;  /* 0x00069c00011d7983 */ /* 0x002f280000300800 */
[----:B------:R1:W-:Y:S04]  /*1abc0*/  STL [R1+0x424], R8 ;  /* 0x0004240801007387 */ /* 0x0003e80000100800 */
[----:B-1----:R1:W5:Y:S01]  /*1abd0*/  LDL.LU R8, [R1+0x698] ;  /* 0x0006980001087983 */ /* 0x0023620000300800 */
[----:B---3--:R-:W-:-:S05]  /*1abe0*/  IADD3 R9, P6, PT, R9, R7, RZ ;  /* 0x0000000709097210 */ /* 0x008fca0007fde0ff */
[----:B------:R3:W-:Y:S04]  /*1abf0*/  STL [R1+0x410], R9 ;  /* 0x0004100901007387 */ /* 0x0007e80000100800 */
[----:B---3--:R1:W5:Y:S04]  /*1ac00*/  LDL.LU R9, [R1+0x694] ;  /* 0x0006940001097983 */ /* 0x0083680000300800 */
[----:B------:R3:W-:Y:S01]  /*1ac10*/  STL [R1+0x41c], R10 ;  /* 0x00041c0a01007387 */ /* 0x0007e20000100800 */
[----:B--2---:R-:W-:-:S03]  /*1ac20*/  IADD3 R11, P0, PT, R11, R7, RZ ;  /* 0x000000070b0b7210 */ /* 0x004fc60007f1e0ff */
[----:B---3--:R1:W5:Y:S04]  /*1ac30*/  LDL.LU R10, [R1+0x690] ;  /* 0x00069000010a7983 */ /* 0x0083680000300800 */
[----:B------:R-:W2:Y:S04]  /*1ac40*/  LDL R3, [R1+0x470] ;  /* 0x0004700001037983 */ /* 0x000ea80000100800 */
[----:B------:R3:W-:Y:S04]  /*1ac50*/  STL [R1+0x408], R11 ;  /* 0x0004080b01007387 */ /* 0x0007e80000100800 */
[----:B---3--:R1:W5:Y:S04]  /*1ac60*/  LDL.LU R11, [R1+0x68c] ;  /* 0x00068c00010b7983 */ /* 0x0083680000300800 */
[----:B------:R3:W-:Y:S01]  /*1ac70*/  STL [R1+0x414], R16 ;  /* 0x0004141001007387 */ /* 0x0007e20000100800 */
[----:B----4-:R-:W-:-:S03]  /*1ac80*/  IADD3 R2, P1, PT, R2, R7, RZ ;  /* 0x0000000702027210 */ /* 0x010fc60007f3e0ff */
[----:B---3--:R1:W5:Y:S04]  /*1ac90*/  LDL.LU R16, [R1+0x688] ;  /* 0x0006880001107983 */ /* 0x0083680000300800 */
[----:B------:R3:W-:Y:S04]  /*1aca0*/  STL [R1+0x400], R2 ;  /* 0x0004000201007387 */ /* 0x0007e80000100800 */
[----:B---3--:R-:W3:Y:S01]  /*1acb0*/  LDL.LU R2, [R1+0x684] ;  /* 0x0006840001027983 */ /* 0x008ee20000300800 */
[--C-:B------:R-:W-:Y:S02]  /*1acc0*/  IMAD.X R17, R17, 0x1, R21.reuse, P2 ;  /* 0x0000000111117824 */ /* 0x100fe400010e0615 */
[----:B------:R-:W-:-:S02]  /*1acd0*/  IMAD.X R19, R19, 0x1, R21, P3 ;  /* 0x0000000113137824 */ /* 0x000fc400018e0615 */
[----:B------:R-:W-:Y:S02]  /*1ace0*/  VIADD R26, R26, 0x1 ;  /* 0x000000011a1a7836 */ /* 0x000fe40000000000 */
[----:B------:R-:W-:Y:S01]  /*1acf0*/  IMAD.X R0, R0, 0x1, R21, P4 ;  /* 0x0000000100007824 */ /* 0x000fe200020e0615 */
[----:B------:R4:W-:Y:S01]  /*1ad00*/  STL [R1+0x40c], R17 ;  /* 0x00040c1101007387 */ /* 0x0009e20000100800 */
[----:B------:R-:W-:-:S03]  /*1ad10*/  IADD3 R18, P2, PT, R18, R7, RZ ;  /* 0x0000000712127210 */ /* 0x000fc60007f5e0ff */
[----:B----4-:R1:W5:Y:S04]  /*1ad20*/  LDL.LU R17, [R1+0x680] ;  /* 0x0006800001117983 */ /* 0x0103680000300800 */
[----:B------:R4:W-:Y:S01]  /*1ad30*/  STL [R1+0x3f8], R18 ;  /* 0x0003f81201007387 */ /* 0x0009e20000100800 */
[--C-:B------:R-:W-:Y:S02]  /*1ad40*/  IMAD.X R25, R25, 0x1, R21.reuse, P5 ;  /* 0x0000000119197824 */ /* 0x100fe400028e0615 */
[--C-:B------:R-:W-:Y:S02]  /*1ad50*/  IMAD.X R24, R24, 0x1, R21.reuse, P6 ;  /* 0x0000000118187824 */ /* 0x100fe400030e0615 */
[--C-:B------:R-:W-:Y:S02]  /*1ad60*/  IMAD.X R23, R23, 0x1, R21.reuse, P0 ;  /* 0x0000000117177824 */ /* 0x100fe400000e0615 */
[----:B------:R-:W-:-:S02]  /*1ad70*/  IMAD.X R22, R22, 0x1, R21, P1 ;  /* 0x0000000116167824 */ /* 0x000fc400008e0615 */
[----:B------:R-:W-:Y:S01]  /*1ad80*/  IMAD.X R20, R20, 0x1, R21, P2 ;  /* 0x0000000114147824 */ /* 0x000fe200010e0615 */
[----:B----4-:R1:W5:Y:S04]  /*1ad90*/  LDL.LU R18, [R1+0x67c] ;  /* 0x00067c0001127983 */ /* 0x0103680000300800 */
[----:B------:R4:W-:Y:S04]  /*1ada0*/  STL [R1+0x404], R19 ;  /* 0x0004041301007387 */ /* 0x0009e80000100800 */
[----:B----4-:R1:W5:Y:S04]  /*1adb0*/  LDL.LU R19, [R1+0x678] ;  /* 0x0006780001137983 */ /* 0x0103680000300800 */
[----:B------:R-:W-:Y:S04]  /*1adc0*/  STL [R1+0x3dc], R26 ;  /* 0x0003dc1a01007387 */ /* 0x000fe80000100800 */
[----:B------:R4:W-:Y:S04]  /*1add0*/  STL [R1+0x3fc], R0 ;  /* 0x0003fc0001007387 */ /* 0x0009e80000100800 */
[----:B----4-:R1:W5:Y:S04]  /*1ade0*/  LDL.LU R0, [R1+0x674] ;  /* 0x0006740001007983 */ /* 0x0103680000300800 */
[----:B------:R1:W-:Y:S04]  /*1adf0*/  STL [R1+0x3e4], R25 ;  /* 0x0003e41901007387 */ /* 0x0003e80000100800 */
[----:B------:R1:W-:Y:S04]  /*1ae00*/  STL [R1+0x3e8], R24 ;  /* 0x0003e81801007387 */ /* 0x0003e80000100800 */
[----:B------:R1:W-:Y:S04]  /*1ae10*/  STL [R1+0x3ec], R23 ;  /* 0x0003ec1701007387 */ /* 0x0003e80000100800 */
[----:B------:R1:W-:Y:S04]  /*1ae20*/  STL [R1+0x3f0], R22 ;  /* 0x0003f01601007387 */ /* 0x0003e80000100800 */
[----:B------:R1:W-:Y:S01]  /*1ae30*/  STL [R1+0x3f4], R20 ;  /* 0x0003f41401007387 */ /* 0x0003e20000100800 */
[----:B------:R-:W-:-:S02]  /*1ae40*/  ISETP.NE.U32.AND P4, PT, R27, R26, PT ;  /* 0x0000001a1b00720c */ /* 0x000fc40003f85070 */
[----:B------:R-:W-:-:S05]  /*1ae50*/  LEA R29, P3, R4, R29, 0x2 ;  /* 0x0000001d041d7211 */ /* 0x000fca00078610ff */
[----:B--2---:R-:W-:Y:S02]  /*1ae60*/  IMAD.X R28, R28, 0x1, R3, P3 ;  /* 0x000000011c1c7824 */ /* 0x004fe400018e0603 */
[----:B---3--:R-:W-:-:S04]  /*1ae70*/  VIADD R2, R2, 0xffffffc0 ;  /* 0xffffffc002027836 */ /* 0x008fc80000000000 */
[----:B-1----:R-:W-:Y:S05]  /*1ae80*/  @P4 BRA `(.L_x_1) ;  /* 0xfffffef400744947 */ /* 0x002fea000383ffff */
.L_x_0:
[----:B------:R-:W3:Y:S01]  /*1ae90*/  LDL.LU R7, [R1+0x668] ;  /* 0x0006680001077983 */ /* 0x000ee20000300800 */
[----:B------:R-:W1:Y:S01]  /*1aea0*/  LDCU UR5, c[0x0][0x39c] ;  /* 0x00007380ff0577ac */ /* 0x000e620008000800 */
[----:B------:R-:W-:-:S04]  /*1aeb0*/  DEPBAR.LE SB0, 0x0 ;  /* 0x000080000000791a */ /* 0x000fc80000000000 */
[----:B------:R-:W4:Y:S01]  /*1aec0*/  LDL.LU R6, [R1+0x66c] ;  /* 0x00066c0001067983 */ /* 0x000f220000300800 */
[----:B------:R-:W2:Y:S03]  /*1aed0*/  LDCU UR10, c[0x0][0x39c] ;  /* 0x00007380ff0a77ac */ /* 0x000ea60008000800 */
[----:B------:R-:W2:Y:S01]  /*1aee0*/  LDL R3, [R1+0x3d4] ;  /* 0x0003d40001037983 */ /* 0x000ea20000100800 */
[----:B------:R-:W1:Y:S03]  /*1aef0*/  LDCU UR6, c[0x0][0x39c] ;  /* 0x00007380ff0677ac */ /* 0x000e660008000800 */
[----:B------:R-:W3:Y:S01]  /*1af00*/  LDL.LU R20, [R1+0x670] ;  /* 0x0006700001147983 */ /* 0x000ee20000300800 */
[----:B------:R-:W1:Y:S01]  /*1af10*/  LDCU UR7, c[0x0][0x39c] ;  /* 0x00007380ff0777ac */ /* 0x000e620008000800 */
[----:B------:R-:W1:Y:S01]  /*1af20*/  S2R R21, SR_TID.X ;  /* 0x0000000000157919 */ /* 0x000e620000002100 */
[----:B------:R-:W1:Y:S01]  /*1af30*/  LDCU UR11, c[0x0][0x39c] ;  /* 0x00007380ff0b77ac */ /* 0x000e620008000800 */
[----:B------:R-:W1:Y:S01]  /*1af40*/  S2R R5, SR_TID.X ;  /* 0x0000000000057919 */ /* 0x000e620000002100 */
[----:B------:R-:W1:Y:S01]  /*1af50*/  LDCU UR12, c[0x0][0x39c] ;  /* 0x00007380ff0c77ac */ /* 0x000e620008000800 */
[----:B--2---:R-:W2:Y:S01]  /*1af60*/  LDL.LU R12, [R1+0x340] ;  /* 0x00034000010c7983 */ /* 0x004ea20000300800 */
[----:B------:R-:W1:Y:S03]  /*1af70*/  LDCU UR13, c[0x0][0x39c] ;  /* 0x00007380ff0d77ac */ /* 0x000e660008000800 */
[----:B------:R-:W2:Y:S04]  /*1af80*/  LDL.LU R13, [R1+0x348] ;  /* 0x00034800010d7983 */ /* 0x000ea80000300800 */
[----:B------:R-:W2:Y:S04]  /*1af90*/  LDL.LU R14, [R1+0x2e0] ;  /* 0x0002e000010e7983 */ /* 0x000ea80000300800 */
[----:B------:R-:W2:Y:S01]  /*1afa0*/  LDL.LU R15, [R1+0x2e8] ;  /* 0x0002e800010f7983 */ /* 0x000ea20000300800 */
[----:B-1----:R-:W-:-:S02]  /*1afb0*/  IMAD.SHL.U32 R2, R21, 0x80, RZ ;  /* 0x0000008015027824 */ /* 0x002fc400078e00ff */
[C---:B-----5:R-:W-:Y:S02]  /*1afc0*/  IMAD.SHL.U32 R0, R21.reuse, 0x100, RZ ;  /* 0x0000010015007824 */ /* 0x060fe400078e00ff */
[----:B------:R-:W-:Y:S01]  /*1afd0*/  IMAD.SHL.U32 R4, R21, 0x10, RZ ;  /* 0x0000001015047824 */ /* 0x000fe200078e00ff */
[----:B------:R-:W-:Y:S02]  /*1afe0*/  LOP3.LUT R2, R2, 0x800, RZ, 0xc0, !PT ;  /* 0x0000080002027812 */ /* 0x000fe400078ec0ff */
[----:B------:R-:W-:Y:S02]  /*1aff0*/  LOP3.LUT R0, R0, 0x2000, RZ, 0xc0, !PT ;  /* 0x0000200000007812 */ /* 0x000fe400078ec0ff */
[----:B------:R-:W-:Y:S02]  /*1b000*/  LOP3.LUT R4, R4, 0xf0, RZ, 0xc0, !PT ;  /* 0x000000f004047812 */ /* 0x000fe400078ec0ff */
[----:B------:R-:W-:Y:S02]  /*1b010*/  IADD3 R0, PT, PT, R0, UR4, R2 ;  /* 0x0000000400007c10 */ /* 0x000fe4000fffe002 */
[----:B------:R-:W-:-:S03]  /*1b020*/  LOP3.LUT R5, R5, 0x1c0, RZ, 0xc0, !PT ;  /* 0x000001c005057812 */ /* 0x000fc600078ec0ff */
[----:B------:R-:W-:Y:S01]  /*1b030*/  IMAD.IADD R4, R4, 0x1, R0 ;  /* 0x0000000104047824 */ /* 0x000fe200078e0200 */
[----:B------:R-:W-:Y:S01]  /*1b040*/  BAR.SYNC.DEFER_BLOCKING 0x0 ;  /* 0x0000000000007b1d */ /* 0x000fe20000010000 */
[C---:B------:R-:W-:Y:S02]  /*1b050*/  VIADD R2, R3.reuse, 0x1 ;  /* 0x0000000103027836 */ /* 0x040fe40000000000 */
[----:B------:R-:W-:Y:S01]  /*1b060*/  VIADD R0, R3, 0x2 ;  /* 0x0000000203007836 */ /* 0x000fe20000000000 */
[----:B---3--:R-:W-:-:S04]  /*1b070*/  ISETP.GE.AND P0, PT, R20, R7, PT ;  /* 0x000000071400720c */ /* 0x008fc80003f06270 */
[----:B------:R-:W-:Y:S01]  /*1b080*/  ISETP.LT.AND P1, PT, R2, UR5, !P0 ;  /* 0x0000000502007c0c */ /* 0x000fe2000c721270 */
[C---:B------:R-:W-:Y:S01]  /*1b090*/  VIADD R2, R3.reuse, 0x3 ;  /* 0x0000000303027836 */ /* 0x040fe20000000000 */
[C---:B----4-:R-:W-:Y:S01]  /*1b0a0*/  ISETP.LT.AND P2, PT, R3.reuse, R6, !P0 ;  /* 0x000000060300720c */ /* 0x050fe20004741270 */
[----:B------:R-:W-:Y:S01]  /*1b0b0*/  VIADD R3, R3, 0x4 ;  /* 0x0000000403037836 */ /* 0x000fe20000000000 */
[----:B------:R-:W-:Y:S01]  /*1b0c0*/  LOP3.LUT R21, R21, 0x1ff, RZ, 0xc0, !PT ;  /* 0x000001ff15157812 */ /* 0x000fe200078ec0ff */
[----:B------:R-:W1:Y:S01]  /*1b0d0*/  LDCU UR5, c[0x0][0x3b8] ;  /* 0x00007700ff0577ac */ /* 0x000e620008000800 */
[----:B------:R-:W-:Y:S02]  /*1b0e0*/  ISETP.LT.AND P5, PT, R0, UR6, !P0 ;  /* 0x0000000600007c0c */ /* 0x000fe4000c7a1270 */
[----:B------:R-:W-:Y:S01]  /*1b0f0*/  ISETP.LT.AND P3, PT, R3, UR10, !P0 ;  /* 0x0000000a03007c0c */ /* 0x000fe2000c761270 */
[----:B------:R-:W-:Y:S01]  /*1b100*/  IMAD R3, R5, 0x4, R4 ;  /* 0x0000000405037824 */ /* 0x000fe200078e0204 */
[----:B------:R-:W-:Y:S01]  /*1b110*/  LEA R0, R21, UR4, 0x4 ;  /* 0x0000000415007c11 */ /* 0x000fe2000f8e20ff */
[----:B------:R-:W3:Y:S01]  /*1b120*/  LDL.LU R4, [R1+0x280] ;  /* 0x0002800001047983 */ /* 0x000ee20000300800 */
[----:B------:R-:W4:Y:S01]  /*1b130*/  LDCU UR4, c[0x0][0x3b4] ;  /* 0x00007680ff0477ac */ /* 0x000f220008000800 */
[----:B------:R-:W-:-:S02]  /*1b140*/  ISETP.LT.AND P4, PT, R2, UR7, !P0 ;  /* 0x0000000702007c0c */ /* 0x000fc4000c781270 */
[----:B------:R-:W3:Y:S01]  /*1b150*/  LDL.LU R5, [R1+0x288] ;  /* 0x0002880001057983 */ /* 0x000ee20000300800 */
[----:B------:R-:W1:Y:S03]  /*1b160*/  LDCU.64 UR6, c[0x0][0x390] ;  /* 0x00007200ff0677ac */ /* 0x000e660008000a00 */
[----:B------:R-:W3:Y:S01]  /*1b170*/  LDL.LU R6, [R1+0x1b0] ;  /* 0x0001b00001067983 */ /* 0x000ee20000300800 */
[----:B------:R-:W1:Y:S03]  /*1b180*/  LDCU UR10, c[0x0][0x39c] ;  /* 0x00007380ff0a77ac */ /* 0x000e660008000800 */
[----:B------:R-:W3:Y:S04]  /*1b190*/  LDL.LU R7, [R1+0x1b8] ;  /* 0x0001b80001077983 */ /* 0x000ee80000300800 */
[----:B--2---:R2:W-:Y:S04]  /*1b1a0*/  STSM.16.M88.4 [R3], R12 ;  /* 0x0000000c03007844 */ /* 0x0045e80000000200 */
[----:B--2---:R-:W2:Y:S04]  /*1b1b0*/  LDL.LU R12, [R1+0x344] ;  /* 0x00034400010c7983 */ /* 0x004ea80000300800 */
[----:B------:R-:W2:Y:S04]  /*1b1c0*/  LDL.LU R13, [R1+0x34c] ;  /* 0x00034c00010d7983 */ /* 0x000ea80000300800 */
[----:B------:R-:W2:Y:S04]  /*1b1d0*/  LDL.LU R14, [R1+0x2e4] ;  /* 0x0002e400010e7983 */ /* 0x000ea80000300800 */
[----:B------:R-:W2:Y:S04]  /*1b1e0*/  LDL.LU R15, [R1+0x2ec] ;  /* 0x0002ec00010f7983 */ /* 0x000ea80000300800 */
[----:B---3--:R3:W-:Y:S01]  /*1b1f0*/  STSM.16.M88.4 [R3+0x1000], R4 ;  /* 0x0010000403007844 */ /* 0x0087e20000000200 */
[----:B------:R-:W-:Y:S06]  /*1b200*/  BAR.SYNC.DEFER_BLOCKING 0x0 ;  /* 0x0000000000007b1d */ /* 0x000fec0000010000 */
[----:B---3--:R-:W3:Y:S04]  /*1b210*/  LDL.LU R4, [R1+0x284] ;  /* 0x0002840001047983 */ /* 0x008ee80000300800 */
[----:B------:R-:W3:Y:S04]  /*1b220*/  LDL.LU R5, [R1+0x28c] ;  /* 0x00028c0001057983 */ /* 0x000ee80000300800 */
[----:B------:R-:W3:Y:S04]  /*1b230*/  LDL.LU R6, [R1+0x1b4] ;  /* 0x0001b40001067983 */ /* 0x000ee80000300800 */
[----:B------:R-:W-:Y:S04]  /*1b240*/  STL [R1+0xc], R0 ;  /* 0x00000c0001007387 */ /* 0x000fe80000100800 */
[----:B------:R-:W3:Y:S04]  /*1b250*/  LDL.LU R7, [R1+0x1bc] ;  /* 0x0001bc0001077983 */ /* 0x000ee80000300800 */
[----:B------:R-:W1:Y:S04]  /*1b260*/  LDS.128 R24, [R0] ;  /* 0x0000000000187984 */ /* 0x000e680000000c00 */
[----:B-1----:R-:W-:Y:S04]  /*1b270*/  STL.64 [R1+0x20], R24 ;  /* 0x0000201801007387 */ /* 0x002fe80000100a00 */
[----:B------:R-:W-:Y:S04]  /*1b280*/  STL.64 [R1+0x28], R26 ;  /* 0x0000281a01007387 */ /* 0x000fe80000100a00 */
[----:B------:R-:W1:Y:S01]  /*1b290*/  LDS.128 R24, [R0+0x2000] ;  /* 0x0020000000187984 */ /* 0x000e620000000c00 */
[----:B------:R-:W-:Y:S06]  /*1b2a0*/  BAR.SYNC.DEFER_BLOCKING 0x0 ;  /* 0x0000000000007b1d */ /* 0x000fec0000010000 */
[----:B--2---:R2:W-:Y:S04]  /*1b2b0*/  STSM.16.M88.4 [R3], R12 ;  /* 0x0000000c03007844 */ /* 0x0045e80000000200 */
[----:B-1----:R-:W-:Y:S04]  /*1b2c0*/  STL.64 [R1+0x50], R24 ;  /* 0x0000501801007387 */ /* 0x002fe80000100a00 */
[----:B------:R-:W-:Y:S04]  /*1b2d0*/  STL.64 [R1+0x58], R26 ;  /* 0x0000581a01007387 */ /* 0x000fe80000100a00 */
[----:B--2---:R-:W2:Y:S04]  /*1b2e0*/  LDL.LU R12, [R1+0x330] ;  /* 0x00033000010c7983 */ /* 0x004ea80000300800 */
[----:B------:R-:W2:Y:S04]  /*1b2f0*/  LDL.LU R13, [R1+0x338] ;  /* 0x00033800010d7983 */ /* 0x000ea80000300800 */
[----:B------:R-:W2:Y:S04]  /*1b300*/  LDL.LU R14, [R1+0x2d0] ;  /* 0x0002d000010e7983 */ /* 0x000ea80000300800 */
[----:B------:R-:W2:Y:S04]  /*1b310*/  LDL.LU R15, [R1+0x2d8] ;  /* 0x0002d800010f7983 */ /* 0x000ea80000300800 */
[----:B---3--:R1:W-:Y:S01]  /*1b320*/  STSM.16.M88.4 [R3+0x1000], R4 ;  /* 0x0010000403007844 */ /* 0x0083e20000000200 */
[----:B------:R-:W-:Y:S06]  /*1b330*/  BAR.SYNC.DEFER_BLOCKING 0x0 ;  /* 0x0000000000007b1d */ /* 0x000fec0000010000 */
[----:B-1----:R-:W3:Y:S04]  /*1b340*/  LDL.LU R4, [R1+0x270] ;  /* 0x0002700001047983 */ /* 0x002ee80000300800 */
[----:B------:R-:W3:Y:S04]  /*1b350*/  LDL.LU R5, [R1+0x278] ;  /* 0x0002780001057983 */ /* 0x000ee80000300800 */
[----:B------:R-:W3:Y:S04]  /*1b360*/  LDL.LU R6, [R1+0x1e0] ;  /* 0x0001e00001067983 */ /* 0x000ee80000300800 */
        /* <DEDUP_REMOVED lines=175> */
[----:B---3--:R1:W-:Y:S04]  /*1be60*/  STSM.16.M88.4 [R3+0x1000], R4 ;  /* 0x0010000403007844 */ /* 0x0083e80000000200 */
[----:B-1----:R-:W3:Y:S01]  /*1be70*/  LDL.LU R4, [R1+0x350] ;  /* 0x0003500001047983 */ /* 0x002ee20000300800 */
[----:B------:R-:W-:-:S03]  /*1be80*/  IMAD.MOV.U32 R6, RZ, RZ, R16 ;  /* 0x000000ffff067224 */ /* 0x000fc600078e0010 */
[----:B------:R-:W3:Y:S04]  /*1be90*/  LDL.LU R5, [R1+0x358] ;  /* 0x0003580001057983 */ /* 0x000ee80000300800 */
[----:B------:R-:W2:Y:S01]  /*1bea0*/  LDL R16, [R1+0xc] ;  /* 0x00000c0001107983 */ /* 0x000ea20000100800 */
[----:B------:R-:W-:Y:S01]  /*1beb0*/  BAR.SYNC.DEFER_BLOCKING 0x0 ;  /* 0x0000000000007b1d */ /* 0x000fe20000010000 */
[----:B------:R-:W-:-:S05]  /*1bec0*/  IMAD.MOV.U32 R7, RZ, RZ, R18 ;  /* 0x000000ffff077224 */ /* 0x000fca00078e0012 */
[----:B--2---:R-:W1:Y:S04]  /*1bed0*/  LDS.128 R24, [R16] ;  /* 0x0000000010187984 */ /* 0x004e680000000c00 */
[----:B-1----:R-:W-:Y:S04]  /*1bee0*/  STL.64 [R1+0x140], R24 ;  /* 0x0001401801007387 */ /* 0x002fe80000100a00 */
[----:B------:R-:W-:Y:S04]  /*1bef0*/  STL.64 [R1+0x148], R26 ;  /* 0x0001481a01007387 */ /* 0x000fe80000100a00 */
[----:B------:R-:W1:Y:S01]  /*1bf00*/  LDS.128 R24, [R16+0x2000] ;  /* 0x0020000010187984 */ /* 0x000e620000000c00 */
[----:B------:R-:W-:Y:S06]  /*1bf10*/  BAR.SYNC.DEFER_BLOCKING 0x0 ;  /* 0x0000000000007b1d */ /* 0x000fec0000010000 */
[----:B------:R-:W-:Y:S04]  /*1bf20*/  STSM.16.M88.4 [R3], R12 ;  /* 0x0000000c03007844 */ /* 0x000fe80000000200 */
[----:B---3--:R2:W-:Y:S04]  /*1bf30*/  STSM.16.M88.4 [R3+0x1000], R4 ;  /* 0x0010000403007844 */ /* 0x0085e80000000200 */
[----:B-1----:R-:W-:Y:S04]  /*1bf40*/  STL.64 [R1+0x190], R24 ;  /* 0x0001901801007387 */ /* 0x002fe80000100a00 */
[----:B------:R-:W-:Y:S04]  /*1bf50*/  STL.64 [R1+0x198], R26 ;  /* 0x0001981a01007387 */ /* 0x000fe80000100a00 */
[----:B--2---:R-:W2:Y:S04]  /*1bf60*/  LDL.LU R4, [R1+0x364] ;  /* 0x0003640001047983 */ /* 0x004ea80000300800 */
[----:B------:R-:W2:Y:S04]  /*1bf70*/  LDL.LU R5, [R1+0x36c] ;  /* 0x00036c0001057983 */ /* 0x000ea80000300800 */
[----:B------:R-:W2:Y:S04]  /*1bf80*/  LDL.LU R6, [R1+0x374] ;  /* 0x0003740001067983 */ /* 0x000ea80000300800 */
[----:B------:R-:W2:Y:S01]  /*1bf90*/  LDL.LU R7, [R1+0x37c] ;  /* 0x00037c0001077983 */ /* 0x000ea20000300800 */
[----:B------:R-:W-:Y:S06]  /*1bfa0*/  BAR.SYNC.DEFER_BLOCKING 0x0 ;  /* 0x0000000000007b1d */ /* 0x000fec0000010000 */
[----:B------:R-:W3:Y:S04]  /*1bfb0*/  LDL.LU R12, [R1+0x354] ;  /* 0x00035400010c7983 */ /* 0x000ee80000300800 */
[----:B------:R-:W3:Y:S04]  /*1bfc0*/  LDL.LU R13, [R1+0x35c] ;  /* 0x00035c00010d7983 */ /* 0x000ee80000300800 */
[----:B------:R-:W1:Y:S04]  /*1bfd0*/  LDS.128 R24, [R16] ;  /* 0x0000000010187984 */ /* 0x000e680000000c00 */
[----:B-1----:R-:W-:Y:S04]  /*1bfe0*/  STL.64 [R1+0x180], R24 ;  /* 0x0001801801007387 */ /* 0x002fe80000100a00 */
[----:B------:R-:W-:Y:S04]  /*1bff0*/  STL.64 [R1+0x188], R26 ;  /* 0x0001881a01007387 */ /* 0x000fe80000100a00 */
[----:B------:R-:W1:Y:S01]  /*1c000*/  LDS.128 R24, [R16+0x2000] ;  /* 0x0020000010187984 */ /* 0x000e620000000c00 */
[----:B------:R-:W-:Y:S06]  /*1c010*/  BAR.SYNC.DEFER_BLOCKING 0x0 ;  /* 0x0000000000007b1d */ /* 0x000fec0000010000 */
[----:B-1----:R-:W-:Y:S04]  /*1c020*/  STL.64 [R1+0x1b0], R24 ;  /* 0x0001b01801007387 */ /* 0x002fe80000100a00 */
[----:B------:R-:W-:Y:S04]  /*1c030*/  STL.64 [R1+0x1b8], R26 ;  /* 0x0001b81a01007387 */ /* 0x000fe80000100a00 */
[----:B--2---:R1:W-:Y:S04]  /*1c040*/  STSM.16.M88.4 [R3], R4 ;  /* 0x0000000403007844 */ /* 0x0043e80000000200 */
[----:B-1----:R-:W2:Y:S04]  /*1c050*/  LDL.LU R4, [R1+0x380] ;  /* 0x0003800001047983 */ /* 0x002ea80000300800 */
[----:B------:R-:W2:Y:S04]  /*1c060*/  LDL.LU R5, [R1+0x388] ;  /* 0x0003880001057983 */ /* 0x000ea80000300800 */
[----:B------:R-:W2:Y:S04]  /*1c070*/  LDL.LU R6, [R1+0x110] ;  /* 0x0001100001067983 */ /* 0x000ea80000300800 */
[----:B------:R-:W2:Y:S01]  /*1c080*/  LDL.LU R7, [R1+0x118] ;  /* 0x0001180001077983 */ /* 0x000ea20000300800 */
[----:B------:R-:W-:-:S02]  /*1c090*/  IMAD.MOV.U32 R14, RZ, RZ, R17 ;  /* 0x000000ffff0e7224 */ /* 0x000fc400078e0011 */
[----:B------:R-:W-:-:S05]  /*1c0a0*/  IMAD.MOV.U32 R15, RZ, RZ, R19 ;  /* 0x000000ffff0f7224 */ /* 0x000fca00078e0013 */
[----:B---3--:R1:W-:Y:S01]  /*1c0b0*/  STSM.16.M88.4 [R3+0x1000], R12 ;  /* 0x0010000c03007844 */ /* 0x0083e20000000200 */
[----:B------:R-:W-:Y:S01]  /*1c0c0*/  BAR.SYNC.DEFER_BLOCKING 0x0 ;  /* 0x0000000000007b1d */ /* 0x000fe20000010000 */
[----:B----4-:R-:W-:-:S05]  /*1c0d0*/  IMAD R2, R20, UR4, RZ ;  /* 0x0000000414027c24 */ /* 0x010fca000f8e02ff */
[----:B-1----:R-:W3:Y:S01]  /*1c0e0*/  LDL.LU R12, [R1+0x1c0] ;  /* 0x0001c000010c7983 */ /* 0x002ee20000300800 */
[----:B------:R-:W-:Y:S01]  /*1c0f0*/  IMAD.MOV.U32 R14, RZ, RZ, R8 ;  /* 0x000000ffff0e7224 */ /* 0x000fe200078e0008 */
[----:B------:R-:W1:Y:S02]  /*1c100*/  LDCU UR4, c[0x0][0x39c] ;  /* 0x00007380ff0477ac */ /* 0x000e640008000800 */
[----:B------:R-:W3:Y:S04]  /*1c110*/  LDL.LU R13, [R1+0x1c8] ;  /* 0x0001c800010d7983 */ /* 0x000ee80000300800 */
[----:B------:R-:W4:Y:S04]  /*1c120*/  LDS.128 R24, [R16] ;  /* 0x0000000010187984 */ /* 0x000f280000000c00 */
[----:B------:R-:W1:Y:S01]  /*1c130*/  LDS.128 R20, [R16+0x2000] ;  /* 0x0020000010147984 */ /* 0x000e620000000c00 */
[----:B------:R-:W-:Y:S06]  /*1c140*/  BAR.SYNC.DEFER_BLOCKING 0x0 ;  /* 0x0000000000007b1d */ /* 0x000fec0000010000 */
[----:B----4-:R-:W-:Y:S04]  /*1c150*/  STL [R1+0x680], R24 ;  /* 0x0006801801007387 */ /* 0x010fe80000100800 */
[----:B------:R4:W-:Y:S04]  /*1c160*/  STL [R1+0x67c], R25 ;  /* 0x00067c1901007387 */ /* 0x0009e80000100800 */
[----:B----4-:R-:W4:Y:S04]  /*1c170*/  LDL.LU R25, [R1+0x20] ;  /* 0x0000200001197983 */ /* 0x010f280000300800 */
[----:B------:R-:W-:Y:S04]  /*1c180*/  STL [R1+0x678], R26 ;  /* 0x0006781a01007387 */ /* 0x000fe80000100800 */
[----:B------:R-:W-:Y:S04]  /*1c190*/  STL [R1+0x674], R27 ;  /* 0x0006741b01007387 */ /* 0x000fe80000100800 */
[----:B-1----:R1:W-:Y:S04]  /*1c1a0*/  STL [R1+0x688], R22 ;  /* 0x0006881601007387 */ /* 0x0023e80000100800 */
[----:B-1----:R-:W4:Y:S04]  /*1c1b0*/  LDL R22, [R1+0x3d4] ;  /* 0x0003d40001167983 */ /* 0x002f280000100800 */
[----:B------:R-:W-:Y:S04]  /*1c1c0*/  STL [R1+0x684], R23 ;  /* 0x0006841701007387 */ /* 0x000fe80000100800 */
[----:B--2---:R1:W-:Y:S04]  /*1c1d0*/  STSM.16.M88.4 [R3], R4 ;  /* 0x0000000403007844 */ /* 0x0043e80000000200 */
[----:B-1----:R-:W2:Y:S04]  /*1c1e0*/  LDL.LU R4, [R1+0x384] ;  /* 0x0003840001047983 */ /* 0x002ea80000300800 */
[----:B------:R-:W2:Y:S04]  /*1c1f0*/  LDL.LU R5, [R1+0x38c] ;  /* 0x00038c0001057983 */ /* 0x000ea80000300800 */
[----:B------:R-:W2:Y:S04]  /*1c200*/  LDL.LU R6, [R1+0x114] ;  /* 0x0001140001067983 */ /* 0x000ea80000300800 */
[----:B------:R-:W2:Y:S01]  /*1c210*/  LDL.LU R7, [R1+0x11c] ;  /* 0x00011c0001077983 */ /* 0x000ea20000300800 */
[----:B------:R-:W-:-:S05]  /*1c220*/  IMAD.MOV.U32 R15, RZ, RZ, R10 ;  /* 0x000000ffff0f7224 */ /* 0x000fca00078e000a */
[----:B---3--:R1:W-:Y:S01]  /*1c230*/  STSM.16.M88.4 [R3+0x1000], R12 ;  /* 0x0010000c03007844 */ /* 0x0083e20000000200 */
[----:B------:R-:W-:Y:S01]  /*1c240*/  BAR.SYNC.DEFER_BLOCKING 0x0 ;  /* 0x0000000000007b1d */ /* 0x000fe20000010000 */
[----:B------:R-:W-:-:S04]  /*1c250*/  LEA R0, P6, R2, UR6, 0x2 ;  /* 0x0000000602007c11 */ /* 0x000fc8000f8c10ff */
[----:B------:R-:W-:Y:S01]  /*1c260*/  LEA.HI.X.SX32 R2, R2, UR7, 0x2, P6 ;  /* 0x0000000702027c11 */ /* 0x000fe2000b0f16ff */
[----:B------:R-:W3:Y:S01]  /*1c270*/  LDCU UR6, c[0x0][0x39c] ;  /* 0x00007380ff0677ac */ /* 0x000ee20008000800 */
[----:B------:R-:W2:Y:S01]  /*1c280*/  LDCU UR7, c[0x0][0x39c] ;  /* 0x00007380ff0777ac */ /* 0x000ea20008000800 */
[----:B-1----:R-:W3:Y:S01]  /*1c290*/  LDL.LU R12, [R1+0x1c4] ;  /* 0x0001c400010c7983 */ /* 0x002ee20000300800 */
[----:B------:R-:W-:-:S03]  /*1c2a0*/  IMAD.MOV.U32 R14, RZ, RZ, R9 ;  /* 0x000000ffff0e7224 */ /* 0x000fc600078e0009 */
[----:B------:R-:W3:Y:S01]  /*1c2b0*/  LDL.LU R13, [R1+0x1cc] ;  /* 0x0001cc00010d7983 */ /* 0x000ee20000300800 */
[----:B------:R-:W-:-:S03]  /*1c2c0*/  IMAD.MOV.U32 R15, RZ, RZ, R11 ;  /* 0x000000ffff0f7224 */ /* 0x000fc600078e000b */
[----:B------:R-:W3:Y:S01]  /*1c2d0*/  LDL.LU R23, [R1+0x24] ;  /* 0x0000240001177983 */ /* 0x000ee20000300800 */
[----:B----4-:R-:W-:-:S05]  /*1c2e0*/  IMAD R8, R22, UR5, RZ ;  /* 0x0000000516087c24 */ /* 0x010fca000f8e02ff */
[C---:B------:R-:W-:Y:S01]  /*1c2f0*/  LEA R26, P6, R8.reuse, R0, 0x2 ;  /* 0x00000000081a7211 */ /* 0x040fe200078c10ff */
[----:B------:R-:W-:-:S03]  /*1c300*/  VIADD R24, R8, UR5 ;  /* 0x0000000508187c36 */ /* 0x000fc60008000000 */
[----:B------:R-:W-:Y:S02]  /*1c310*/  LEA.HI.X.SX32 R27, R8, R2, 0x2, P6 ;  /* 0x00000002081b7211 */ /* 0x000fe400030f16ff */
[----:B------:R-:W1:Y:S04]  /*1c320*/  LDS.128 R8, [R16] ;  /* 0x0000000010087984 */ /* 0x000e680000000c00 */
[----:B------:R-:W-:Y:S01]  /*1c330*/  LDS.128 R16, [R16+0x2000] ;  /* 0x0020000010107984 */ /* 0x000fe20000000c00 */
[----:B------:R-:W-:Y:S06]  /*1c340*/  BAR.SYNC.DEFER_BLOCKING 0x0 ;  /* 0x0000000000007b1d */ /* 0x000fec0000010000 */
[----:B--2---:R2:W-:Y:S04]  /*1c350*/  STSM.16.M88.4 [R3], R4 ;  /* 0x0000000403007844 */ /* 0x0045e80000000200 */
[----:B--2---:R-:W2:Y:S04]  /*1c360*/  LDL.LU R7, [R1+0x10] ;  /* 0x0000100001077983 */ /* 0x004ea80000300800 */
[----:B---3--:R3:W-:Y:S01]  /*1c370*/  STSM.16.M88.4 [R3+0x1000], R12 ;  /* 0x0010000c03007844 */ /* 0x0087e20000000200 */
[----:B------:R-:W-:Y:S01]  /*1c380*/  BAR.SYNC.DEFER_BLOCKING 0x0 ;  /* 0x0000000000007b1d */ /* 0x000fe20000010000 */
[----:B------:R-:W-:-:S04]  /*1c390*/  LEA R28, P6, R24, R0, 0x2 ;  /* 0x00000000181c7211 */ /* 0x000fc800078c10ff */
[----:B------:R-:W-:Y:S01]  /*1c3a0*/  LEA.HI.X.SX32 R29, R24, R2, 0x2, P6 ;  /* 0x00000002181d7211 */ /* 0x000fe200030f16ff */
[----:B---3--:R-:W-:Y:S02]  /*1c3b0*/  VIADD R3, R22, 0x5 ;  /* 0x0000000516037836 */ /* 0x008fe40000000000 */
[----:B------:R-:W3:Y:S04]  /*1c3c0*/  LDL.LU R22, [R1+0x14] ;  /* 0x0000140001167983 */ /* 0x000ee80000300800 */
[----:B------:R4:W-:Y:S01]  /*1c3d0*/  @P2 STG.E desc[UR8][R26.64], R25 ;  /* 0x000000191a002986 */ /* 0x0009e2000c101908 */
[----:B------:R-:W-:Y:S01]  /*1c3e0*/  ISETP.LT.AND P2, PT, R3, UR4, !P0 ;  /* 0x0000000403007c0c */ /* 0x000fe2000c741270 */
[----:B------:R-:W-:Y:S01]  /*1c3f0*/  VIADD R3, R24, UR5 ;  /* 0x0000000518037c36 */ /* 0x000fe20008000000 */
[----:B------:R-:W1:Y:S01]  /*1c400*/  LDCU UR4, c[0x0][0x39c] ;  /* 0x00007380ff0477ac */ /* 0x000e620008000800 */
[----:B----4-:R-:W4:Y:S04]  /*1c410*/  LDL.LU R27, [R1+0x28] ;  /* 0x00002800011b7983 */ /* 0x010f280000300800 */
[----:B------:R-:W3:Y:S04]  /*1c420*/  LDL.LU R26, [R1+0x18] ;  /* 0x00001800011a7983 */ /* 0x000ee80000300800 */
[----:B------:R-:W3:Y:S04]  /*1c430*/  LDL.LU R25, [R1+0x2c] ;  /* 0x00002c0001197983 */ /* 0x000ee80000300800 */
[----:B------:R-:W3:Y:S04]  /*1c440*/  LDL.LU R24, [R1+0x1c] ;  /* 0x00001c0001187983 */ /* 0x000ee80000300800 */
[----:B------:R-:W3:Y:S04]  /*1c450*/  LDL.LU R13, [R1+0x50] ;  /* 0x00005000010d7983 */ /* 0x000ee80000300800 */
[----:B------:R-:W3:Y:S04]  /*1c460*/  LDL.LU R14, [R1+0x40] ;  /* 0x00004000010e7983 */ /* 0x000ee80000300800 */
[----:B--2---:R2:W-:Y:S04]  /*1c470*/  @P1 STG.E desc[UR8][R28.64], R7 ;  /* 0x000000071c001986 */ /* 0x0045e8000c101908 */
[----:B--2---:R-:W2:Y:S01]  /*1c480*/  LDL.LU R29, [R1+0x3d4] ;  /* 0x0003d400011d7983 */ /* 0x004ea20000300800 */
[C---:B------:R-:W-:Y:S01]  /*1c490*/  LEA R6, P6, R3.reuse, R0, 0x2 ;  /* 0x0000000003067211 */ /* 0x040fe200078c10ff */
[----:B------:R-:W-:-:S03]  /*1c4a0*/  VIADD R5, R3, UR5 ;  /* 0x0000000503057c36 */ /* 0x000fc60008000000 */
[----:B------:R-:W-:Y:S01]  /*1c4b0*/  LEA.HI.X.SX32 R7, R3, R2, 0x2, P6 ;  /* 0x0000000203077211 */ /* 0x000fe200030f16ff */
[----:B------:R-:W-:-:S04]  /*1c4c0*/  VIADD R12, R5, UR5 ;  /* 0x00000005050c7c36 */ /* 0x000fc80008000000 */
[----:B------:R1:W-:Y:S04]  /*1c4d0*/  @P5 STG.E desc[UR8][R6.64], R23 ;  /* 0x0000001706005986 */ /* 0x0003e8000c101908 */
[----:B-1----:R-:W4:Y:S01]  /*1c4e0*/  LDL.LU R23, [R1+0x54] ;  /* 0x0000540001177983 */ /* 0x002f220000300800 */
[C---:B--2---:R-:W-:Y:S02]  /*1c4f0*/  VIADD R4, R29.reuse, 0x6 ;  /* 0x000000061d047836 */ /* 0x044fe40000000000 */
[----:B------:R-:W-:-:S03]  /*1c500*/  VIADD R3, R29, 0x7 ;  /* 0x000000071d037836 */ /* 0x000fc60000000000 */
[----:B------:R-:W-:Y:S01]  /*1c510*/  ISETP.LT.AND P1, PT, R4, UR6, !P0 ;  /* 0x0000000604007c0c */ /* 0x000fe2000c721270 */
[----:B------:R-:W1:Y:S01]  /*1c520*/  LDCU UR6, c[0x0][0x39c] ;  /* 0x00007380ff0677ac */ /* 0x000e620008000800 */
[----:B------:R-:W-:Y:S02]  /*1c530*/  LEA R4, P6, R5, R0, 0x2 ;  /* 0x0000000005047211 */ /* 0x000fe400078c10ff */
[----:B------:R-:W-:Y:S01]  /*1c540*/  ISETP.LT.AND P5, PT, R3, UR4, !P0 ;  /* 0x0000000403007c0c */ /* 0x000fe2000c7a1270 */
[----:B------:R-:W-:Y:S01]  /*1c550*/  VIADD R3, R29, 0x8 ;  /* 0x000000081d037836 */ /* 0x000fe20000000000 */
[----:B------:R-:W-:Y:S01]  /*1c560*/  LEA.HI.X.SX32 R5, R5, R2, 0x2, P6 ;  /* 0x0000000205057211 */ /* 0x000fe200030f16ff */
[----:B------:R-:W2:Y:S01]  /*1c570*/  LDCU UR4, c[0x0][0x39c] ;  /* 0x00007380ff0477ac */ /* 0x000ea20008000800 */
[----:B------:R-:W-:-:S03]  /*1c580*/  LEA R6, P6, R12, R0, 0x2 ;  /* 0x000000000c067211 */ /* 0x000fc600078c10ff */
[----:B---3--:R3:W-:Y:S01]  /*1c590*/  @P4 STG.E desc[UR8][R4.64], R22 ;  /* 0x0000001604004986 */ /* 0x0087e2000c101908 */
[C---:B------:R-:W-:Y:S02]  /*1c5a0*/  LEA.HI.X.SX32 R7, R12.reuse, R2, 0x2, P6 ;  /* 0x000000020c077211 */ /* 0x040fe400030f16ff */
[----:B------:R-:W-:Y:S01]  /*1c5b0*/  ISETP.LT.AND P4, PT, R3, UR7, !P0 ;  /* 0x0000000703007c0c */ /* 0x000fe2000c781270 */
[----:B------:R-:W-:Y:S01]  /*1c5c0*/  VIADD R3, R12, UR5 ;  /* 0x000000050c037c36 */ /* 0x000fe20008000000 */
[----:B------:R-:W1:Y:S01]  /*1c5d0*/  LDCU UR7, c[0x0][0x39c] ;  /* 0x00007380ff0777ac */ /* 0x000e620008000800 */
[----:B----4-:R4:W-:Y:S04]  /*1c5e0*/  @P3 STG.E desc[UR8][R6.64], R27 ;  /* 0x0000001b06003986 */ /* 0x0109e8000c101908 */
[----:B---3--:R-:W3:Y:S01]  /*1c5f0*/  LDL.LU R22, [R1+0x44] ;  /* 0x0000440001167983 */ /* 0x008ee20000300800 */
[----:B------:R-:W-:Y:S01]  /*1c600*/  VIADD R4, R29, 0x9 ;  /* 0x000000091d047836 */ /* 0x000fe20000000000 */
[----:B----4-:R-:W-:-:S02]  /*1c610*/  LEA R6, P6, R3, R0, 0x2 ;  /* 0x0000000003067211 */ /* 0x010fc400078c10ff */
[----:B------:R-:W4:Y:S01]  /*1c620*/  LDL.LU R27, [R1+0x58] ;  /* 0x00005800011b7983 */ /* 0x000f220000300800 */
[C---:B------:R-:W-:Y:S01]  /*1c630*/  VIADD R5, R3.reuse, UR5 ;  /* 0x0000000503057c36 */ /* 0x040fe20008000000 */
[----:B------:R-:W-:Y:S02]  /*1c640*/  LEA.HI.X.SX32 R7, R3, R2, 0x2, P6 ;  /* 0x0000000203077211 */ /* 0x000fe400030f16ff */
[----:B-1----:R-:W-:Y:S01]  /*1c650*/  ISETP.LT.AND P3, PT, R4, UR6, !P0 ;  /* 0x0000000604007c0c */ /* 0x002fe2000c761270 */
[C---:B------:R-:W-:Y:S01]  /*1c660*/  VIADD R3, R5.reuse, UR5 ;  /* 0x0000000505037c36 */ /* 0x040fe20008000000 */
[C---:B------:R-:W-:Y:S01]  /*1c670*/  LEA R4, P6, R5.reuse, R0, 0x2 ;  /* 0x0000000005047211 */ /* 0x040fe200078c10ff */
[----:B------:R1:W-:Y:S01]  /*1c680*/  @P2 STG.E desc[UR8][R6.64], R26 ;  /* 0x0000001a06002986 */ /* 0x0003e2000c101908 */
[----:B------:R-:W2:Y:S02]  /*1c690*/  LDCU UR6, c[0x0][0x39c] ;  /* 0x00007380ff0677ac */ /* 0x000ea40008000800 */
[----:B------:R-:W-:Y:S01]  /*1c6a0*/  LEA.HI.X.SX32 R5, R5, R2, 0x2, P6 ;  /* 0x0000000205057211 */ /* 0x000fe200030f16ff */
[----:B-1----:R-:W4:Y:S01]  /*1c6b0*/  LDL.LU R26, [R1+0x48] ;  /* 0x00004800011a7983 */ /* 0x002f220000300800 */
[----:B------:R-:W-:-:S03]  /*1c6c0*/  LEA R6, P6, R3, R0, 0x2 ;  /* 0x0000000003067211 */ /* 0x000fc600078c10ff */
[----:B------:R1:W-:Y:S01]  /*1c6d0*/  @P1 STG.E desc[UR8][R4.64], R25 ;  /* 0x0000001904001986 */ /* 0x0003e2000c101908 */
[----:B------:R-:W-:-:S03]  /*1c6e0*/  LEA.HI.X.SX32 R7, R3, R2, 0x2, P6 ;  /* 0x0000000203077211 */ /* 0x000fc600030f16ff */
[----:B-1----:R-:W4:Y:S04]  /*1c6f0*/  LDL.LU R25, [R1+0x5c] ;  /* 0x00005c0001197983 */ /* 0x002f280000300800 */
[----:B------:R1:W-:Y:S04]  /*1c700*/  @P5 STG.E desc[UR8][R6.64], R24 ;  /* 0x0000001806005986 */ /* 0x0003e8000c101908 */
[----:B-1----:R-:W4:Y:S01]  /*1c710*/  LDL.LU R24, [R1+0x4c] ;  /* 0x00004c0001187983 */ /* 0x002f220000300800 */
[----:B------:R-:W-:Y:S02]  /*1c720*/  VIADD R12, R29, 0xa ;  /* 0x0000000a1d0c7836 */ /* 0x000fe40000000000 */
[----:B------:R-:W-:Y:S01]  /*1c730*/  VIADD R3, R3, UR5 ;  /* 0x0000000503037c36 */ /* 0x000fe20008000000 */
[----:B------:R-:W4:Y:S01]  /*1c740*/  LDL.LU R28, [R1+0x60] ;  /* 0x00006000011c7983 */ /* 0x000f220000300800 */
[----:B------:R-:W-:Y:S01]  /*1c750*/  VIADD R4, R29, 0xc ;  /* 0x0000000c1d047836 */ /* 0x000fe20000000000 */
[----:B--2---:R-:W-:Y:S01]  /*1c760*/  ISETP.LT.AND P2, PT, R12, UR4, !P0 ;  /* 0x000000040c007c0c */ /* 0x004fe2000c741270 */
[C---:B------:R-:W-:Y:S01]  /*1c770*/  VIADD R5, R3.reuse, UR5 ;  /* 0x0000000503057c36 */ /* 0x040fe20008000000 */
[C---:B------:R-:W-:Y:S01]  /*1c780*/  LEA R6, P6, R3.reuse, R0, 0x2 ;  /* 0x0000000003067211 */ /* 0x040fe200078c10ff */
[----:B------:R-:W1:Y:S01]  /*1c790*/  LDCU UR4, c[0x0][0x39c] ;  /* 0x00007380ff0477ac */ /* 0x000e620008000800 */
[----:B------:R-:W-:Y:S01]  /*1c7a0*/  ISETP.LT.AND P5, PT, R4, UR6, !P0 ;  /* 0x0000000604007c0c */ /* 0x000fe2000c7a1270 */
[----:B------:R-:W2:Y:S01]  /*1c7b0*/  LDL.LU R15, [R1+0x30] ;  /* 0x00003000010f7983 */ /* 0x000ea20000300800 */
[----:B------:R-:W-:Y:S01]  /*1c7c0*/  LEA.HI.X.SX32 R7, R3, R2, 0x2, P6 ;  /* 0x0000000203077211 */ /* 0x000fe200030f16ff */
[----:B------:R-:W-:Y:S01]  /*1c7d0*/  VIADD R12, R29, 0xb ;  /* 0x0000000b1d0c7836 */ /* 0x000fe20000000000 */
[C---:B------:R-:W-:Y:S01]  /*1c7e0*/  LEA R4, P6, R5.reuse, R0, 0x2 ;  /* 0x0000000005047211 */ /* 0x040fe200078c10ff */
[----:B------:R-:W1:Y:S01]  /*1c7f0*/  LDCU UR6, c[0x0][0x39c] ;  /* 0x00007380ff0677ac */ /* 0x000e620008000800 */
[----:B------:R-:W-:-:S02]  /*1c800*/  VIADD R3, R5, UR5 ;  /* 0x0000000505037c36 */ /* 0x000fc40008000000 */
[----:B------:R-:W-:Y:S02]  /*1c810*/  LEA.HI.X.SX32 R5, R5, R2, 0x2, P6 ;  /* 0x0000000205057211 */ /* 0x000fe400030f16ff */
[----:B------:R-:W-:Y:S01]  /*1c820*/  ISETP.LT.AND P1, PT, R12, UR7, !P0 ;  /* 0x000000070c007c0c */ /* 0x000fe2000c721270 */
[----:B------:R-:W1:Y:S01]  /*1c830*/  LDCU UR7, c[0x0][0x39c] ;  /* 0x00007380ff0777ac */ /* 0x000e620008000800 */
[----:B------:R1:W-:Y:S01]  /*1c840*/  @P4 STG.E desc[UR8][R6.64], R13 ;  /* 0x0000000d06004986 */ /* 0x0003e2000c101908 */
[----:B------:R-:W-:-:S03]  /*1c850*/  VIADD R12, R29, 0xd ;  /* 0x0000000d1d0c7836 */ /* 0x000fc60000000000 */
[----:B------:R1:W-:Y:S02]  /*1c860*/  @P3 STG.E desc[UR8][R4.64], R14 ;  /* 0x0000000e04003986 */ /* 0x0003e4000c101908 */
[----:B-1----:R-:W-:Y:S01]  /*1c870*/  ISETP.LT.AND P4, PT, R12, UR4, !P0 ;  /* 0x000000040c007c0c */ /* 0x002fe2000c781270 */
[----:B------:R-:W1:Y:S01]  /*1c880*/  LDCU UR4, c[0x0][0x3b8] ;  /* 0x00007700ff0477ac */ /* 0x000e620008000800 */
[C---:B------:R-:W-:Y:S01]  /*1c890*/  LEA R6, P6, R3.reuse, R0, 0x2 ;  /* 0x0000000003067211 */ /* 0x040fe200078c10ff */
[----:B------:R-:W-:-:S03]  /*1c8a0*/  VIADD R4, R3, UR5 ;  /* 0x0000000503047c36 */ /* 0x000fc60008000000 */
[----:B------:R-:W-:Y:S01]  /*1c8b0*/  LEA.HI.X.SX32 R7, R3, R2, 0x2, P6 ;  /* 0x0000000203077211 */ /* 0x000fe200030f16ff */
[----:B------:R-:W-:Y:S01]  /*1c8c0*/  VIADD R5, R29, 0xe ;  /* 0x0000000e1d057836 */ /* 0x000fe20000000000 */
[----:B------:R-:W-:-:S03]  /*1c8d0*/  LEA R12, P6, R4, R0, 0x2 ;  /* 0x00000000040c7211 */ /* 0x000fc600078c10ff */
[----:B------:R1:W-:Y:S01]  /*1c8e0*/  @P2 STG.E desc[UR8][R6.64], R23 ;  /* 0x0000001706002986 */ /* 0x0003e2000c101908 */
[----:B------:R-:W-:Y:S01]  /*1c8f0*/  ISETP.LT.AND P3, PT, R5, UR6, !P0 ;  /* 0x0000000605007c0c */ /* 0x000fe2000c761270 */
[----:B------:R-:W-:Y:S01]  /*1c900*/  VIADD R3, R29, 0xf ;  /* 0x0000000f1d037836 */ /* 0x000fe20000000000 */
[C---:B------:R-:W-:Y:S01]  /*1c910*/  LEA.HI.X.SX32 R13, R4.reuse, R2, 0x2, P6 ;  /* 0x00000002040d7211 */ /* 0x040fe200030f16ff */
[----:B------:R-:W-:Y:S01]  /*1c920*/  VIADD R5, R4, UR5 ;  /* 0x0000000504057c36 */ /* 0x000fe20008000000 */
[----:B------:R-:W2:Y:S01]  /*1c930*/  LDCU UR6, c[0x0][0x39c] ;  /* 0x00007380ff0677ac */ /* 0x000ea20008000800 */
[----:B-1----:R-:W2:Y:S01]  /*1c940*/  LDL.LU R23, [R1+0x64] ;  /* 0x0000640001177983 */ /* 0x002ea20000300800 */
[----:B------:R-:W-:Y:S01]  /*1c950*/  ISETP.LT.AND P2, PT, R3, UR7, !P0 ;  /* 0x0000000703007c0c */ /* 0x000fe2000c741270 */
[----:B------:R-:W-:Y:S01]  /*1c960*/  VIADD R6, R29, 0x10 ;  /* 0x000000101d067836 */ /* 0x000fe20000000000 */
[----:B------:R-:W1:Y:S01]  /*1c970*/  LDCU UR7, c[0x0][0x3b8] ;  /* 0x00007700ff0777ac */ /* 0x000e620008000800 */
[C---:B------:R-:W-:Y:S01]  /*1c980*/  VIADD R3, R5.reuse, UR5 ;  /* 0x0000000505037c36 */ /* 0x040fe20008000000 */
[----:B---3--:R3:W-:Y:S01]  /*1c990*/  @P1 STG.E desc[UR8][R12.64], R22 ;  /* 0x000000160c001986 */ /* 0x0087e2000c101908 */
[----:B------:R-:W-:-:S04]  /*1c9a0*/  LEA R4, P1, R5, R0, 0x2 ;  /* 0x0000000005047211 */ /* 0x000fc800078210ff */
[----:B------:R-:W-:Y:S02]  /*1c9b0*/  LEA.HI.X.SX32 R5, R5, R2, 0x2, P1 ;  /* 0x0000000205057211 */ /* 0x000fe400008f16ff */
[----:B------:R-:W-:Y:S01]  /*1c9c0*/  ISETP.LT.AND P1, PT, R6, UR10, !P0 ;  /* 0x0000000a06007c0c */ /* 0x000fe2000c721270 */
[----:B------:R-:W1:Y:S01]  /*1c9d0*/  LDCU UR10, c[0x0][0x39c] ;  /* 0x00007380ff0a77ac */ /* 0x000e620008000800 */
[----:B---3--:R-:W3:Y:S01]  /*1c9e0*/  LDL.LU R22, [R1+0x34] ;  /* 0x0000340001167983 */ /* 0x008ee20000300800 */
[----:B------:R-:W-:-:S03]  /*1c9f0*/  LEA R6, P6, R3, R0, 0x2 ;  /* 0x0000000003067211 */ /* 0x000fc600078c10ff */
[----:B----4-:R4:W-:Y:S01]  /*1ca00*/  @P5 STG.E desc[UR8][R4.64], R27 ;  /* 0x0000001b04005986 */ /* 0x0109e2000c101908 */
[----:B------:R-:W-:-:S03]  /*1ca10*/  LEA.HI.X.SX32 R7, R3, R2, 0x2, P6 ;  /* 0x0000000203077211 */ /* 0x000fc600030f16ff */
[----:B----4-:R-:W4:Y:S01]  /*1ca20*/  LDL.LU R27, [R1+0x68] ;  /* 0x00006800011b7983 */ /* 0x010f220000300800 */
[----:B------:R-:W-:-:S03]  /*1ca30*/  VIADD R5, R3, UR5 ;  /* 0x0000000503057c36 */ /* 0x000fc60008000000 */
[----:B------:R1:W-:Y:S02]  /*1ca40*/  @P4 STG.E desc[UR8][R6.64], R26 ;  /* 0x0000001a06004986 */ /* 0x0003e4000c101908 */
[C---:B------:R-:W-:Y:S01]  /*1ca50*/  LEA R4, P4, R5.reuse, R0, 0x2 ;  /* 0x0000000005047211 */ /* 0x040fe200078810ff */
[----:B------:R-:W-:-:S03]  /*1ca60*/  VIADD R3, R5, UR5 ;  /* 0x0000000505037c36 */ /* 0x000fc60008000000 */
[----:B------:R-:W-:Y:S01]  /*1ca70*/  LEA.HI.X.SX32 R5, R5, R2, 0x2, P4 ;  /* 0x0000000205057211 */ /* 0x000fe200020f16ff */
[----:B-1----:R-:W4:Y:S01]  /*1ca80*/  LDL.LU R26, [R1+0x38] ;  /* 0x00003800011a7983 */ /* 0x002f220000300800 */
[----:B------:R-:W-:-:S03]  /*1ca90*/  VIADD R6, R29, 0x12 ;  /* 0x000000121d067836 */ /* 0x000fc60000000000 */
[----:B------:R1:W-:Y:S02]  /*1caa0*/  @P3 STG.E desc[UR8][R4.64], R25 ;  /* 0x0000001904003986 */ /* 0x0003e4000c101908 */
[----:B------:R-:W-:Y:S01]  /*1cab0*/  ISETP.LT.AND P4, PT, R6, UR11, !P0 ;  /* 0x0000000b06007c0c */ /* 0x000fe2000c781270 */
[----:B------:R-:W-:Y:S01]  /*1cac0*/  VIADD R12, R29, 0x11 ;  /* 0x000000111d0c7836 */ /* 0x000fe20000000000 */
[C---:B------:R-:W-:Y:S01]  /*1cad0*/  LEA R6, P6, R3.reuse, R0, 0x2 ;  /* 0x0000000003067211 */ /* 0x040fe200078c10ff */
[----:B------:R-:W2:Y:S03]  /*1cae0*/  LDCU UR11, c[0x0][0x39c] ;  /* 0x00007380ff0b77ac */ /* 0x000ea60008000800 */
[----:B------:R-:W-:Y:S01]  /*1caf0*/  LEA.HI.X.SX32 R7, R3, R2, 0x2, P6 ;  /* 0x0000000203077211 */ /* 0x000fe200030f16ff */
[----:B-1----:R-:W4:Y:S04]  /*1cb00*/  LDL.LU R25, [R1+0x6c] ;  /* 0x00006c0001197983 */ /* 0x002f280000300800 */
[----:B------:R1:W-:Y:S04]  /*1cb10*/  @P2 STG.E desc[UR8][R6.64], R24 ;  /* 0x0000001806002986 */ /* 0x0003e8000c101908 */
[----:B-1----:R-:W4:Y:S01]  /*1cb20*/  LDL.LU R24, [R1+0x3c] ;  /* 0x00003c0001187983 */ /* 0x002f220000300800 */
[----:B--2---:R-:W-:Y:S01]  /*1cb30*/  ISETP.LT.AND P5, PT, R12, UR6, !P0 ;  /* 0x000000060c007c0c */ /* 0x004fe2000c7a1270 */
[----:B------:R-:W1:Y:S01]  /*1cb40*/  LDCU UR6, c[0x0][0x3b8] ;  /* 0x00007700ff0677ac */ /* 0x000e620008000800 */
[----:B------:R-:W-:Y:S01]  /*1cb50*/  VIADD R12, R29, 0x13 ;  /* 0x000000131d0c7836 */ /* 0x000fe20000000000 */
[----:B------:R-:W2:Y:S01]  /*1cb60*/  LDL.LU R13, [R1+0x90] ;  /* 0x00009000010d7983 */ /* 0x000ea20000300800 */
[----:B------:R-:W-:Y:S01]  /*1cb70*/  VIADD R3, R3, UR5 ;  /* 0x0000000503037c36 */ /* 0x000fe20008000000 */
[----:B------:R-:W1:Y:S01]  /*1cb80*/  LDCU UR5, c[0x0][0x3b8] ;  /* 0x00007700ff0577ac */ /* 0x000e620008000800 */
[----:B------:R-:W-:Y:S01]  /*1cb90*/  VIADD R6, R29, 0x14 ;  /* 0x000000141d067836 */ /* 0x000fe20000000000 */
[----:B------:R-:W-:Y:S01]  /*1cba0*/  ISETP.LT.AND P3, PT, R12, UR10, !P0 ;  /* 0x0000000a0c007c0c */ /* 0x000fe2000c761270 */
[C---:B------:R-:W-:Y:S01]  /*1cbb0*/  VIADD R12, R3.reuse, UR4 ;  /* 0x00000004030c7c36 */ /* 0x040fe20008000000 */
[C---:B------:R-:W-:Y:S01]  /*1cbc0*/  LEA R4, P2, R3.reuse, R0, 0x2 ;  /* 0x0000000003047211 */ /* 0x040fe200078410ff */
[----:B------:R-:W1:Y:S01]  /*1cbd0*/  LDCU UR10, c[0x0][0x3b8] ;  /* 0x00007700ff0a77ac */ /* 0x000e620008000800 */
[----:B------:R-:W2:Y:S02]  /*1cbe0*/  LDL.LU R14, [R1+0x80] ;  /* 0x00008000010e7983 */ /* 0x000ea40000300800 */
[----:B------:R-:W-:Y:S01]  /*1cbf0*/  LEA.HI.X.SX32 R5, R3, R2, 0x2, P2 ;  /* 0x0000000203057211 */ /* 0x000fe200010f16ff */
[----:B------:R-:W-:Y:S01]  /*1cc00*/  VIADD R3, R29, 0x15 ;  /* 0x000000151d037836 */ /* 0x000fe20000000000 */
[----:B------:R-:W-:Y:S01]  /*1cc10*/  ISETP.LT.AND P2, PT, R6, UR12, !P0 ;  /* 0x0000000c06007c0c */ /* 0x000fe2000c741270 */
[----:B------:R-:W1:Y:S01]  /*1cc20*/  LDCU UR12, c[0x0][0x39c] ;  /* 0x00007380ff0c77ac */ /* 0x000e620008000800 */
[C---:B------:R-:W-:Y:S01]  /*1cc30*/  LEA R6, P6, R12.reuse, R0, 0x2 ;  /* 0x000000000c067211 */ /* 0x040fe200078c10ff */
[----:B------:R1:W-:Y:S01]  /*1cc40*/  @P1 STG.E desc[UR8][R4.64], R28 ;  /* 0x0000001c04001986 */ /* 0x0003e2000c101908 */
[----:B------:R-:W-:Y:S01]  /*1cc50*/  ISETP.LT.AND P1, PT, R3, UR11, !P0 ;  /* 0x0000000b03007c0c */ /* 0x000fe2000c721270 */
[C---:B-1----:R-:W-:Y:S01]  /*1cc60*/  VIADD R3, R12.reuse, UR6 ;  /* 0x000000060c037c36 */ /* 0x042fe20008000000 */
[----:B------:R-:W-:Y:S01]  /*1cc70*/  LEA.HI.X.SX32 R7, R12, R2, 0x2, P6 ;  /* 0x000000020c077211 */ /* 0x000fe200030f16ff */
[----:B------:R-:W1:Y:S02]  /*1cc80*/  LDCU UR11, c[0x0][0x39c] ;  /* 0x00007380ff0b77ac */ /* 0x000e640008000800 */
[----:B------:R-:W-:-:S02]  /*1cc90*/  VIADD R12, R3, UR7 ;  /* 0x00000007030c7c36 */ /* 0x000fc40008000000 */
[----:B------:R1:W-:Y:S01]  /*1cca0*/  @P5 STG.E desc[UR8][R6.64], R15 ;  /* 0x0000000f06005986 */ /* 0x0003e2000c101908 */
[----:B------:R-:W3:Y:S01]  /*1ccb0*/  LDCU UR4, c[0x0][0x3b8] ;  /* 0x00007700ff0477ac */ /* 0x000ee20008000800 */
[C---:B------:R-:W-:Y:S01]  /*1ccc0*/  LEA R4, P5, R3.reuse, R0, 0x2 ;  /* 0x0000000003047211 */ /* 0x040fe200078a10ff */
[----:B------:R-:W3:Y:S03]  /*1ccd0*/  LDCU UR6, c[0x0][0x3b8] ;  /* 0x00007700ff0677ac */ /* 0x000ee60008000800 */
[----:B------:R-:W-:Y:S01]  /*1cce0*/  LEA.HI.X.SX32 R5, R3, R2, 0x2, P5 ;  /* 0x0000000203057211 */ /* 0x000fe200028f16ff */
[----:B------:R-:W2:Y:S01]  /*1ccf0*/  LDCU UR7, c[0x0][0x3b8] ;  /* 0x00007700ff0777ac */ /* 0x000ea20008000800 */
[C---:B-1----:R-:W-:Y:S02]  /*1cd00*/  VIADD R6, R29.reuse, 0x16 ;  /* 0x000000161d067836 */ /* 0x042fe40000000000 */
[----:B------:R-:W-:-:S03]  /*1cd10*/  VIADD R3, R29, 0x17 ;  /* 0x000000171d037836 */ /* 0x000fc60000000000 */
[----:B------:R-:W-:Y:S01]  /*1cd20*/  ISETP.LT.AND P5, PT, R6, UR13, !P0 ;  /* 0x0000000d06007c0c */ /* 0x000fe2000c7a1270 */
[----:B------:R-:W1:Y:S01]  /*1cd30*/  LDCU UR13, c[0x0][0x39c] ;  /* 0x00007380ff0d77ac */ /* 0x000e620008000800 */
[C---:B------:R-:W-:Y:S01]  /*1cd40*/  LEA R6, P6, R12.reuse, R0, 0x2 ;  /* 0x000000000c067211 */ /* 0x040fe200078c10ff */
[----:B------:R1:W-:Y:S01]  /*1cd50*/  @P4 STG.E desc[UR8][R4.64], R23 ;  /* 0x0000001704004986 */ /* 0x0003e2000c101908 */
[----:B------:R-:W-:Y:S01]  /*1cd60*/  ISETP.LT.AND P4, PT, R3, UR12, !P0 ;  /* 0x0000000c03007c0c */ /* 0x000fe2000c781270 */
[C---:B------:R-:W-:Y:S01]  /*1cd70*/  VIADD R3, R12.reuse, UR10 ;  /* 0x0000000a0c037c36 */ /* 0x040fe20008000000 */
[----:B------:R-:W-:Y:S01]  /*1cd80*/  LEA.HI.X.SX32 R7, R12, R2, 0x2, P6 ;  /* 0x000000020c077211 */ /* 0x000fe200030f16ff */
[----:B------:R-:W3:Y:S01]  /*1cd90*/  LDCU UR12, c[0x0][0x39c] ;  /* 0x00007380ff0c77ac */ /* 0x000ee20008000800 */
[----:B-1----:R-:W2:Y:S01]  /*1cda0*/  LDL.LU R23, [R1+0x94] ;  /* 0x0000940001177983 */ /* 0x002ea20000300800 */
[C---:B------:R-:W-:Y:S01]  /*1cdb0*/  VIADD R12, R3.reuse, UR5 ;  /* 0x00000005030c7c36 */ /* 0x040fe20008000000 */
[----:B------:R-:W1:Y:S01]  /*1cdc0*/  LDCU UR10, c[0x0][0x3b8] ;  /* 0x00007700ff0a77ac */ /* 0x000e620008000800 */
[----:B------:R-:W1:Y:S01]  /*1cdd0*/  LDCU UR5, c[0x0][0x3b8] ;  /* 0x00007700ff0577ac */ /* 0x000e620008000800 */
[----:B---3--:R3:W-:Y:S01]  /*1cde0*/  @P3 STG.E desc[UR8][R6.64], R22 ;  /* 0x0000001606003986 */ /* 0x0087e2000c101908 */
[----:B------:R-:W-:-:S04]  /*1cdf0*/  LEA R4, P3, R3, R0, 0x2 ;  /* 0x0000000003047211 */ /* 0x000fc800078610ff */
[----:B------:R-:W-:Y:S01]  /*1ce00*/  LEA.HI.X.SX32 R5, R3, R2, 0x2, P3 ;  /* 0x0000000203057211 */ /* 0x000fe200018f16ff */
[C---:B------:R-:W-:Y:S02]  /*1ce10*/  VIADD R3, R29.reuse, 0x19 ;  /* 0x000000191d037836 */ /* 0x040fe40000000000 */
[----:B---3--:R-:W-:Y:S01]  /*1ce20*/  VIADD R6, R29, 0x18 ;  /* 0x000000181d067836 */ /* 0x008fe20000000000 */
[----:B------:R-:W3:Y:S04]  /*1ce30*/  LDL.LU R22, [R1+0x84] ;  /* 0x0000840001167983 */ /* 0x000ee80000300800 */
[----:B------:R-:W-:Y:S01]  /*1ce40*/  ISETP.LT.AND P3, PT, R6, UR11, !P0 ;  /* 0x0000000b06007c0c */ /* 0x000fe2000c761270 */
[----:B----4-:R4:W-:Y:S01]  /*1ce50*/  @P2 STG.E desc[UR8][R4.64], R27 ;  /* 0x0000001b04002986 */ /* 0x0109e2000c101908 */
[C---:B------:R-:W-:Y:S01]  /*1ce60*/  LEA R6, P6, R12.reuse, R0, 0x2 ;  /* 0x000000000c067211 */ /* 0x040fe200078c10ff */
[----:B------:R-:W1:Y:S01]  /*1ce70*/  LDCU UR11, c[0x0][0x39c] ;  /* 0x00007380ff0b77ac */ /* 0x000e620008000800 */
[----:B------:R-:W-:Y:S01]  /*1ce80*/  ISETP.LT.AND P2, PT, R3, UR13, !P0 ;  /* 0x0000000d03007c0c */ /* 0x000fe2000c741270 */
[C---:B------:R-:W-:Y:S01]  /*1ce90*/  VIADD R3, R12.reuse, UR4 ;  /* 0x000000040c037c36 */ /* 0x040fe20008000000 */
[----:B------:R-:W-:Y:S01]  /*1cea0*/  LEA.HI.X.SX32 R7, R12, R2, 0x2, P6 ;  /* 0x000000020c077211 */ /* 0x000fe200030f16ff */
[----:B------:R-:W1:Y:S01]  /*1ceb0*/  LDCU UR13, c[0x0][0x39c] ;  /* 0x00007380ff0d77ac */ /* 0x000e620008000800 */
[----:B----4-:R-:W4:Y:S01]  /*1cec0*/  LDL.LU R27, [R1+0x98] ;  /* 0x00009800011b7983 */ /* 0x010f220000300800 */
[----:B------:R-:W1:Y:S03]  /*1ced0*/  LDCU UR4, c[0x0][0x3b8] ;  /* 0x00007700ff0477ac */ /* 0x000e660008000800 */
[----:B------:R1:W-:Y:S01]  /*1cee0*/  @P1 STG.E desc[UR8][R6.64], R26 ;  /* 0x0000001a06001986 */ /* 0x0003e2000c101908 */
[C---:B------:R-:W-:Y:S01]  /*1cef0*/  LEA R4, P1, R3.reuse, R0, 0x2 ;  /* 0x0000000003047211 */ /* 0x040fe200078210ff */
[C---:B------:R-:W-:Y:S01]  /*1cf00*/  VIADD R12, R3.reuse, UR6 ;  /* 0x00000006030c7c36 */ /* 0x040fe20008000000 */
[----:B------:R-:W2:Y:S02]  /*1cf10*/  LDCU UR6, c[0x0][0x3b8] ;  /* 0x00007700ff0677ac */ /* 0x000ea40008000800 */
        /* <DEDUP_REMOVED lines=8> */
[C---:B------:R-:W-:Y:S01]  /*1cfa0*/  LEA.HI.X.SX32 R7, R12.reuse, R2, 0x2, P6 ;  /* 0x000000020c077211 */ /* 0x040fe200030f16ff */
[----:B-1----:R-:W4:Y:S04]  /*1cfb0*/  LDL.LU R25, [R1+0x9c] ;  /* 0x00009c0001197983 */ /* 0x002f280000300800 */
[----:B------:R1:W-:Y:S04]  /*1cfc0*/  @P4 STG.E desc[UR8][R6.64], R24 ;  /* 0x0000001806004986 */ /* 0x0003e8000c101908 */
[----:B-1----:R-:W4:Y:S01]  /*1cfd0*/  LDL.LU R24, [R1+0x8c] ;  /* 0x00008c0001187983 */ /* 0x002f220000300800 */
[----:B------:R-:W-:Y:S01]  /*1cfe0*/  ISETP.LT.AND P5, PT, R3, UR11, !P0 ;  /* 0x0000000b03007c0c */ /* 0x000fe2000c7a1270 */
[----:B--2---:R-:W-:Y:S01]  /*1cff0*/  VIADD R3, R12, UR7 ;  /* 0x000000070c037c36 */ /* 0x004fe20008000000 */
[----:B------:R-:W1:Y:S01]  /*1d000*/  LDCU UR11, c[0x0][0x39c] ;  /* 0x00007380ff0b77ac */ /* 0x000e620008000800 */
[----:B------:R-:W-:Y:S01]  /*1d010*/  VIADD R6, R29, 0x1c ;  /* 0x0000001c1d067836 */ /* 0x000fe20000000000 */
[----:B------:R-:W2:Y:S01]  /*1d020*/  LDL.LU R28, [R1+0xa0] ;  /* 0x0000a000011c7983 */ /* 0x000ea20000300800 */
[C---:B------:R-:W-:Y:S01]  /*1d030*/  VIADD R12, R3.reuse, UR10 ;  /* 0x0000000a030c7c36 */ /* 0x040fe20008000000 */
[C---:B------:R-:W-:Y:S01]  /*1d040*/  LEA R4, P4, R3.reuse, R0, 0x2 ;  /* 0x0000000003047211 */ /* 0x040fe200078810ff */
[----:B------:R-:W1:Y:S01]  /*1d050*/  LDCU UR7, c[0x0][0x3b8] ;  /* 0x00007700ff0777ac */ /* 0x000e620008000800 */
[----:B------:R-:W2:Y:S02]  /*1d060*/  LDL.LU R15, [R1+0x70] ;  /* 0x00007000010f7983 */ /* 0x000ea40000300800 */
[----:B------:R-:W-:Y:S01]  /*1d070*/  LEA.HI.X.SX32 R5, R3, R2, 0x2, P4 ;  /* 0x0000000203057211 */ /* 0x000fe200020f16ff */
[----:B------:R-:W1:Y:S01]  /*1d080*/  LDCU UR10, c[0x0][0x3b8] ;  /* 0x00007700ff0a77ac */ /* 0x000e620008000800 */
[----:B------:R-:W-:-:S02]  /*1d090*/  ISETP.LT.AND P4, PT, R6, UR13, !P0 ;  /* 0x0000000d06007c0c */ /* 0x000fc4000c781270 */
[C---:B------:R-:W-:Y:S01]  /*1d0a0*/  LEA R6, P6, R12.reuse, R0, 0x2 ;  /* 0x000000000c067211 */ /* 0x040fe200078c10ff */
[----:B------:R1:W-:Y:S01]  /*1d0b0*/  @P3 STG.E desc[UR8][R4.64], R13 ;  /* 0x0000000d04003986 */ /* 0x0003e2000c101908 */
[----:B------:R-:W-:Y:S01]  /*1d0c0*/  VIADD R3, R29, 0x1d ;  /* 0x0000001d1d037836 */ /* 0x000fe20000000000 */
[----:B------:R-:W1:Y:S01]  /*1d0d0*/  LDCU UR13, c[0x0][0x39c] ;  /* 0x00007380ff0d77ac */ /* 0x000e620008000800 */
[----:B------:R-:W-:-:S03]  /*1d0e0*/  LEA.HI.X.SX32 R7, R12, R2, 0x2, P6 ;  /* 0x000000020c077211 */ /* 0x000fc600030f16ff */
[----:B------:R-:W-:Y:S01]  /*1d0f0*/  ISETP.LT.AND P3, PT, R3, UR12, !P0 ;  /* 0x0000000c03007c0c */ /* 0x000fe2000c761270 */
[----:B------:R-:W3:Y:S01]  /*1d100*/  LDCU UR12, c[0x0][0x39c] ;  /* 0x00007380ff0c77ac */ /* 0x000ee20008000800 */
[----:B------:R1:W-:Y:S02]  /*1d110*/  @P2 STG.E desc[UR8][R6.64], R14 ;  /* 0x0000000e06002986 */ /* 0x0003e4000c101908 */
[----:B-1----:R-:W-:Y:S01]  /*1d120*/  VIADD R5, R12, UR5 ;  /* 0x000000050c057c36 */ /* 0x002fe20008000000 */
[----:B------:R-:W1:Y:S03]  /*1d130*/  LDCU UR5, c[0x0][0x3b8] ;  /* 0x00007700ff0577ac */ /* 0x000e660008000800 */
[C---:B------:R-:W-:Y:S01]  /*1d140*/  VIADD R3, R5.reuse, UR4 ;  /* 0x0000000405037c36 */ /* 0x040fe20008000000 */
[----:B------:R-:W-:Y:S01]  /*1d150*/  LEA R4, P2, R5, R0, 0x2 ;  /* 0x0000000005047211 */ /* 0x000fe200078410ff */
[----:B------:R-:W-:-:S03]  /*1d160*/  VIADD R6, R29, 0x1e ;  /* 0x0000001e1d067836 */ /* 0x000fc60000000000 */
[----:B------:R-:W-:Y:S01]  /*1d170*/  LEA.HI.X.SX32 R5, R5, R2, 0x2, P2 ;  /* 0x0000000205057211 */ /* 0x000fe200010f16ff */
[----:B------:R-:W-:Y:S01]  /*1d180*/  VIADD R12, R29, 0x1f ;  /* 0x0000001f1d0c7836 */ /* 0x000fe20000000000 */
[----:B------:R-:W1:Y:S01]  /*1d190*/  LDCU UR4, c[0x0][0x3b8] ;  /* 0x00007700ff0477ac */ /* 0x000e620008000800 */
[----:B------:R-:W-:Y:S02]  /*1d1a0*/  ISETP.LT.AND P2, PT, R6, UR11, !P0 ;  /* 0x0000000b06007c0c */ /* 0x000fe4000c741270 */
[C---:B------:R-:W-:Y:S01]  /*1d1b0*/  LEA R6, P6, R3.reuse, R0, 0x2 ;  /* 0x0000000003067211 */ /* 0x040fe200078c10ff */
[----:B------:R-:W1:Y:S01]  /*1d1c0*/  LDCU UR11, c[0x0][0x39c] ;  /* 0x00007380ff0b77ac */ /* 0x000e620008000800 */
[----:B------:R1:W-:Y:S02]  /*1d1d0*/  @P1 STG.E desc[UR8][R4.64], R23 ;  /* 0x0000001704001986 */ /* 0x0003e4000c101908 */
[C---:B------:R-:W-:Y:S02]  /*1d1e0*/  LEA.HI.X.SX32 R7, R3.reuse, R2, 0x2, P6 ;  /* 0x0000000203077211 */ /* 0x040fe400030f16ff */
[----:B-1----:R-:W2:Y:S01]  /*1d1f0*/  LDL.LU R23, [R1+0xa4] ;  /* 0x0000a40001177983 */ /* 0x002ea20000300800 */
[----:B------:R-:W-:Y:S01]  /*1d200*/  VIADD R5, R3, UR6 ;  /* 0x0000000603057c36 */ /* 0x000fe20008000000 */
[----:B------:R-:W-:Y:S01]  /*1d210*/  ISETP.LT.AND P1, PT, R12, UR13, !P0 ;  /* 0x0000000d0c007c0c */ /* 0x000fe2000c721270 */
[----:B------:R-:W1:Y:S02]  /*1d220*/  LDCU UR13, c[0x0][0x39c] ;  /* 0x00007380ff0d77ac */ /* 0x000e640008000800 */
[C---:B------:R-:W-:Y:S01]  /*1d230*/  VIADD R3, R5.reuse, UR7 ;  /* 0x0000000705037c36 */ /* 0x040fe20008000000 */
[----:B---3--:R3:W-:Y:S01]  /*1d240*/  @P5 STG.E desc[UR8][R6.64], R22 ;  /* 0x0000001606005986 */ /* 0x0087e2000c101908 */
[----:B------:R-:W-:Y:S01]  /*1d250*/  LEA R4, P5, R5, R0, 0x2 ;  /* 0x0000000005047211 */ /* 0x000fe200078a10ff */
[----:B------:R-:W-:Y:S01]  /*1d260*/  VIADD R12, R29, 0x21 ;  /* 0x000000211d0c7836 */ /* 0x000fe20000000000 */
[----:B------:R-:W1:Y:S02]  /*1d270*/  LDCU UR6, c[0x0][0x3b8] ;  /* 0x00007700ff0677ac */ /* 0x000e640008000800 */
[----:B------:R-:W-:Y:S01]  /*1d280*/  LEA.HI.X.SX32 R5, R5, R2, 0x2, P5 ;  /* 0x0000000205057211 */ /* 0x000fe200028f16ff */
[----:B------:R-:W1:Y:S01]  /*1d290*/  LDCU UR7, c[0x0][0x3b8] ;  /* 0x00007700ff0777ac */ /* 0x000e620008000800 */
[----:B---3--:R-:W-:Y:S01]  /*1d2a0*/  VIADD R6, R29, 0x20 ;  /* 0x000000201d067836 */ /* 0x008fe20000000000 */
[----:B------:R-:W3:Y:S04]  /*1d2b0*/  LDL.LU R22, [R1+0x74] ;  /* 0x0000740001167983 */ /* 0x000ee80000300800 */
[----:B------:R-:W-:Y:S01]  /*1d2c0*/  ISETP.LT.AND P5, PT, R6, UR12, !P0 ;  /* 0x0000000c06007c0c */ /* 0x000fe2000c7a1270 */
[----:B----4-:R4:W-:Y:S01]  /*1d2d0*/  @P4 STG.E desc[UR8][R4.64], R27 ;  /* 0x0000001b04004986 */ /* 0x0109e2000c101908 */
[C---:B------:R-:W-:Y:S01]  /*1d2e0*/  LEA R6, P6, R3.reuse, R0, 0x2 ;  /* 0x0000000003067211 */ /* 0x040fe200078c10ff */
[----:B------:R-:W1:Y:S03]  /*1d2f0*/  LDCU UR12, c[0x0][0x39c] ;  /* 0x00007380ff0c77ac */ /* 0x000e660008000800 */
[C---:B------:R-:W-:Y:S01]  /*1d300*/  LEA.HI.X.SX32 R7, R3.reuse, R2, 0x2, P6 ;  /* 0x0000000203077211 */ /* 0x040fe200030f16ff */
[----:B----4-:R-:W4:Y:S01]  /*1d310*/  LDL.LU R27, [R1+0xa8] ;  /* 0x0000a800011b7983 */ /* 0x010f220000300800 */
[----:B------:R-:W-:Y:S01]  /*1d320*/  VIADD R5, R3, UR10 ;  /* 0x0000000a03057c36 */ /* 0x000fe20008000000 */
[----:B------:R-:W-:Y:S01]  /*1d330*/  ISETP.LT.AND P4, PT, R12, UR11, !P0 ;  /* 0x0000000b0c007c0c */ /* 0x000fe2000c781270 */
[----:B------:R-:W1:Y:S01]  /*1d340*/  LDCU UR11, c[0x0][0x39c] ;  /* 0x00007380ff0b77ac */ /* 0x000e620008000800 */
[----:B------:R1:W-:Y:S02]  /*1d350*/  @P3 STG.E desc[UR8][R6.64], R26 ;  /* 0x0000001a06003986 */ /* 0x0003e4000c101908 */
[C---:B------:R-:W-:Y:S01]  /*1d360*/  LEA R4, P3, R5.reuse, R0, 0x2 ;  /* 0x0000000005047211 */ /* 0x040fe200078610ff */
[C---:B------:R-:W-:Y:S01]  /*1d370*/  VIADD R3, R5.reuse, UR5 ;  /* 0x0000000505037c36 */ /* 0x040fe20008000000 */
[----:B------:R-:W2:Y:S02]  /*1d380*/  LDCU UR10, c[0x0][0x3b8] ;  /* 0x00007700ff0a77ac */ /* 0x000ea40008000800 */
[----:B------:R-:W-:Y:S01]  /*1d390*/  LEA.HI.X.SX32 R5, R5, R2, 0x2, P3 ;  /* 0x0000000205057211 */ /* 0x000fe200018f16ff */
[C---:B------:R-:W-:Y:S01]  /*1d3a0*/  VIADD R12, R29.reuse, 0x23 ;  /* 0x000000231d0c7836 */ /* 0x040fe20000000000 */
[----:B------:R-:W2:Y:S01]  /*1d3b0*/  LDCU UR5, c[0x0][0x3b8] ;  /* 0x00007700ff0577ac */ /* 0x000ea20008000800 */
[----:B-1----:R-:W4:Y:S01]  /*1d3c0*/  LDL.LU R26, [R1+0x78] ;  /* 0x00007800011a7983 */ /* 0x002f220000300800 */
[----:B------:R-:W-:-:S03]  /*1d3d0*/  VIADD R6, R29, 0x22 ;  /* 0x000000221d067836 */ /* 0x000fc60000000000 */
[----:B------:R1:W-:Y:S02]  /*1d3e0*/  @P2 STG.E desc[UR8][R4.64], R25 ;  /* 0x0000001904002986 */ /* 0x0003e4000c101908 */
[----:B------:R-:W-:Y:S01]  /*1d3f0*/  ISETP.LT.AND P3, PT, R6, UR13, !P0 ;  /* 0x0000000d06007c0c */ /* 0x000fe2000c761270 */
[----:B------:R-:W2:Y:S01]  /*1d400*/  LDCU UR13, c[0x0][0x39c] ;  /* 0x00007380ff0d77ac */ /* 0x000ea20008000800 */
[----:B------:R-:W-:-:S04]  /*1d410*/  LEA R6, P6, R3, R0, 0x2 ;  /* 0x0000000003067211 */ /* 0x000fc800078c10ff */
[C---:B------:R-:W-:Y:S01]  /*1d420*/  LEA.HI.X.SX32 R7, R3.reuse, R2, 0x2, P6 ;  /* 0x0000000203077211 */ /* 0x040fe200030f16ff */
[----:B-1----:R-:W4:Y:S04]  /*1d430*/  LDL.LU R25, [R1+0xac] ;  /* 0x0000ac0001197983 */ /* 0x002f280000300800 */
[----:B------:R1:W-:Y:S04]  /*1d440*/  @P1 STG.E desc[UR8][R6.64], R24 ;  /* 0x0000001806001986 */ /* 0x0003e8000c101908 */
[----:B-1----:R-:W4:Y:S01]  /*1d450*/  LDL.LU R24, [R1+0x7c] ;  /* 0x00007c0001187983 */ /* 0x002f220000300800 */
[----:B------:R-:W-:Y:S01]  /*1d460*/  VIADD R3, R3, UR4 ;  /* 0x0000000403037c36 */ /* 0x000fe20008000000 */
[----:B------:R-:W-:Y:S01]  /*1d470*/  ISETP.LT.AND P2, PT, R12, UR12, !P0 ;  /* 0x0000000c0c007c0c */ /* 0x000fe2000c741270 */
[----:B------:R-:W-:Y:S01]  /*1d480*/  VIADD R6, R29, 0x24 ;  /* 0x000000241d067836 */ /* 0x000fe20000000000 */
[----:B------:R-:W1:Y:S01]  /*1d490*/  LDCU UR12, c[0x0][0x39c] ;  /* 0x00007380ff0c77ac */ /* 0x000e620008000800 */
[C---:B------:R-:W-:Y:S01]  /*1d4a0*/  VIADD R12, R3.reuse, UR6 ;  /* 0x00000006030c7c36 */ /* 0x040fe20008000000 */
[C---:B------:R-:W-:Y:S01]  /*1d4b0*/  LEA R4, P1, R3.reuse, R0, 0x2 ;  /* 0x0000000003047211 */ /* 0x040fe200078210ff */
[----:B------:R-:W4:Y:S01]  /*1d4c0*/  LDL.LU R13, [R1+0xd0] ;  /* 0x0000d000010d7983 */ /* 0x000f220000300800 */
[----:B------:R-:W1:Y:S02]  /*1d4d0*/  LDCU UR4, c[0x0][0x3b8] ;  /* 0x00007700ff0477ac */ /* 0x000e640008000800 */
[----:B------:R-:W-:Y:S01]  /*1d4e0*/  LEA.HI.X.SX32 R5, R3, R2, 0x2, P1 ;  /* 0x0000000203057211 */ /* 0x000fe200008f16ff */
[----:B------:R-:W-:Y:S01]  /*1d4f0*/  VIADD R3, R29, 0x25 ;  /* 0x000000251d037836 */ /* 0x000fe20000000000 */
[----:B------:R-:W-:Y:S01]  /*1d500*/  ISETP.LT.AND P1, PT, R6, UR11, !P0 ;  /* 0x0000000b06007c0c */ /* 0x000fe2000c721270 */
[----:B------:R-:W1:Y:S01]  /*1d510*/  LDCU UR11, c[0x0][0x39c] ;  /* 0x00007380ff0b77ac */ /* 0x000e620008000800 */
[C---:B------:R-:W-:Y:S01]  /*1d520*/  LEA R6, P6, R12.reuse, R0, 0x2 ;  /* 0x000000000c067211 */ /* 0x040fe200078c10ff */
[----:B--2---:R2:W-:Y:S01]  /*1d530*/  @P5 STG.E desc[UR8][R4.64], R28 ;  /* 0x0000001c04005986 */ /* 0x0045e2000c101908 */
[----:B------:R-:W-:Y:S01]  /*1d540*/  ISETP.LT.AND P5, PT, R3, UR13, !P0 ;  /* 0x0000000d03007c0c */ /* 0x000fe2000c7a1270 */
[C---:B------:R-:W-:Y:S01]  /*1d550*/  VIADD R3, R12.reuse, UR7 ;  /* 0x000000070c037c36 */ /* 0x040fe20008000000 */
[----:B------:R-:W-:Y:S01]  /*1d560*/  LEA.HI.X.SX32 R7, R12, R2, 0x2, P6 ;  /* 0x000000020c077211 */ /* 0x000fe200030f16ff */
[----:B------:R-:W4:Y:S01]  /*1d570*/  LDL.LU R14, [R1+0xc0] ;  /* 0x0000c000010e7983 */ /* 0x000f220000300800 */
[----:B------:R-:W1:Y:S01]  /*1d580*/  LDCU UR13, c[0x0][0x39c] ;  /* 0x00007380ff0d77ac */ /* 0x000e620008000800 */
[----:B------:R-:W-:-:S02]  /*1d590*/  VIADD R12, R3, UR10 ;  /* 0x0000000a030c7c36 */ /* 0x000fc40008000000 */
[----:B------:R2:W-:Y:S01]  /*1d5a0*/  @P4 STG.E desc[UR8][R6.64], R15 ;  /* 0x0000000f06004986 */ /* 0x0005e2000c101908 */
[----:B------:R-:W2:Y:S02]  /*1d5b0*/  LDCU UR6, c[0x0][0x3b8] ;  /* 0x00007700ff0677ac */ /* 0x000ea40008000800 */
[C---:B--2---:R-:W-:Y:S01]  /*1d5c0*/  LEA R4, P4, R3.reuse, R0, 0x2 ;  /* 0x0000000003047211 */ /* 0x044fe200078810ff */
[----:B------:R-:W2:Y:S03]  /*1d5d0*/  LDCU UR7, c[0x0][0x3b8] ;  /* 0x00007700ff0777ac */ /* 0x000ea60008000800 */
[----:B------:R-:W-:Y:S01]  /*1d5e0*/  LEA.HI.X.SX32 R5, R3, R2, 0x2, P4 ;  /* 0x0000000203057211 */ /* 0x000fe200020f16ff */
[----:B------:R-:W2:Y:S01]  /*1d5f0*/  LDCU UR10, c[0x0][0x3b8] ;  /* 0x00007700ff0a77ac */ /* 0x000ea20008000800 */
[C---:B------:R-:W-:Y:S02]  /*1d600*/  VIADD R6, R29.reuse, 0x26 ;  /* 0x000000261d067836 */ /* 0x040fe40000000000 */
[----:B------:R-:W-:-:S03]  /*1d610*/  VIADD R3, R29, 0x27 ;  /* 0x000000271d037836 */ /* 0x000fc60000000000 */
[----:B-1----:R-:W-:Y:S01]  /*1d620*/  ISETP.LT.AND P4, PT, R6, UR12, !P0 ;  /* 0x0000000c06007c0c */ /* 0x002fe2000c781270 */
[----:B------:R-:W1:Y:S01]  /*1d630*/  LDCU UR12, c[0x0][0x39c] ;  /* 0x00007380ff0c77ac */ /* 0x000e620008000800 */
[C---:B------:R-:W-:Y:S01]  /*1d640*/  LEA R6, P6, R12.reuse, R0, 0x2 ;  /* 0x000000000c067211 */ /* 0x040fe200078c10ff */
[----:B------:R2:W-:Y:S01]  /*1d650*/  @P3 STG.E desc[UR8][R4.64], R23 ;  /* 0x0000001704003986 */ /* 0x0005e2000c101908 */
[----:B------:R-:W-:Y:S01]  /*1d660*/  ISETP.LT.AND P3, PT, R3, UR11, !P0 ;  /* 0x0000000b03007c0c */ /* 0x000fe2000c761270 */
[C---:B------:R-:W-:Y:S01]  /*1d670*/  VIADD R3, R12.reuse, UR5 ;  /* 0x000000050c037c36 */ /* 0x040fe20008000000 */
[----:B------:R-:W-:Y:S01]  /*1d680*/  LEA.HI.X.SX32 R7, R12, R2, 0x2, P6 ;  /* 0x000000020c077211 */ /* 0x000fe200030f16ff */
[----:B------:R-:W1:Y:S01]  /*1d690*/  LDCU UR11, c[0x0][0x39c] ;  /* 0x00007380ff0b77ac */ /* 0x000e620008000800 */
[----:B--2---:R-:W2:Y:S01]  /*1d6a0*/  LDL.LU R23, [R1+0xd4] ;  /* 0x0000d40001177983 */ /* 0x004ea20000300800 */
        /* <DEDUP_REMOVED lines=12> */
[----:B------:R-:W4:Y:S01]  /*1d770*/  LDCU UR13, c[0x0][0x39c] ;  /* 0x00007380ff0d77ac */ /* 0x000f220008000800 */
[----:B-1----:R-:W-:Y:S01]  /*1d780*/  ISETP.LT.AND P1, PT, R3, UR12, !P0 ;  /* 0x0000000c03007c0c */ /* 0x002fe2000c721270 */
        /* <DEDUP_REMOVED lines=16> */
[----:B------:R-:W1:Y:S03]  /*1d890*/  LDCU UR11, c[0x0][0x39c] ;  /* 0x00007380ff0b77ac */ /* 0x000e660008000800 */
[C---:B------:R-:W-:Y:S01]  /*1d8a0*/  LEA.HI.X.SX32 R7, R12.reuse, R2, 0x2, P6 ;  /* 0x000000020c077211 */ /* 0x040fe200030f16ff */
[----:B-1----:R-:W4:Y:S04]  /*1d8b0*/  LDL.LU R25, [R1+0xdc] ;  /* 0x0000dc0001197983 */ /* 0x002f280000300800 */
[----:B------:R1:W-:Y:S04]  /*1d8c0*/  @P3 STG.E desc[UR8][R6.64], R24 ;  /* 0x0000001806003986 */ /* 0x0003e8000c101908 */
[----:B-1----:R-:W4:Y:S01]  /*1d8d0*/  LDL.LU R24, [R1+0xcc] ;  /* 0x0000cc0001187983 */ /* 0x002f220000300800 */
[----:B------:R-:W-:Y:S01]  /*1d8e0*/  ISETP.LT.AND P4, PT, R3, UR13, !P0 ;  /* 0x0000000d03007c0c */ /* 0x000fe2000c781270 */
[----:B------:R-:W-:Y:S01]  /*1d8f0*/  VIADD R3, R12, UR10 ;  /* 0x0000000a0c037c36 */ /* 0x000fe20008000000 */
[----:B------:R-:W1:Y:S01]  /*1d900*/  LDCU UR13, c[0x0][0x39c] ;  /* 0x00007380ff0d77ac */ /* 0x000e620008000800 */
[----:B------:R-:W-:Y:S01]  /*1d910*/  VIADD R6, R29, 0x2c ;  /* 0x0000002c1d067836 */ /* 0x000fe20000000000 */
[----:B------:R-:W4:Y:S01]  /*1d920*/  LDL.LU R28, [R1+0xe0] ;  /* 0x0000e000011c7983 */ /* 0x000f220000300800 */
[C---:B------:R-:W-:Y:S01]  /*1d930*/  VIADD R12, R3.reuse, UR5 ;  /* 0x00000005030c7c36 */ /* 0x040fe20008000000 */
[C---:B------:R-:W-:Y:S01]  /*1d940*/  LEA R4, P3, R3.reuse, R0, 0x2 ;  /* 0x0000000003047211 */ /* 0x040fe200078610ff */
[----:B------:R-:W1:Y:S01]  /*1d950*/  LDCU UR10, c[0x0][0x3b8] ;  /* 0x00007700ff0a77ac */ /* 0x000e620008000800 */
[----:B------:R-:W4:Y:S02]  /*1d960*/  LDL.LU R15, [R1+0xb0] ;  /* 0x0000b000010f7983 */ /* 0x000f240000300800 */
[----:B------:R-:W-:Y:S01]  /*1d970*/  LEA.HI.X.SX32 R5, R3, R2, 0x2, P3 ;  /* 0x0000000203057211 */ /* 0x000fe200018f16ff */
[----:B------:R-:W1:Y:S01]  /*1d980*/  LDCU UR5, c[0x0][0x3b8] ;  /* 0x00007700ff0577ac */ /* 0x000e620008000800 */
[----:B------:R-:W-:-:S02]  /*1d990*/  ISETP.LT.AND P3, PT, R6, UR12, !P0 ;  /* 0x0000000c06007c0c */ /* 0x000fc4000c761270 */
[C---:B------:R-:W-:Y:S01]  /*1d9a0*/  LEA R6, P6, R12.reuse, R0, 0x2 ;  /* 0x000000000c067211 */ /* 0x040fe200078c10ff */
[----:B------:R1:W-:Y:S01]  /*1d9b0*/  @P2 STG.E desc[UR8][R4.64], R13 ;  /* 0x0000000d04002986 */ /* 0x0003e2000c101908 */
[----:B------:R-:W-:Y:S01]  /*1d9c0*/  VIADD R3, R29, 0x2d ;  /* 0x0000002d1d037836 */ /* 0x000fe20000000000 */
[----:B------:R-:W2:Y:S01]  /*1d9d0*/  LDCU UR12, c[0x0][0x39c] ;  /* 0x00007380ff0c77ac */ /* 0x000ea20008000800 */
[----:B------:R-:W-:-:S03]  /*1d9e0*/  LEA.HI.X.SX32 R7, R12, R2, 0x2, P6 ;  /* 0x000000020c077211 */ /* 0x000fc600030f16ff */
[----:B------:R-:W-:Y:S01]  /*1d9f0*/  ISETP.LT.AND P2, PT, R3, UR11, !P0 ;  /* 0x0000000b03007c0c */ /* 0x000fe2000c741270 */
[----:B------:R-:W2:Y:S01]  /*1da00*/  LDCU UR11, c[0x0][0x39c] ;  /* 0x00007380ff0b77ac */ /* 0x000ea20008000800 */
        /* <DEDUP_REMOVED lines=11> */
[----:B--2---:R2:W-:Y:S01]  /*1dac0*/  @P5 STG.E desc[UR8][R4.64], R23 ;  /* 0x0000001704005986 */ /* 0x0045e2000c101908 */
[----:B------:R-:W1:Y:S02]  /*1dad0*/  LDCU UR13, c[0x0][0x39c] ;  /* 0x00007380ff0d77ac */ /* 0x000e640008000800 */
[C---:B------:R-:W-:Y:S01]  /*1dae0*/  LEA.HI.X.SX32 R7, R3.reuse, R2, 0x2, P6 ;  /* 0x0000000203077211 */ /* 0x040fe200030f16ff */
[----:B--2---:R-:W2:Y:S01]  /*1daf0*/  LDL.LU R23, [R1+0xe4] ;  /* 0x0000e40001177983 */ /* 0x004ea20000300800 */
        /* <DEDUP_REMOVED lines=15> */
[----:B------:R-:W4:Y:S03]  /*1dbf0*/  LDCU UR11, c[0x0][0x39c] ;  /* 0x00007380ff0b77ac */ /* 0x000f260008000800 */
[C---:B------:R-:W-:Y:S01]  /*1dc00*/  LEA.HI.X.SX32 R7, R3.reuse, R2, 0x2, P6 ;  /* 0x0000000203077211 */ /* 0x040fe200030f16ff */
[----:B----4-:R-:W4:Y:S01]  /*1dc10*/  LDL.LU R27, [R1+0xe8] ;  /* 0x0000e800011b7983 */ /* 0x010f220000300800 */
[----:B------:R-:W-:Y:S01]  /*1dc20*/  VIADD R5, R3, UR5 ;  /* 0x0000000503057c36 */ /* 0x000fe20008000000 */
[----:B-1----:R-:W-:Y:S01]  /*1dc30*/  ISETP.LT.AND P3, PT, R12, UR13, !P0 ;  /* 0x0000000d0c007c0c */ /* 0x002fe2000c761270 */
[----:B------:R-:W1:Y:S01]  /*1dc40*/  LDCU UR13, c[0x0][0x39c] ;  /* 0x00007380ff0d77ac */ /* 0x000e620008000800 */
[----:B------:R1:W-:Y:S02]  /*1dc50*/  @P2 STG.E desc[UR8][R6.64], R26 ;  /* 0x0000001a06002986 */ /* 0x0003e4000c101908 */
[C---:B------:R-:W-:Y:S01]  /*1dc60*/  LEA R4, P2, R5.reuse, R0, 0x2 ;  /* 0x0000000005047211 */ /* 0x040fe200078410ff */
[C---:B------:R-:W-:Y:S01]  /*1dc70*/  VIADD R3, R5.reuse, UR4 ;  /* 0x0000000405037c36 */ /* 0x040fe20008000000 */
[----:B------:R-:W1:Y:S02]  /*1dc80*/  LDCU UR5, c[0x0][0x3b8] ;  /* 0x00007700ff0577ac */ /* 0x000e640008000800 */
[----:B------:R-:W-:Y:S01]  /*1dc90*/  LEA.HI.X.SX32 R5, R5, R2, 0x2, P2 ;  /* 0x0000000205057211 */ /* 0x000fe200010f16ff */
[C---:B------:R-:W-:Y:S01]  /*1dca0*/  VIADD R12, R29.reuse, 0x33 ;  /* 0x000000331d0c7836 */ /* 0x040fe20000000000 */
[----:B------:R-:W2:Y:S01]  /*1dcb0*/  LDCU UR4, c[0x0][0x3b8] ;  /* 0x00007700ff0477ac */ /* 0x000ea20008000800 */
[----:B-1----:R-:W4:Y:S01]  /*1dcc0*/  LDL.LU R26, [R1+0xb8] ;  /* 0x0000b800011a7983 */ /* 0x002f220000300800 */
[----:B------:R-:W-:-:S03]  /*1dcd0*/  VIADD R6, R29, 0x32 ;  /* 0x000000321d067836 */ /* 0x000fc60000000000 */
[----:B------:R1:W-:Y:S02]  /*1dce0*/  @P1 STG.E desc[UR8][R4.64], R25 ;  /* 0x0000001904001986 */ /* 0x0003e4000c101908 */
[----:B------:R-:W-:Y:S01]  /*1dcf0*/  ISETP.LT.AND P2, PT, R6, UR12, !P0 ;  /* 0x0000000c06007c0c */ /* 0x000fe2000c741270 */
[----:B------:R-:W1:Y:S01]  /*1dd00*/  LDCU UR12, c[0x0][0x39c] ;  /* 0x00007380ff0c77ac */ /* 0x000e620008000800 */
        /* <DEDUP_REMOVED lines=18> */
[----:B------:R1:W-:Y:S01]  /*1de30*/  @P4 STG.E desc[UR8][R4.64], R28 ;  /* 0x0000001c04004986 */ /* 0x0003e2000c101908 */
[----:B------:R-:W-:Y:S01]  /*1de40*/  ISETP.LT.AND P4, PT, R3, UR12, !P0 ;  /* 0x0000000c03007c0c */ /* 0x000fe2000c781270 */
[C---:B------:R-:W-:Y:S01]  /*1de50*/  VIADD R3, R12.reuse, UR10 ;  /* 0x0000000a0c037c36 */ /* 0x040fe20008000000 */
[----:B------:R-:W-:Y:S01]  /*1de60*/  LEA.HI.X.SX32 R7, R12, R2, 0x2, P6 ;  /* 0x000000020c077211 */ /* 0x000fe200030f16ff */
[----:B------:R-:W4:Y:S01]  /*1de70*/  LDL.LU R14, [R1+0x100] ;  /* 0x00010000010e7983 */ /* 0x000f220000300800 */
[----:B------:R-:W2:Y:S01]  /*1de80*/  LDCU UR12, c[0x0][0x39c] ;  /* 0x00007380ff0c77ac */ /* 0x000ea20008000800 */
[----:B------:R-:W-:-:S02]  /*1de90*/  VIADD R12, R3, UR5 ;  /* 0x00000005030c7c36 */ /* 0x000fc40008000000 */
[----:B------:R1:W-:Y:S01]  /*1dea0*/  @P3 STG.E desc[UR8][R6.64], R15 ;  /* 0x0000000f06003986 */ /* 0x0003e2000c101908 */
[----:B------:R-:W2:Y:S01]  /*1deb0*/  LDCU UR7, c[0x0][0x3b8] ;  /* 0x00007700ff0777ac */ /* 0x000ea20008000800 */
[C---:B-1----:R-:W-:Y:S01]  /*1dec0*/  LEA R4, P3, R3.reuse, R0, 0x2 ;  /* 0x0000000003047211 */ /* 0x042fe200078610ff */
[----:B------:R-:W1:Y:S03]  /*1ded0*/  LDCU UR10, c[0x0][0x3b8] ;  /* 0x00007700ff0a77ac */ /* 0x000e660008000800 */
[----:B------:R-:W-:Y:S01]  /*1dee0*/  LEA.HI.X.SX32 R5, R3, R2, 0x2, P3 ;  /* 0x0000000203057211 */ /* 0x000fe200018f16ff */
[----:B------:R-:W1:Y:S01]  /*1def0*/  LDCU UR5, c[0x0][0x3b8] ;  /* 0x00007700ff0577ac */ /* 0x000e620008000800 */
[C---:B------:R-:W-:Y:S01]  /*1df00*/  VIADD R6, R29.reuse, 0x36 ;  /* 0x000000361d067836 */ /* 0x040fe20000000000 */
[----:B------:R-:W4:Y:S01]  /*1df10*/  LDL.LU R15, [R1+0x124] ;  /* 0x00012400010f7983 */ /* 0x000f220000300800 */
[----:B------:R-:W-:-:S03]  /*1df20*/  VIADD R3, R29, 0x37 ;  /* 0x000000371d037836 */ /* 0x000fc60000000000 */
[----:B------:R-:W-:Y:S01]  /*1df30*/  ISETP.LT.AND P3, PT, R6, UR11, !P0 ;  /* 0x0000000b06007c0c */ /* 0x000fe2000c761270 */
[----:B------:R-:W1:Y:S01]  /*1df40*/  LDCU UR11, c[0x0][0x39c] ;  /* 0x00007380ff0b77ac */ /* 0x000e620008000800 */
[C---:B------:R-:W-:Y:S01]  /*1df50*/  LEA R6, P6, R12.reuse, R0, 0x2 ;  /* 0x000000000c067211 */ /* 0x040fe200078c10ff */
[----:B--2---:R2:W-:Y:S01]  /*1df60*/  @P2 STG.E desc[UR8][R4.64], R23 ;  /* 0x0000001704002986 */ /* 0x0045e2000c101908 */
[----:B------:R-:W-:Y:S01]  /*1df70*/  ISETP.LT.AND P2, PT, R3, UR13, !P0 ;  /* 0x0000000d03007c0c */ /* 0x000fe2000c741270 */
[C---:B------:R-:W-:Y:S01]  /*1df80*/  VIADD R3, R12.reuse, UR4 ;  /* 0x000000040c037c36 */ /* 0x040fe20008000000 */
[----:B------:R-:W-:Y:S01]  /*1df90*/  LEA.HI.X.SX32 R7, R12, R2, 0x2, P6 ;  /* 0x000000020c077211 */ /* 0x000fe200030f16ff */
[----:B------:R-:W1:Y:S02]  /*1dfa0*/  LDCU UR13, c[0x0][0x39c] ;  /* 0x00007380ff0d77ac */ /* 0x000e640008000800 */
[C---:B------:R-:W-:Y:S01]  /*1dfb0*/  VIADD R12, R3.reuse, UR6 ;  /* 0x00000006030c7c36 */ /* 0x040fe20008000000 */
[----:B------:R-:W1:Y:S01]  /*1dfc0*/  LDCU UR4, c[0x0][0x3b8] ;  /* 0x00007700ff0477ac */ /* 0x000e620008000800 */
[----:B--2---:R-:W2:Y:S01]  /*1dfd0*/  LDL.LU R23, [R1+0x104] ;  /* 0x0001040001177983 */ /* 0x004ea20000300800 */
[----:B------:R-:W1:Y:S03]  /*1dfe0*/  LDCU UR6, c[0x0][0x3b8] ;  /* 0x00007700ff0677ac */ /* 0x000e660008000800 */
[----:B---3--:R3:W-:Y:S01]  /*1dff0*/  @P1 STG.E desc[UR8][R6.64], R22 ;  /* 0x0000001606001986 */ /* 0x0087e2000c101908 */
[----:B------:R-:W-:-:S04]  /*1e000*/  LEA R4, P1, R3, R0, 0x2 ;  /* 0x0000000003047211 */ /* 0x000fc800078210ff */
[----:B------:R-:W-:Y:S01]  /*1e010*/  LEA.HI.X.SX32 R5, R3, R2, 0x2, P1 ;  /* 0x0000000203057211 */ /* 0x000fe200008f16ff */
[C---:B------:R-:W-:Y:S02]  /*1e020*/  VIADD R3, R29.reuse, 0x39 ;  /* 0x000000391d037836 */ /* 0x040fe40000000000 */
[----:B---3--:R-:W-:-:S05]  /*1e030*/  VIADD R6, R29, 0x38 ;  /* 0x000000381d067836 */ /* 0x008fca0000000000 */
        /* <DEDUP_REMOVED lines=8> */
[----:B---3--:R-:W3:Y:S01]  /*1e0c0*/  LDL.LU R27, [R1+0x128] ;  /* 0x00012800011b7983 */ /* 0x008ee20000300800 */
[----:B------:R-:W1:Y:S03]  /*1e0d0*/  LDCU UR7, c[0x0][0x3b8] ;  /* 0x00007700ff0777ac */ /* 0x000e660008000800 */
[----:B------:R1:W-:Y:S01]  /*1e0e0*/  @P4 STG.E desc[UR8][R6.64], R26 ;  /* 0x0000001a06004986 */ /* 0x0003e2000c101908 */
[C---:B------:R-:W-:Y:S01]  /*1e0f0*/  LEA R4, P4, R3.reuse, R0, 0x2 ;  /* 0x0000000003047211 */ /* 0x040fe200078810ff */
[C---:B------:R-:W-:Y:S01]  /*1e100*/  VIADD R12, R3.reuse, UR10 ;  /* 0x0000000a030c7c36 */ /* 0x040fe20008000000 */
[----:B------:R-:W2:Y:S02]  /*1e110*/  LDCU UR10, c[0x0][0x3b8] ;  /* 0x00007700ff0a77ac */ /* 0x000ea40008000800 */
[----:B------:R-:W-:Y:S01]  /*1e120*/  LEA.HI.X.SX32 R5, R3, R2, 0x2, P4 ;  /* 0x0000000203057211 */ /* 0x000fe200020f16ff */
[----:B-1----:R-:W3:Y:S01]  /*1e130*/  LDL.LU R26, [R1+0x108] ;  /* 0x00010800011a7983 */ /* 0x002ee20000300800 */
[----:B------:R-:W-:-:S03]  /*1e140*/  VIADD R6, R29, 0x3a ;  /* 0x0000003a1d067836 */ /* 0x000fc60000000000 */
[----:B------:R1:W-:Y:S02]  /*1e150*/  @P3 STG.E desc[UR8][R4.64], R25 ;  /* 0x0000001904003986 */ /* 0x0003e4000c101908 */
[----:B------:R-:W-:Y:S01]  /*1e160*/  ISETP.LT.AND P4, PT, R6, UR13, !P0 ;  /* 0x0000000d06007c0c */ /* 0x000fe2000c781270 */
[----:B------:R-:W-:Y:S01]  /*1e170*/  VIADD R3, R29, 0x3b ;  /* 0x0000003b1d037836 */ /* 0x000fe20000000000 */
[C---:B------:R-:W-:Y:S01]  /*1e180*/  LEA R6, P6, R12.reuse, R0, 0x2 ;  /* 0x000000000c067211 */ /* 0x040fe200078c10ff */
[----:B------:R-:W4:Y:S03]  /*1e190*/  LDCU UR13, c[0x0][0x39c] ;  /* 0x00007380ff0d77ac */ /* 0x000f260008000800 */
[C---:B------:R-:W-:Y:S01]  /*1e1a0*/  LEA.HI.X.SX32 R7, R12.reuse, R2, 0x2, P6 ;  /* 0x000000020c077211 */ /* 0x040fe200030f16ff */
[----:B-1----:R-:W3:Y:S04]  /*1e1b0*/  LDL.LU R25, [R1+0x12c] ;  /* 0x00012c0001197983 */ /* 0x002ee80000300800 */
[----:B------:R1:W-:Y:S04]  /*1e1c0*/  @P2 STG.E desc[UR8][R6.64], R24 ;  /* 0x0000001806002986 */ /* 0x0003e8000c101908 */
[----:B-1----:R-:W3:Y:S01]  /*1e1d0*/  LDL.LU R24, [R1+0x10c] ;  /* 0x00010c0001187983 */ /* 0x002ee20000300800 */
[----:B----4-:R-:W-:Y:S01]  /*1e1e0*/  ISETP.LT.AND P3, PT, R3, UR12, !P0 ;  /* 0x0000000c03007c0c */ /* 0x010fe2000c761270 */
        /* <DEDUP_REMOVED lines=25> */
[----:B------:R-:W4:Y:S01]  /*1e380*/  LDL.LU R14, [R1+0x134] ;  /* 0x00013400010e7983 */ /* 0x000f220000300800 */
[----:B------:R-:W-:Y:S01]  /*1e390*/  VIADD R12, R29, 0x3f ;  /* 0x0000003f1d0c7836 */ /* 0x000fe20000000000 */
[----:B------:R-:W1:Y:S01]  /*1e3a0*/  LDCU UR7, c[0x0][0x3b8] ;  /* 0x00007700ff0777ac */ /* 0x000e620008000800 */
[----:B------:R-:W-:Y:S02]  /*1e3b0*/  ISETP.LT.AND P5, PT, R6, UR12, !P0 ;  /* 0x0000000c06007c0c */ /* 0x000fe4000c7a1270 */
[C---:B------:R-:W-:Y:S01]  /*1e3c0*/  LEA R6, P6, R3.reuse, R0, 0x2 ;  /* 0x0000000003067211 */ /* 0x040fe200078c10ff */
[----:B------:R1:W-:Y:S01]  /*1e3d0*/  @P4 STG.E desc[UR8][R4.64], R15 ;  /* 0x0000000f04004986 */ /* 0x0003e2000c101908 */
[----:B------:R-:W3:Y:S02]  /*1e3e0*/  LDCU UR12, c[0x0][0x39c] ;  /* 0x00007380ff0c77ac */ /* 0x000ee40008000800 */
[----:B------:R-:W-:-:S05]  /*1e3f0*/  LEA.HI.X.SX32 R7, R3, R2, 0x2, P6 ;  /* 0x0000000203077211 */ /* 0x000fca00030f16ff */
[----:B--2---:R2:W-:Y:S01]  /*1e400*/  @P3 STG.E desc[UR8][R6.64], R23 ;  /* 0x0000001706003986 */ /* 0x0045e2000c101908 */
[----:B-1----:R-:W-:-:S03]  /*1e410*/  VIADD R5, R3, UR10 ;  /* 0x0000000a03057c36 */ /* 0x002fc60008000000 */
[----:B------:R-:W4:Y:S01]  /*1e420*/  LDL.LU R15, [R1+0xf4] ;  /* 0x0000f400010f7983 */ /* 0x000f220000300800 */
[----:B------:R-:W-:Y:S01]  /*1e430*/  ISETP.LT.AND P4, PT, R12, UR11, !P0 ;  /* 0x0000000b0c007c0c */ /* 0x000fe2000c781270 */
[----:B------:R-:W1:Y:S01]  /*1e440*/  LDCU UR11, c[0x0][0x39c] ;  /* 0x00007380ff0b77ac */ /* 0x000e620008000800 */
[C---:B------:R-:W-:Y:S01]  /*1e450*/  VIADD R3, R5.reuse, UR5 ;  /* 0x0000000505037c36 */ /* 0x040fe20008000000 */
[----:B------:R-:W-:Y:S01]  /*1e460*/  LEA R4, P3, R5, R0, 0x2 ;  /* 0x0000000005047211 */ /* 0x000fe200078610ff */
[----:B--2---:R-:W-:-:S03]  /*1e470*/  VIADD R6, R29, 0x40 ;  /* 0x000000401d067836 */ /* 0x004fc60000000000 */
[----:B------:R-:W-:Y:S01]  /*1e480*/  LEA.HI.X.SX32 R5, R5, R2, 0x2, P3 ;  /* 0x0000000205057211 */ /* 0x000fe200018f16ff */
[----:B------:R-:W-:Y:S01]  /*1e490*/  VIADD R12, R29, 0x41 ;  /* 0x000000411d0c7836 */ /* 0x000fe20000000000 */
[----:B------:R-:W2:Y:S01]  /*1e4a0*/  LDCU UR10, c[0x0][0x3b8] ;  /* 0x00007700ff0a77ac */ /* 0x000ea20008000800 */
[----:B------:R-:W-:Y:S02]  /*1e4b0*/  ISETP.LT.AND P3, PT, R6, UR13, !P0 ;  /* 0x0000000d06007c0c */ /* 0x000fe4000c761270 */
[C---:B------:R-:W-:Y:S01]  /*1e4c0*/  LEA R6, P6, R3.reuse, R0, 0x2 ;  /* 0x0000000003067211 */ /* 0x040fe200078c10ff */
[----:B------:R-:W1:Y:S03]  /*1e4d0*/  LDCU UR13, c[0x0][0x39c] ;  /* 0x00007380ff0d77ac */ /* 0x000e660008000800 */
[C---:B------:R-:W-:Y:S01]  /*1e4e0*/  LEA.HI.X.SX32 R7, R3.reuse, R2, 0x2, P6 ;  /* 0x0000000203077211 */ /* 0x040fe200030f16ff */
[----:B------:R-:W1:Y:S01]  /*1e4f0*/  LDCU UR5, c[0x0][0x3b8] ;  /* 0x00007700ff0577ac */ /* 0x000e620008000800 */
[----:B---3--:R3:W-:Y:S04]  /*1e500*/  @P2 STG.E desc[UR8][R4.64], R27 ;  /* 0x0000001b04002986 */ /* 0x0087e8000c101908 */
[----:B---3--:R-:W3:Y:S01]  /*1e510*/  LDL.LU R27, [R1+0x138] ;  /* 0x00013800011b7983 */ /* 0x008ee20000300800 */
[----:B------:R-:W-:Y:S01]  /*1e520*/  VIADD R5, R3, UR4 ;  /* 0x0000000403057c36 */ /* 0x000fe20008000000 */
[----:B------:R-:W-:Y:S01]  /*1e530*/  ISETP.LT.AND P2, PT, R12, UR12, !P0 ;  /* 0x0000000c0c007c0c */ /* 0x000fe2000c741270 */
[----:B------:R-:W1:Y:S01]  /*1e540*/  LDCU UR12, c[0x0][0x39c] ;  /* 0x00007380ff0c77ac */ /* 0x000e620008000800 */
[----:B------:R2:W-:Y:S02]  /*1e550*/  @P1 STG.E desc[UR8][R6.64], R26 ;  /* 0x0000001a06001986 */ /* 0x0005e4000c101908 */
[C---:B------:R-:W-:Y:S01]  /*1e560*/  LEA R4, P1, R5.reuse, R0, 0x2 ;  /* 0x0000000005047211 */ /* 0x040fe200078210ff */
[C---:B------:R-:W-:Y:S01]  /*1e570*/  VIADD R3, R5.reuse, UR6 ;  /* 0x0000000605037c36 */ /* 0x040fe20008000000 */
[----:B------:R-:W4:Y:S02]  /*1e580*/  LDCU UR4, c[0x0][0x3b8] ;  /* 0x00007700ff0477ac */ /* 0x000f240008000800 */
[----:B------:R-:W-:Y:S01]  /*1e590*/  LEA.HI.X.SX32 R5, R5, R2, 0x2, P1 ;  /* 0x0000000205057211 */ /* 0x000fe200008f16ff */
[C---:B------:R-:W-:Y:S01]  /*1e5a0*/  VIADD R12, R29.reuse, 0x43 ;  /* 0x000000431d0c7836 */ /* 0x040fe20000000000 */
[----:B------:R-:W4:Y:S01]  /*1e5b0*/  LDCU UR6, c[0x0][0x3b8] ;  /* 0x00007700ff0677ac */ /* 0x000f220008000800 */
[----:B--2---:R-:W2:Y:S01]  /*1e5c0*/  LDL.LU R26, [R1+0xf8] ;  /* 0x0000f800011a7983 */ /* 0x004ea20000300800 */
[----:B------:R-:W-:-:S03]  /*1e5d0*/  VIADD R6, R29, 0x42 ;  /* 0x000000421d067836 */ /* 0x000fc60000000000 */
[----:B------:R1:W-:Y:S02]  /*1e5e0*/  @P5 STG.E desc[UR8][R4.64], R25 ;  /* 0x0000001904005986 */ /* 0x0003e4000c101908 */
[----:B-1----:R-:W-:Y:S01]  /*1e5f0*/  ISETP.LT.AND P1, PT, R6, UR11, !P0 ;  /* 0x0000000b06007c0c */ /* 0x002fe2000c721270 */
[----:B------:R-:W1:Y:S01]  /*1e600*/  LDCU UR11, c[0x0][0x39c] ;  /* 0x00007380ff0b77ac */ /* 0x000e620008000800 */
[----:B------:R-:W-:-:S04]  /*1e610*/  LEA R6, P6, R3, R0, 0x2 ;  /* 0x0000000003067211 */ /* 0x000fc800078c10ff */
[C---:B------:R-:W-:Y:S01]  /*1e620*/  LEA.HI.X.SX32 R7, R3.reuse, R2, 0x2, P6 ;  /* 0x0000000203077211 */ /* 0x040fe200030f16ff */
[----:B------:R-:W2:Y:S04]  /*1e630*/  LDL.LU R25, [R1+0x13c] ;  /* 0x00013c0001197983 */ /* 0x000ea80000300800 */
[----:B------:R1:W-:Y:S04]  /*1e640*/  @P4 STG.E desc[UR8][R6.64], R24 ;  /* 0x0000001806004986 */ /* 0x0003e8000c101908 */
[----:B-1----:R-:W2:Y:S01]  /*1e650*/  LDL.LU R24, [R1+0xfc] ;  /* 0x0000fc0001187983 */ /* 0x002ea20000300800 */
[----:B------:R-:W-:Y:S01]  /*1e660*/  VIADD R3, R3, UR7 ;  /* 0x0000000703037c36 */ /* 0x000fe20008000000 */
[----:B------:R-:W-:Y:S01]  /*1e670*/  ISETP.LT.AND P5, PT, R12, UR13, !P0 ;  /* 0x0000000d0c007c0c */ /* 0x000fe2000c7a1270 */
[----:B------:R-:W-:Y:S01]  /*1e680*/  VIADD R6, R29, 0x44 ;  /* 0x000000441d067836 */ /* 0x000fe20000000000 */
[----:B------:R-:W1:Y:S01]  /*1e690*/  LDCU UR13, c[0x0][0x39c] ;  /* 0x00007380ff0d77ac */ /* 0x000e620008000800 */
[C---:B------:R-:W-:Y:S01]  /*1e6a0*/  VIADD R12, R3.reuse, UR10 ;  /* 0x0000000a030c7c36 */ /* 0x040fe20008000000 */
[C---:B------:R-:W-:Y:S01]  /*1e6b0*/  LEA R4, P4, R3.reuse, R0, 0x2 ;  /* 0x0000000003047211 */ /* 0x040fe200078810ff */
[----:B------:R-:W2:Y:S01]  /*1e6c0*/  LDL.LU R23, [R1+0x160] ;  /* 0x0001600001177983 */ /* 0x000ea20000300800 */
[----:B------:R-:W1:Y:S02]  /*1e6d0*/  LDCU UR7, c[0x0][0x3b8] ;  /* 0x00007700ff0777ac */ /* 0x000e640008000800 */
[----:B------:R-:W-:Y:S01]  /*1e6e0*/  LEA.HI.X.SX32 R5, R3, R2, 0x2, P4 ;  /* 0x0000000203057211 */ /* 0x000fe200020f16ff */
[----:B------:R-:W-:Y:S01]  /*1e6f0*/  VIADD R3, R29, 0x45 ;  /* 0x000000451d037836 */ /* 0x000fe20000000000 */
[----:B------:R-:W-:Y:S01]  /*1e700*/  ISETP.LT.AND P4, PT, R6, UR12, !P0 ;  /* 0x0000000c06007c0c */ /* 0x000fe2000c781270 */
[----:B------:R-:W1:Y:S01]  /*1e710*/  LDCU UR12, c[0x0][0x39c] ;  /* 0x00007380ff0c77ac */ /* 0x000e620008000800 */
[C---:B------:R-:W-:Y:S01]  /*1e720*/  LEA R6, P6, R12.reuse, R0, 0x2 ;  /* 0x000000000c067211 */ /* 0x040fe200078c10ff */
[----:B----4-:R4:W-:Y:S01]  /*1e730*/  @P3 STG.E desc[UR8][R4.64], R22 ;  /* 0x0000001604003986 */ /* 0x0109e2000c101908 */
[----:B------:R-:W-:Y:S01]  /*1e740*/  ISETP.LT.AND P3, PT, R3, UR11, !P0 ;  /* 0x0000000b03007c0c */ /* 0x000fe2000c761270 */
[C---:B------:R-:W-:Y:S01]  /*1e750*/  VIADD R3, R12.reuse, UR5 ;  /* 0x000000050c037c36 */ /* 0x040fe20008000000 */
[----:B------:R-:W-:Y:S01]  /*1e760*/  LEA.HI.X.SX32 R7, R12, R2, 0x2, P6 ;  /* 0x000000020c077211 */ /* 0x000fe200030f16ff */
[----:B------:R-:W2:Y:S01]  /*1e770*/  LDL.LU R13, [R1+0x150] ;  /* 0x00015000010d7983 */ /* 0x000ea20000300800 */
[----:B------:R-:W1:Y:S01]  /*1e780*/  LDCU UR11, c[0x0][0x39c] ;  /* 0x00007380ff0b77ac */ /* 0x000e620008000800 */
[----:B------:R-:W-:-:S02]  /*1e790*/  VIADD R12, R3, UR4 ;  /* 0x00000004030c7c36 */ /* 0x000fc40008000000 */
[----:B------:R4:W-:Y:S01]  /*1e7a0*/  @P2 STG.E desc[UR8][R6.64], R28 ;  /* 0x0000001c06002986 */ /* 0x0009e2000c101908 */
[----:B------:R-:W3:Y:S01]  /*1e7b0*/  LDCU UR10, c[0x0][0x3b8] ;  /* 0x00007700ff0a77ac */ /* 0x000ee20008000800 */
[C---:B----4-:R-:W-:Y:S02]  /*1e7c0*/  LEA R4, P2, R3.reuse, R0, 0x2 ;  /* 0x0000000003047211 */ /* 0x050fe400078410ff */
[----:B------:R-:W4:Y:S01]  /*1e7d0*/  LDL.LU R22, [R1+0x688] ;  /* 0x0006880001167983 */ /* 0x000f220000300800 */
[----:B------:R-:W2:Y:S01]  /*1e7e0*/  LDCU UR5, c[0x0][0x3b8] ;  /* 0x00007700ff0577ac */ /* 0x000ea20008000800 */
[----:B------:R-:W-:Y:S01]  /*1e7f0*/  LEA.HI.X.SX32 R5, R3, R2, 0x2, P2 ;  /* 0x0000000203057211 */ /* 0x000fe200010f16ff */
[----:B------:R-:W2:Y:S01]  /*1e800*/  LDCU UR4, c[0x0][0x3b8] ;  /* 0x00007700ff0477ac */ /* 0x000ea20008000800 */
[C---:B------:R-:W-:Y:S01]  /*1e810*/  VIADD R6, R29.reuse, 0x46 ;  /* 0x000000461d067836 */ /* 0x040fe20000000000 */
[----:B------:R-:W4:Y:S01]  /*1e820*/  LDL.LU R28, [R1+0x164] ;  /* 0x00016400011c7983 */ /* 0x000f220000300800 */
        /* <DEDUP_REMOVED lines=8> */
[----:B------:R-:W2:Y:S01]  /*1e8b0*/  LDCU UR12, c[0x0][0x39c] ;  /* 0x00007380ff0c77ac */ /* 0x000ea20008000800 */
[----:B-1----:R-:W4:Y:S01]  /*1e8c0*/  LDL.LU R14, [R1+0x154] ;  /* 0x00015400010e7983 */ /* 0x002f220000300800 */
[C---:B------:R-:W-:Y:S01]  /*1e8d0*/  VIADD R12, R3.reuse, UR7 ;  /* 0x00000007030c7c36 */ /* 0x040fe20008000000 */
[----:B------:R-:W1:Y:S02]  /*1e8e0*/  LDCU UR6, c[0x0][0x3b8] ;  /* 0x00007700ff0677ac */ /* 0x000e640008000800 */
[----:B------:R1:W-:Y:S01]  /*1e8f0*/  @P5 STG.E desc[UR8][R6.64], R15 ;  /* 0x0000000f06005986 */ /* 0x0003e2000c101908 */
[C---:B------:R-:W-:Y:S01]  /*1e900*/  LEA R4, P5, R3.reuse, R0, 0x2 ;  /* 0x0000000003047211 */ /* 0x040fe200078a10ff */
[----:B------:R-:W2:Y:S03]  /*1e910*/  LDCU UR7, c[0x0][0x3b8] ;  /* 0x00007700ff0777ac */ /* 0x000ea60008000800 */
[----:B------:R-:W-:Y:S01]  /*1e920*/  LEA.HI.X.SX32 R5, R3, R2, 0x2, P5 ;  /* 0x0000000203057211 */ /* 0x000fe200028f16ff */
[----:B------:R-:W-:-:S02]  /*1e930*/  VIADD R3, R29, 0x49 ;  /* 0x000000491d037836 */ /* 0x000fc40000000000 */
[----:B-1----:R-:W-:Y:S01]  /*1e940*/  VIADD R6, R29, 0x48 ;  /* 0x000000481d067836 */ /* 0x002fe20000000000 */
[----:B------:R-:W4:Y:S04]  /*1e950*/  LDL.LU R15, [R1+0x168] ;  /* 0x00016800010f7983 */ /* 0x000f280000300800 */
[----:B------:R-:W-:Y:S01]  /*1e960*/  ISETP.LT.AND P5, PT, R6, UR11, !P0 ;  /* 0x0000000b06007c0c */ /* 0x000fe2000c7a1270 */
[----:B------:R-:W1:Y:S01]  /*1e970*/  LDCU UR11, c[0x0][0x39c] ;  /* 0x00007380ff0b77ac */ /* 0x000e620008000800 */
[----:B------:R-:W-:-:S04]  /*1e980*/  LEA R6, P6, R12, R0, 0x2 ;  /* 0x000000000c067211 */ /* 0x000fc800078c10ff */
[C---:B------:R-:W-:Y:S01]  /*1e990*/  LEA.HI.X.SX32 R7, R12.reuse, R2, 0x2, P6 ;  /* 0x000000020c077211 */ /* 0x040fe200030f16ff */
[----:B---3--:R3:W-:Y:S01]  /*1e9a0*/  @P4 STG.E desc[UR8][R4.64], R27 ;  /* 0x0000001b04004986 */ /* 0x0087e2000c101908 */
[----:B------:R-:W-:Y:S01]  /*1e9b0*/  ISETP.LT.AND P4, PT, R3, UR13, !P0 ;  /* 0x0000000d03007c0c */ /* 0x000fe2000c781270 */
[----:B------:R-:W-:Y:S01]  /*1e9c0*/  VIADD R3, R12, UR10 ;  /* 0x0000000a0c037c36 */ /* 0x000fe20008000000 */
[----:B------:R-:W1:Y:S01]  /*1e9d0*/  LDCU UR13, c[0x0][0x39c] ;  /* 0x00007380ff0d77ac */ /* 0x000e620008000800 */
[----:B---3--:R-:W3:Y:S04]  /*1e9e0*/  LDL.LU R27, [R1+0x158] ;  /* 0x00015800011b7983 */ /* 0x008ee80000300800 */
[----:B--2---:R2:W-:Y:S01]  /*1e9f0*/  @P3 STG.E desc[UR8][R6.64], R26 ;  /* 0x0000001a06003986 */ /* 0x0045e2000c101908 */
[C---:B------:R-:W-:Y:S01]  /*1ea00*/  LEA R4, P3, R3.reuse, R0, 0x2 ;  /* 0x0000000003047211 */ /* 0x040fe200078610ff */
[C---:B------:R-:W-:Y:S01]  /*1ea10*/  VIADD R12, R3.reuse, UR5 ;  /* 0x00000005030c7c36 */ /* 0x040fe20008000000 */
[----:B------:R-:W1:Y:S02]  /*1ea20*/  LDCU UR10, c[0x0][0x3b8] ;  /* 0x00007700ff0a77ac */ /* 0x000e640008000800 */
[----:B------:R-:W-:Y:S01]  /*1ea30*/  LEA.HI.X.SX32 R5, R3, R2, 0x2, P3 ;  /* 0x0000000203057211 */ /* 0x000fe200018f16ff */
[----:B------:R-:W1:Y:S01]  /*1ea40*/  LDCU UR5, c[0x0][0x3b8] ;  /* 0x00007700ff0577ac */ /* 0x000e620008000800 */
[C---:B--2---:R-:W-:Y:S01]  /*1ea50*/  VIADD R6, R29.reuse, 0x4a ;  /* 0x0000004a1d067836 */ /* 0x044fe20000000000 */
[----:B------:R-:W2:Y:S04]  /*1ea60*/  LDL.LU R26, [R1+0x16c] ;  /* 0x00016c00011a7983 */ /* 0x000ea80000300800 */
[----:B------:R-:W-:Y:S01]  /*1ea70*/  ISETP.LT.AND P3, PT, R6, UR12, !P0 ;  /* 0x0000000c06007c0c */ /* 0x000fe2000c761270 */
[----:B------:R1:W-:Y:S01]  /*1ea80*/  @P2 STG.E desc[UR8][R4.64], R25 ;  /* 0x0000001904002986 */ /* 0x0003e2000c101908 */
[C---:B------:R-:W-:Y:S01]  /*1ea90*/  LEA R6, P6, R12.reuse, R0, 0x2 ;  /* 0x000000000c067211 */ /* 0x040fe200078c10ff */
[----:B------:R-:W-:Y:S01]  /*1eaa0*/  VIADD R3, R29, 0x4b ;  /* 0x0000004b1d037836 */ /* 0x000fe20000000000 */
[----:B------:R-:W1:Y:S02]  /*1eab0*/  LDCU UR12, c[0x0][0x39c] ;  /* 0x00007380ff0c77ac */ /* 0x000e640008000800 */
[C---:B------:R-:W-:Y:S01]  /*1eac0*/  LEA.HI.X.SX32 R7, R12.reuse, R2, 0x2, P6 ;  /* 0x000000020c077211 */ /* 0x040fe200030f16ff */
[----:B-1----:R-:W2:Y:S04]  /*1ead0*/  LDL.LU R25, [R1+0x15c] ;  /* 0x00015c0001197983 */ /* 0x002ea80000300800 */
[----:B------:R1:W-:Y:S04]  /*1eae0*/  @P1 STG.E desc[UR8][R6.64], R24 ;  /* 0x0000001806001986 */ /* 0x0003e8000c101908 */
[----:B-1----:R-:W2:Y:S01]  /*1eaf0*/  LDL.LU R24, [R1+0x170] ;  /* 0x0001700001187983 */ /* 0x002ea20000300800 */
[----:B------:R-:W-:Y:S01]  /*1eb00*/  ISETP.LT.AND P2, PT, R3, UR11, !P0 ;  /* 0x0000000b03007c0c */ /* 0x000fe2000c741270 */
[----:B------:R-:W-:Y:S01]  /*1eb10*/  VIADD R3, R12, UR4 ;  /* 0x000000040c037c36 */ /* 0x000fe20008000000 */
[----:B------:R-:W1:Y:S01]  /*1eb20*/  LDCU UR11, c[0x0][0x39c] ;  /* 0x00007380ff0b77ac */ /* 0x000e620008000800 */
[----:B------:R-:W-:-:S02]  /*1eb30*/  VIADD R6, R29, 0x4c ;  /* 0x0000004c1d067836 */ /* 0x000fc40000000000 */
[C---:B------:R-:W-:Y:S01]  /*1eb40*/  VIADD R12, R3.reuse, UR6 ;  /* 0x00000006030c7c36 */ /* 0x040fe20008000000 */
[C---:B------:R-:W-:Y:S01]  /*1eb50*/  LEA R4, P1, R3.reuse, R0, 0x2 ;  /* 0x0000000003047211 */ /* 0x040fe200078210ff */
[----:B------:R-:W1:Y:S03]  /*1eb60*/  LDCU UR4, c[0x0][0x3b8] ;  /* 0x00007700ff0477ac */ /* 0x000e660008000800 */
[----:B------:R-:W-:Y:S01]  /*1eb70*/  LEA.HI.X.SX32 R5, R3, R2, 0x2, P1 ;  /* 0x0000000203057211 */ /* 0x000fe200008f16ff */
[----:B------:R-:W1:Y:S01]  /*1eb80*/  LDCU UR6, c[0x0][0x3b8] ;  /* 0x00007700ff0677ac */ /* 0x000e620008000800 */
[----:B------:R-:W-:Y:S02]  /*1eb90*/  ISETP.LT.AND P1, PT, R6, UR13, !P0 ;  /* 0x0000000d06007c0c */ /* 0x000fe4000c721270 */
[C---:B------:R-:W-:Y:S01]  /*1eba0*/  LEA R6, P6, R12.reuse, R0, 0x2 ;  /* 0x000000000c067211 */ /* 0x040fe200078c10ff */
[----:B------:R1:W-:Y:S01]  /*1ebb0*/  @P5 STG.E desc[UR8][R4.64], R23 ;  /* 0x0000001704005986 */ /* 0x0003e2000c101908 */
[----:B------:R-:W-:Y:S01]  /*1ebc0*/  VIADD R3, R29, 0x4d ;  /* 0x0000004d1d037836 */ /* 0x000fe20000000000 */
[----:B------:R-:W4:Y:S01]  /*1ebd0*/  LDCU UR13, c[0x0][0x39c] ;  /* 0x00007380ff0d77ac */ /* 0x000f220008000800 */
[----:B------:R-:W-:-:S03]  /*1ebe0*/  LEA.HI.X.SX32 R7, R12, R2, 0x2, P6 ;  /* 0x000000020c077211 */ /* 0x000fc600030f16ff */
[----:B------:R-:W-:Y:S01]  /*1ebf0*/  ISETP.LT.AND P5, PT, R3, UR12, !P0 ;  /* 0x0000000c03007c0c */ /* 0x000fe2000c7a1270 */
[----:B------:R-:W4:Y:S01]  /*1ec00*/  LDCU UR12, c[0x0][0x39c] ;  /* 0x00007380ff0c77ac */ /* 0x000f220008000800 */
[----:B------:R1:W-:Y:S02]  /*1ec10*/  @P4 STG.E desc[UR8][R6.64], R13 ;  /* 0x0000000d06004986 */ /* 0x0003e4000c101908 */
[----:B-1----:R-:W-:Y:S01]  /*1ec20*/  VIADD R5, R12, UR7 ;  /* 0x000000070c057c36 */ /* 0x002fe20008000000 */
[----:B------:R-:W1:Y:S01]  /*1ec30*/  LDCU UR7, c[0x0][0x3b8] ;  /* 0x00007700ff0777ac */ /* 0x000e620008000800 */
[----:B------:R-:W2:Y:S02]  /*1ec40*/  LDL.LU R23, [R1+0x684] ;  /* 0x0006840001177983 */ /* 0x000ea40000300800 */
[C---:B------:R-:W-:Y:S01]  /*1ec50*/  VIADD R3, R5.reuse, UR10 ;  /* 0x0000000a05037c36 */ /* 0x040fe20008000000 */
[----:B------:R-:W-:Y:S01]  /*1ec60*/  LEA R4, P4, R5, R0, 0x2 ;  /* 0x0000000005047211 */ /* 0x000fe200078810ff */
[----:B------:R-:W-:-:S03]  /*1ec70*/  VIADD R6, R29, 0x4e ;  /* 0x0000004e1d067836 */ /* 0x000fc60000000000 */
[----:B------:R-:W-:Y:S01]  /*1ec80*/  LEA.HI.X.SX32 R5, R5, R2, 0x2, P4 ;  /* 0x0000000205057211 */ /* 0x000fe200020f16ff */
[----:B------:R-:W-:Y:S01]  /*1ec90*/  VIADD R12, R29, 0x4f ;  /* 0x0000004f1d0c7836 */ /* 0x000fe20000000000 */
[----:B------:R-:W1:Y:S01]  /*1eca0*/  LDCU UR10, c[0x0][0x3b8] ;  /* 0x00007700ff0a77ac */ /* 0x000e620008000800 */
[----:B------:R-:W2:Y:S01]  /*1ecb0*/  LDL.LU R13, [R1+0x174] ;  /* 0x00017400010d7983 */ /* 0x000ea20000300800 */
[----:B------:R-:W-:Y:S02]  /*1ecc0*/  ISETP.LT.AND P4, PT, R6, UR11, !P0 ;  /* 0x0000000b06007c0c */ /* 0x000fe4000c781270 */
[C---:B------:R-:W-:Y:S01]  /*1ecd0*/  LEA R6, P6, R3.reuse, R0, 0x2 ;  /* 0x0000000003067211 */ /* 0x040fe200078c10ff */
[----:B----4-:R4:W-:Y:S01]  /*1ece0*/  @P3 STG.E desc[UR8][R4.64], R28 ;  /* 0x0000001c04003986 */ /* 0x0109e2000c101908 */
[----:B------:R-:W1:Y:S02]  /*1ecf0*/  LDCU UR11, c[0x0][0x39c] ;  /* 0x00007380ff0b77ac */ /* 0x000e640008000800 */
[----:B------:R-:W-:-:S02]  /*1ed00*/  LEA.HI.X.SX32 R7, R3, R2, 0x2, P6 ;  /* 0x0000000203077211 */ /* 0x000fc400030f16ff */
[----:B------:R-:W-:Y:S01]  /*1ed10*/  ISETP.LT.AND P3, PT, R12, UR13, !P0 ;  /* 0x0000000d0c007c0c */ /* 0x000fe2000c761270 */
[----:B------:R-:W1:Y:S02]  /*1ed20*/  LDCU UR13, c[0x0][0x39c] ;  /* 0x00007380ff0d77ac */ /* 0x000e640008000800 */
[----:B------:R1:W-:Y:S01]  /*1ed30*/  @P2 STG.E desc[UR8][R6.64], R14 ;  /* 0x0000000e06002986 */ /* 0x0003e2000c101908 */
[----:B----4-:R-:W-:-:S03]  /*1ed40*/  VIADD R5, R3, UR5 ;  /* 0x0000000503057c36 */ /* 0x010fc60008000000 */
[----:B------:R-:W4:Y:S01]  /*1ed50*/  LDL.LU R28, [R1+0x144] ;  /* 0x00014400011c7983 */ /* 0x000f220000300800 */
[----:B------:R-:W-:Y:S01]  /*1ed60*/  VIADD R12, R29, 0x51 ;  /* 0x000000511d0c7836 */ /* 0x000fe20000000000 */
[----:B------:R-:W2:Y:S01]  /*1ed70*/  LDCU UR5, c[0x0][0x3b8] ;  /* 0x00007700ff0577ac */ /* 0x000ea20008000800 */
[C---:B------:R-:W-:Y:S01]  /*1ed80*/  VIADD R3, R5.reuse, UR4 ;  /* 0x0000000405037c36 */ /* 0x040fe20008000000 */
[----:B------:R-:W-:Y:S01]  /*1ed90*/  LEA R4, P2, R5, R0, 0x2 ;  /* 0x0000000005047211 */ /* 0x000fe200078410ff */
[----:B------:R-:W2:Y:S01]  /*1eda0*/  LDCU UR4, c[0x0][0x3b8] ;  /* 0x00007700ff0477ac */ /* 0x000ea20008000800 */
[----:B-1----:R-:W-:Y:S02]  /*1edb0*/  VIADD R6, R29, 0x50 ;  /* 0x000000501d067836 */ /* 0x002fe40000000000 */
[----:B------:R-:W-:Y:S01]  /*1edc0*/  LEA.HI.X.SX32 R5, R5, R2, 0x2, P2 ;  /* 0x0000000205057211 */ /* 0x000fe200010f16ff */
[----:B------:R-:W4:Y:S02]  /*1edd0*/  LDL.LU R14, [R1+0x178] ;  /* 0x00017800010e7983 */ /* 0x000f240000300800 */
[----:B------:R-:W-:-:S02]  /*1ede0*/  ISETP.LT.AND P2, PT, R6, UR12, !P0 ;  /* 0x0000000c06007c0c */ /* 0x000fc4000c741270 */
[----:B------:R1:W-:Y:S01]  /*1edf0*/  @P1 STG.E desc[UR8][R4.64], R15 ;  /* 0x0000000f04001986 */ /* 0x0003e2000c101908 */
[C---:B------:R-:W-:Y:S01]  /*1ee00*/  LEA R6, P6, R3.reuse, R0, 0x2 ;  /* 0x0000000003067211 */ /* 0x040fe200078c10ff */
[----:B------:R-:W2:Y:S03]  /*1ee10*/  LDCU UR12, c[0x0][0x39c] ;  /* 0x00007380ff0c77ac */ /* 0x000ea60008000800 */
[C---:B------:R-:W-:Y:S01]  /*1ee20*/  LEA.HI.X.SX32 R7, R3.reuse, R2, 0x2, P6 ;  /* 0x0000000203077211 */ /* 0x040fe200030f16ff */
[----:B-1----:R-:W-:Y:S01]  /*1ee30*/  VIADD R5, R3, UR6 ;  /* 0x0000000603057c36 */ /* 0x002fe20008000000 */
[----:B------:R-:W4:Y:S01]  /*1ee40*/  LDL.LU R15, [R1+0x148] ;  /* 0x00014800010f7983 */ /* 0x000f220000300800 */
[----:B------:R-:W-:Y:S01]  /*1ee50*/  ISETP.LT.AND P1, PT, R12, UR11, !P0 ;  /* 0x0000000b0c007c0c */ /* 0x000fe2000c721270 */
[----:B------:R-:W1:Y:S01]  /*1ee60*/  LDCU UR11, c[0x0][0x39c] ;  /* 0x00007380ff0b77ac */ /* 0x000e620008000800 */
        /* <DEDUP_REMOVED lines=10> */
[----:B--2---:R2:W-:Y:S01]  /*1ef10*/  @P4 STG.E desc[UR8][R4.64], R26 ;  /* 0x0000001a04004986 */ /* 0x0045e2000c101908 */
[C---:B------:R-:W-:Y:S01]  /*1ef20*/  LEA R6, P6, R3.reuse, R0, 0x2 ;  /* 0x0000000003067211 */ /* 0x040fe200078c10ff */
[----:B------:R-:W1:Y:S03]  /*1ef30*/  LDCU UR13, c[0x0][0x39c] ;  /* 0x00007380ff0d77ac */ /* 0x000e660008000800 */
[C---:B------:R-:W-:Y:S01]  /*1ef40*/  LEA.HI.X.SX32 R7, R3.reuse, R2, 0x2, P6 ;  /* 0x0000000203077211 */ /* 0x040fe200030f16ff */
[----:B------:R-:W-:Y:S01]  /*1ef50*/  VIADD R3, R3, UR10 ;  /* 0x0000000a03037c36 */ /* 0x000fe20008000000 */
[----:B--2---:R-:W2:Y:S01]  /*1ef60*/  LDL.LU R26, [R1+0x14c] ;  /* 0x00014c00011a7983 */ /* 0x004ea20000300800 */
[----:B------:R-:W-:-:S03]  /*1ef70*/  ISETP.LT.AND P4, PT, R12, UR12, !P0 ;  /* 0x0000000c0c007c0c */ /* 0x000fc6000c781270 */
[----:B------:R1:W-:Y:S01]  /*1ef80*/  @P3 STG.E desc[UR8][R6.64], R25 ;  /* 0x0000001906003986 */ /* 0x0003e2000c101908 */
[C---:B------:R-:W-:Y:S01]  /*1ef90*/  LEA R4, P3, R3.reuse, R0, 0x2 ;  /* 0x0000000003047211 */ /* 0x040fe200078610ff */
[C---:B------:R-:W-:Y:S01]  /*1efa0*/  VIADD R12, R3.reuse, UR5 ;  /* 0x00000005030c7c36 */ /* 0x040fe20008000000 */
[----:B------:R-:W2:Y:S02]  /*1efb0*/  LDCU UR12, c[0x0][0x39c] ;  /* 0x00007380ff0c77ac */ /* 0x000ea40008000800 */
[----:B------:R-:W-:Y:S01]  /*1efc0*/  LEA.HI.X.SX32 R5, R3, R2, 0x2, P3 ;  /* 0x0000000203057211 */ /* 0x000fe200018f16ff */
[----:B------:R-:W2:Y:S01]  /*1efd0*/  LDCU UR10, c[0x0][0x3b8] ;  /* 0x00007700ff0a77ac */ /* 0x000ea20008000800 */
[----:B------:R-:W2:Y:S01]  /*1efe0*/  LDCU UR5, c[0x0][0x3b8] ;  /* 0x00007700ff0577ac */ /* 0x000ea20008000800 */
[----:B-1----:R-:W2:Y:S04]  /*1eff0*/  LDL.LU R25, [R1+0x1a0] ;  /* 0x0001a00001197983 */ /* 0x002ea80000300800 */
[----:B------:R1:W-:Y:S04]  /*1f000*/  @P2 STG.E desc[UR8][R4.64], R24 ;  /* 0x0000001804002986 */ /* 0x0003e8000c101908 */
[----:B-1----:R-:W2:Y:S04]  /*1f010*/  LDL.LU R24, [R1+0x680] ;  /* 0x0006800001187983 */ /* 0x002ea80000300800 */
[----:B------:R-:W2:Y:S01]  /*1f020*/  LDL.LU R5, [R1+0x140] ;  /* 0x0001400001057983 */ /* 0x000ea20000300800 */
[----:B------:R-:W-:-:S02]  /*1f030*/  VIADD R6, R29, 0x54 ;  /* 0x000000541d067836 */ /* 0x000fc40000000000 */
[----:B------:R-:W-:-:S03]  /*1f040*/  VIADD R3, R29, 0x55 ;  /* 0x000000551d037836 */ /* 0x000fc60000000000 */
[----:B------:R-:W-:Y:S01]  /*1f050*/  ISETP.LT.AND P3, PT, R6, UR11, !P0 ;  /* 0x0000000b06007c0c */ /* 0x000fe2000c761270 */
[----:B------:R-:W1:Y:S01]  /*1f060*/  LDCU UR11, c[0x0][0x39c] ;  /* 0x00007380ff0b77ac */ /* 0x000e620008000800 */
[C---:B------:R-:W-:Y:S02]  /*1f070*/  LEA R6, P6, R12.reuse, R0, 0x2 ;  /* 0x000000000c067211 */ /* 0x040fe400078c10ff */
[----:B------:R-:W-:Y:S01]  /*1f080*/  ISETP.LT.AND P2, PT, R3, UR13, !P0 ;  /* 0x0000000d03007c0c */ /* 0x000fe2000c741270 */
[C---:B------:R-:W-:Y:S01]  /*1f090*/  VIADD R3, R12.reuse, UR4 ;  /* 0x000000040c037c36 */ /* 0x040fe20008000000 */
[----:B------:R-:W-:Y:S01]  /*1f0a0*/  LEA.HI.X.SX32 R7, R12, R2, 0x2, P6 ;  /* 0x000000020c077211 */ /* 0x000fe200030f16ff */
[----:B------:R-:W1:Y:S02]  /*1f0b0*/  LDCU UR13, c[0x0][0x39c] ;  /* 0x00007380ff0d77ac */ /* 0x000e640008000800 */
[C---:B------:R-:W-:Y:S01]  /*1f0c0*/  VIADD R12, R3.reuse, UR6 ;  /* 0x00000006030c7c36 */ /* 0x040fe20008000000 */
[----:B------:R-:W1:Y:S01]  /*1f0d0*/  LDCU UR4, c[0x0][0x3b8] ;  /* 0x00007700ff0477ac */ /* 0x000e620008000800 */
[----:B------:R-:W1:Y:S01]  /*1f0e0*/  LDCU UR6, c[0x0][0x3b8] ;  /* 0x00007700ff0677ac */ /* 0x000e620008000800 */
[----:B--2---:R2:W-:Y:S01]  /*1f0f0*/  @P1 STG.E desc[UR8][R6.64], R5 ;  /* 0x0000000506001986 */ /* 0x0045e2000c101908 */
[----:B------:R-:W-:Y:S01]  /*1f100*/  LEA R4, P1, R3, R0, 0x2 ;  /* 0x0000000003047211 */ /* 0x000fe200078210ff */
[----:B--2---:R-:W-:-:S03]  /*1f110*/  VIADD R6, R29, 0x56 ;  /* 0x000000561d067836 */ /* 0x004fc60000000000 */
[----:B------:R-:W-:Y:S01]  /*1f120*/  LEA.HI.X.SX32 R5, R3, R2, 0x2, P1 ;  /* 0x0000000203057211 */ /* 0x000fe200008f16ff */
[----:B------:R-:W-:Y:S01]  /*1f130*/  VIADD R3, R29, 0x57 ;  /* 0x000000571d037836 */ /* 0x000fe20000000000 */
[----:B------:R-:W-:Y:S01]  /*1f140*/  ISETP.LT.AND P1, PT, R6, UR12, !P0 ;  /* 0x0000000c06007c0c */ /* 0x000fe2000c721270 */
[----:B------:R-:W2:Y:S01]  /*1f150*/  LDCU UR12, c[0x0][0x39c] ;  /* 0x00007380ff0c77ac */ /* 0x000ea20008000800 */
[C---:B------:R-:W-:Y:S01]  /*1f160*/  LEA R6, P6, R12.reuse, R0, 0x2 ;  /* 0x000000000c067211 */ /* 0x040fe200078c10ff */
[----:B------:R3:W-:Y:S01]  /*1f170*/  @P5 STG.E desc[UR8][R4.64], R13 ;  /* 0x0000000d04005986 */ /* 0x0007e2000c101908 */
[----:B-1----:R-:W-:Y:S01]  /*1f180*/  ISETP.LT.AND P5, PT, R3, UR11, !P0 ;  /* 0x0000000b03007c0c */ /* 0x002fe2000c7a1270 */
[C---:B------:R-:W-:Y:S01]  /*1f190*/  VIADD R3, R12.reuse, UR7 ;  /* 0x000000070c037c36 */ /* 0x040fe20008000000 */
[----:B------:R-:W-:Y:S01]  /*1f1a0*/  LEA.HI.X.SX32 R7, R12, R2, 0x2, P6 ;  /* 0x000000020c077211 */ /* 0x000fe200030f16ff */
[----:B------:R-:W1:Y:S02]  /*1f1b0*/  LDCU UR11, c[0x0][0x39c] ;  /* 0x00007380ff0b77ac */ /* 0x000e640008000800 */
[----:B------:R-:W-:-:S02]  /*1f1c0*/  VIADD R12, R3, UR10 ;  /* 0x0000000a030c7c36 */ /* 0x000fc40008000000 */
[----:B----4-:R4:W-:Y:S01]  /*1f1d0*/  @P4 STG.E desc[UR8][R6.64], R28 ;  /* 0x0000001c06004986 */ /* 0x0109e2000c101908 */
[----:B------:R-:W1:Y:S01]  /*1f1e0*/  LDCU UR7, c[0x0][0x3b8] ;  /* 0x00007700ff0777ac */ /* 0x000e620008000800 */
[C---:B---3--:R-:W-:Y:S01]  /*1f1f0*/  LEA R4, P4, R3.reuse, R0, 0x2 ;  /* 0x0000000003047211 */ /* 0x048fe200078810ff */
[----:B------:R-:W3:Y:S03]  /*1f200*/  LDCU UR10, c[0x0][0x3b8] ;  /* 0x00007700ff0a77ac */ /* 0x000ee60008000800 */
[----:B------:R-:W-:Y:S01]  /*1f210*/  LEA.HI.X.SX32 R5, R3, R2, 0x2, P4 ;  /* 0x0000000203057211 */ /* 0x000fe200020f16ff */
[C---:B----4-:R-:W-:Y:S02]  /*1f220*/  VIADD R6, R29.reuse, 0x58 ;  /* 0x000000581d067836 */ /* 0x050fe40000000000 */
[----:B------:R-:W-:-:S03]  /*1f230*/  VIADD R3, R29, 0x59 ;  /* 0x000000591d037836 */ /* 0x000fc60000000000 */
[----:B------:R-:W-:Y:S01]  /*1f240*/  ISETP.LT.AND P4, PT, R6, UR13, !P0 ;  /* 0x0000000d06007c0c */ /* 0x000fe2000c781270 */
[----:B------:R-:W4:Y:S01]  /*1f250*/  LDCU UR13, c[0x0][0x39c] ;  /* 0x00007380ff0d77ac */ /* 0x000f220008000800 */
[C---:B------:R-:W-:Y:S01]  /*1f260*/  LEA R6, P6, R12.reuse, R0, 0x2 ;  /* 0x000000000c067211 */ /* 0x040fe200078c10ff */
[----:B------:R1:W-:Y:S01]  /*1f270*/  @P3 STG.E desc[UR8][R4.64], R14 ;  /* 0x0000000e04003986 */ /* 0x0003e2000c101908 */
[----:B--2---:R-:W-:Y:S01]  /*1f280*/  ISETP.LT.AND P3, PT, R3, UR12, !P0 ;  /* 0x0000000c03007c0c */ /* 0x004fe2000c761270 */
[C---:B------:R-:W-:Y:S01]  /*1f290*/  VIADD R3, R12.reuse, UR5 ;  /* 0x000000050c037c36 */ /* 0x040fe20008000000 */
[----:B------:R-:W-:Y:S01]  /*1f2a0*/  LEA.HI.X.SX32 R7, R12, R2, 0x2, P6 ;  /* 0x000000020c077211 */ /* 0x000fe200030f16ff */
[----:B------:R-:W2:Y:S02]  /*1f2b0*/  LDCU UR12, c[0x0][0x39c] ;  /* 0x00007380ff0c77ac */ /* 0x000ea40008000800 */
[C---:B------:R-:W-:Y:S02]  /*1f2c0*/  VIADD R12, R3.reuse, UR4 ;  /* 0x00000004030c7c36 */ /* 0x040fe40008000000 */
[----:B------:R3:W-:Y:S01]  /*1f2d0*/  @P2 STG.E desc[UR8][R6.64], R15 ;  /* 0x0000000f06002986 */ /* 0x0007e2000c101908 */
[----:B------:R-:W2:Y:S01]  /*1f2e0*/  LDCU UR5, c[0x0][0x3b8] ;  /* 0x00007700ff0577ac */ /* 0x000ea20008000800 */
[C---:B-1----:R-:W-:Y:S01]  /*1f2f0*/  LEA R4, P2, R3.reuse, R0, 0x2 ;  /* 0x0000000003047211 */ /* 0x042fe200078410ff */
[----:B------:R-:W1:Y:S03]  /*1f300*/  LDCU UR4, c[0x0][0x3b8] ;  /* 0x00007700ff0477ac */ /* 0x000e660008000800 */
[----:B------:R-:W-:Y:S01]  /*1f310*/  LEA.HI.X.SX32 R5, R3, R2, 0x2, P2 ;  /* 0x0000000203057211 */ /* 0x000fe200010f16ff */
[----:B---3--:R-:W-:-:S02]  /*1f320*/  VIADD R6, R29, 0x5a ;  /* 0x0000005a1d067836 */ /* 0x008fc40000000000 */
[----:B------:R-:W-:-:S03]  /*1f330*/  VIADD R3, R29, 0x5b ;  /* 0x0000005b1d037836 */ /* 0x000fc60000000000 */
[----:B------:R-:W-:Y:S01]  /*1f340*/  ISETP.LT.AND P2, PT, R6, UR11, !P0 ;  /* 0x0000000b06007c0c */ /* 0x000fe2000c741270 */
[----:B------:R3:W-:Y:S01]  /*1f350*/  @P1 STG.E desc[UR8][R4.64], R27 ;  /* 0x0000001b04001986 */ /* 0x0007e2000c101908 */
[C---:B------:R-:W-:Y:S01]  /*1f360*/  LEA R6, P6, R12.reuse, R0, 0x2 ;  /* 0x000000000c067211 */ /* 0x040fe200078c10ff */
[----:B------:R-:W1:Y:S01]  /*1f370*/  LDCU UR11, c[0x0][0x39c] ;  /* 0x00007380ff0b77ac */ /* 0x000e620008000800 */
[----:B----4-:R-:W-:Y:S01]  /*1f380*/  ISETP.LT.AND P1, PT, R3, UR13, !P0 ;  /* 0x0000000d03007c0c */ /* 0x010fe2000c721270 */
[C---:B------:R-:W-:Y:S01]  /*1f390*/  VIADD R3, R12.reuse, UR6 ;  /* 0x000000060c037c36 */ /* 0x040fe20008000000 */
[----:B------:R-:W-:Y:S01]  /*1f3a0*/  LEA.HI.X.SX32 R7, R12, R2, 0x2, P6 ;  /* 0x000000020c077211 */ /* 0x000fe200030f16ff */
[----:B------:R-:W4:Y:S04]  /*1f3b0*/  LDCU UR13, c[0x0][0x39c] ;  /* 0x00007380ff0d77ac */ /* 0x000f280008000800 */
[----:B------:R1:W-:Y:S01]  /*1f3c0*/  @P5 STG.E desc[UR8][R6.64], R26 ;  /* 0x0000001a06005986 */ /* 0x0003e2000c101908 */
[----:B------:R-:W2:Y:S01]  /*1f3d0*/  LDCU UR6, c[0x0][0x3b8] ;  /* 0x00007700ff0677ac */ /* 0x000ea20008000800 */
[----:B---3--:R-:W-:-:S04]  /*1f3e0*/  LEA R4, P5, R3, R0, 0x2 ;  /* 0x0000000003047211 */ /* 0x008fc800078a10ff */
[----:B------:R-:W-:Y:S01]  /*1f3f0*/  LEA.HI.X.SX32 R5, R3, R2, 0x2, P5 ;  /* 0x0000000203057211 */ /* 0x000fe200028f16ff */
[----:B-1----:R-:W3:Y:S04]  /*1f400*/  LDL.LU R26, [R1+0x1a4] ;  /* 0x0001a400011a7983 */ /* 0x002ee80000300800 */
[----:B------:R-:W3:Y:S04]  /*1f410*/  LDL.LU R27, [R1+0x1a8] ;  /* 0x0001a800011b7983 */ /* 0x000ee80000300800 */
[----:B------:R-:W3:Y:S04]  /*1f420*/  LDL.LU R28, [R1+0x198] ;  /* 0x00019800011c7983 */ /* 0x000ee80000300800 */
[----:B------:R-:W3:Y:S04]  /*1f430*/  LDL.LU R14, [R1+0x1ac] ;  /* 0x0001ac00010e7983 */ /* 0x000ee80000300800 */
[----:B------:R-:W3:Y:S04]  /*1f440*/  LDL.LU R15, [R1+0x19c] ;  /* 0x00019c00010f7983 */ /* 0x000ee80000300800 */
[----:B------:R-:W3:Y:S04]  /*1f450*/  LDL.LU R13, [R1+0x180] ;  /* 0x00018000010d7983 */ /* 0x000ee80000300800 */
[----:B------:R1:W-:Y:S04]  /*1f460*/  @P4 STG.E desc[UR8][R4.64], R25 ;  /* 0x0000001904004986 */ /* 0x0003e8000c101908 */
[----:B-1----:R-:W3:Y:S04]  /*1f470*/  LDL.LU R25, [R1+0x67c] ;  /* 0x00067c0001197983 */ /* 0x002ee80000300800 */
[----:B------:R-:W3:Y:S01]  /*1f480*/  LDL.LU R4, [R1+0x190] ;  /* 0x0001900001047983 */ /* 0x000ee20000300800 */
[----:B------:R-:W-:-:S02]  /*1f490*/  VIADD R6, R29, 0x5c ;  /* 0x0000005c1d067836 */ /* 0x000fc40000000000 */
[----:B------:R-:W-:Y:S01]  /*1f4a0*/  VIADD R12, R3, UR7 ;  /* 0x00000007030c7c36 */ /* 0x000fe20008000000 */
[----:B------:R-:W1:Y:S02]  /*1f4b0*/  LDCU UR7, c[0x0][0x3b8] ;  /* 0x00007700ff0777ac */ /* 0x000e640008000800 */
[----:B--2---:R-:W-:Y:S02]  /*1f4c0*/  ISETP.LT.AND P5, PT, R6, UR12, !P0 ;  /* 0x0000000c06007c0c */ /* 0x004fe4000c7a1270 */
[C---:B------:R-:W-:Y:S01]  /*1f4d0*/  LEA R6, P6, R12.reuse, R0, 0x2 ;  /* 0x000000000c067211 */ /* 0x040fe200078c10ff */
[C---:B------:R-:W-:Y:S01]  /*1f4e0*/  VIADD R5, R12.reuse, UR10 ;  /* 0x0000000a0c057c36 */ /* 0x040fe20008000000 */
[----:B------:R-:W2:Y:S02]  /*1f4f0*/  LDCU UR12, c[0x0][0x39c] ;  /* 0x00007380ff0c77ac */ /* 0x000ea40008000800 */
[----:B------:R-:W-:Y:S01]  /*1f500*/  LEA.HI.X.SX32 R7, R12, R2, 0x2, P6 ;  /* 0x000000020c077211 */ /* 0x000fe200030f16ff */
[----:B------:R-:W-:Y:S01]  /*1f510*/  VIADD R3, R29, 0x5d ;  /* 0x0000005d1d037836 */ /* 0x000fe20000000000 */
[----:B------:R-:W1:Y:S04]  /*1f520*/  LDCU UR10, c[0x0][0x3b8] ;  /* 0x00007700ff0a77ac */ /* 0x000e680008000800 */
[----:B------:R-:W-:Y:S01]  /*1f530*/  ISETP.LT.AND P4, PT, R3, UR11, !P0 ;  /* 0x0000000b03007c0c */ /* 0x000fe2000c781270 */
[----:B------:R-:W-:Y:S01]  /*1f540*/  VIADD R3, R5, UR5 ;  /* 0x0000000505037c36 */ /* 0x000fe20008000000 */
[----:B------:R-:W1:Y:S01]  /*1f550*/  LDCU UR11, c[0x0][0x39c] ;  /* 0x00007380ff0b77ac */ /* 0x000e620008000800 */
[----:B------:R-:W-:Y:S01]  /*1f560*/  VIADD R12, R29, 0x5f ;  /* 0x0000005f1d0c7836 */ /* 0x000fe20000000000 */
[----:B------:R-:W1:Y:S01]  /*1f570*/  LDCU UR5, c[0x0][0x3b8] ;  /* 0x00007700ff0577ac */ /* 0x000e620008000800 */
[----:B---3--:R3:W-:Y:S02]  /*1f580*/  @P3 STG.E desc[UR8][R6.64], R4 ;  /* 0x0000000406003986 */ /* 0x0087e4000c101908 */
[----:B---3--:R-:W-:-:S04]  /*1f590*/  LEA R4, P3, R5, R0, 0x2 ;  /* 0x0000000005047211 */ /* 0x008fc800078610ff */
[----:B------:R-:W-:-:S05]  /*1f5a0*/  LEA.HI.X.SX32 R5, R5, R2, 0x2, P3 ;  /* 0x0000000205057211 */ /* 0x000fca00018f16ff */
[----:B------:R3:W-:Y:S04]  /*1f5b0*/  @P2 STG.E desc[UR8][R4.64], R26 ;  /* 0x0000001a04002986 */ /* 0x0007e8000c101908 */
[----:B---3--:R-:W3:Y:S04]  /*1f5c0*/  LDL.LU R26, [R1+0x678] ;  /* 0x00067800011a7983 */ /* 0x008ee80000300800 */
[----:B------:R-:W3:Y:S01]  /*1f5d0*/  LDL.LU R4, [R1+0x194] ;  /* 0x0001940001047983 */ /* 0x000ee20000300800 */
[----:B------:R-:W-:-:S05]  /*1f5e0*/  VIADD R6, R29, 0x5e ;  /* 0x0000005e1d067836 */ /* 0x000fca0000000000 */
[----:B----4-:R-:W-:Y:S01]  /*1f5f0*/  ISETP.LT.AND P3, PT, R6, UR13, !P0 ;  /* 0x0000000d06007c0c */ /* 0x010fe2000c761270 */
[C---:B------:R-:W-:Y:S01]  /*1f600*/  VIADD R5, R3.reuse, UR4 ;  /* 0x0000000403057c36 */ /* 0x040fe20008000000 */
[C---:B------:R-:W-:Y:S01]  /*1f610*/  LEA R6, P6, R3.reuse, R0, 0x2 ;  /* 0x0000000003067211 */ /* 0x040fe200078c10ff */
[----:B------:R-:W4:Y:S03]  /*1f620*/  LDCU UR13, c[0x0][0x39c] ;  /* 0x00007380ff0d77ac */ /* 0x000f260008000800 */
[----:B------:R-:W-:Y:S01]  /*1f630*/  LEA.HI.X.SX32 R7, R3, R2, 0x2, P6 ;  /* 0x0000000203077211 */ /* 0x000fe200030f16ff */
[----:B------:R-:W-:Y:S01]  /*1f640*/  VIADD R3, R5, UR6 ;  /* 0x0000000605037c36 */ /* 0x000fe20008000000 */
[----:B--2---:R-:W-:Y:S01]  /*1f650*/  ISETP.LT.AND P2, PT, R12, UR12, !P0 ;  /* 0x0000000c0c007c0c */ /* 0x004fe2000c741270 */
[----:B------:R-:W2:Y:S01]  /*1f660*/  LDCU UR12, c[0x0][0x39c] ;  /* 0x00007380ff0c77ac */ /* 0x000ea20008000800 */
[----:B------:R-:W-:Y:S01]  /*1f670*/  VIADD R12, R29, 0x61 ;  /* 0x000000611d0c7836 */ /* 0x000fe20000000000 */
[----:B------:R-:W1:Y:S01]  /*1f680*/  LDCU UR4, c[0x0][0x3b8] ;  /* 0x00007700ff0477ac */ /* 0x000e620008000800 */
[----:B------:R-:W1:Y:S01]  /*1f690*/  LDCU UR6, c[0x0][0x3b8] ;  /* 0x00007700ff0677ac */ /* 0x000e620008000800 */
[----:B---3--:R3:W-:Y:S02]  /*1f6a0*/  @P1 STG.E desc[UR8][R6.64], R4 ;  /* 0x0000000406001986 */ /* 0x0087e4000c101908 */
[----:B---3--:R-:W-:Y:S01]  /*1f6b0*/  LEA R4, P1, R5, R0, 0x2 ;  /* 0x0000000005047211 */ /* 0x008fe200078210ff */
[----:B------:R-:W-:-:S03]  /*1f6c0*/  VIADD R6, R29, 0x60 ;  /* 0x000000601d067836 */ /* 0x000fc60000000000 */
[----:B------:R-:W-:Y:S02]  /*1f6d0*/  LEA.HI.X.SX32 R5, R5, R2, 0x2, P1 ;  /* 0x0000000205057211 */ /* 0x000fe400008f16ff */
[----:B-1----:R-:W-:Y:S01]  /*1f6e0*/  ISETP.LT.AND P1, PT, R6, UR11, !P0 ;  /* 0x0000000b06007c0c */ /* 0x002fe2000c721270 */
[----:B------:R-:W1:Y:S01]  /*1f6f0*/  LDCU UR11, c[0x0][0x39c] ;  /* 0x00007380ff0b77ac */ /* 0x000e620008000800 */
[----:B------:R-:W-:-:S04]  /*1f700*/  LEA R6, P6, R3, R0, 0x2 ;  /* 0x0000000003067211 */ /* 0x000fc800078c10ff */
[C---:B------:R-:W-:Y:S01]  /*1f710*/  LEA.HI.X.SX32 R7, R3.reuse, R2, 0x2, P6 ;  /* 0x0000000203077211 */ /* 0x040fe200030f16ff */
[----:B------:R3:W-:Y:S04]  /*1f720*/  @P5 STG.E desc[UR8][R4.64], R27 ;  /* 0x0000001b04005986 */ /* 0x0007e8000c101908 */
[----:B------:R1:W-:Y:S04]  /*1f730*/  @P4 STG.E desc[UR8][R6.64], R28 ;  /* 0x0000001c06004986 */ /* 0x0003e8000c101908 */
[----:B---3--:R-:W3:Y:S01]  /*1f740*/  LDL.LU R27, [R1+0x674] ;  /* 0x00067400011b7983 */ /* 0x008ee20000300800 */
[----:B------:R-:W-:Y:S01]  /*1f750*/  VIADD R5, R3, UR7 ;  /* 0x0000000703057c36 */ /* 0x000fe20008000000 */
[----:B----4-:R-:W-:Y:S01]  /*1f760*/  ISETP.LT.AND P5, PT, R12, UR13, !P0 ;  /* 0x0000000d0c007c0c */ /* 0x010fe2000c7a1270 */
[----:B------:R-:W4:Y:S01]  /*1f770*/  LDCU UR13, c[0x0][0x39c] ;  /* 0x00007380ff0d77ac */ /* 0x000f220008000800 */
[----:B-1----:R-:W3:Y:S02]  /*1f780*/  LDL.LU R28, [R1+0x184] ;  /* 0x00018400011c7983 */ /* 0x002ee40000300800 */
[C---:B------:R-:W-:Y:S01]  /*1f790*/  LEA R4, P4, R5.reuse, R0, 0x2 ;  /* 0x0000000005047211 */ /* 0x040fe200078810ff */
[----:B------:R-:W-:Y:S01]  /*1f7a0*/  VIADD R3, R5, UR10 ;  /* 0x0000000a05037c36 */ /* 0x000fe20008000000 */
[----:B------:R-:W1:Y:S01]  /*1f7b0*/  LDCU UR7, c[0x0][0x3b8] ;  /* 0x00007700ff0777ac */ /* 0x000e620008000800 */
[----:B------:R-:W-:Y:S01]  /*1f7c0*/  VIADD R6, R29, 0x62 ;  /* 0x000000621d067836 */ /* 0x000fe20000000000 */
[----:B------:R-:W-:Y:S01]  /*1f7d0*/  LEA.HI.X.SX32 R5, R5, R2, 0x2, P4 ;  /* 0x0000000205057211 */ /* 0x000fe200020f16ff */
[----:B------:R-:W-:Y:S01]  /*1f7e0*/  VIADD R12, R29, 0x63 ;  /* 0x000000631d0c7836 */ /* 0x000fe20000000000 */
[----:B------:R-:W1:Y:S02]  /*1f7f0*/  LDCU UR10, c[0x0][0x3b8] ;  /* 0x00007700ff0a77ac */ /* 0x000e640008000800 */
[----:B--2---:R-:W-:Y:S01]  /*1f800*/  ISETP.LT.AND P4, PT, R6, UR12, !P0 ;  /* 0x0000000c06007c0c */ /* 0x004fe2000c781270 */
[----:B------:R2:W-:Y:S01]  /*1f810*/  @P3 STG.E desc[UR8][R4.64], R14 ;  /* 0x0000000e04003986 */ /* 0x0005e2000c101908 */
[C---:B------:R-:W-:Y:S01]  /*1f820*/  LEA R6, P6, R3.reuse, R0, 0x2 ;  /* 0x0000000003067211 */ /* 0x040fe200078c10ff */
[----:B------:R-:W1:Y:S03]  /*1f830*/  LDCU UR12, c[0x0][0x39c] ;  /* 0x00007380ff0c77ac */ /* 0x000e660008000800 */
[C---:B------:R-:W-:Y:S01]  /*1f840*/  LEA.HI.X.SX32 R7, R3.reuse, R2, 0x2, P6 ;  /* 0x0000000203077211 */ /* 0x040fe200030f16ff */
[----:B--2---:R-:W2:Y:S04]  /*1f850*/  LDL.LU R14, [R1+0x188] ;  /* 0x00018800010e7983 */ /* 0x004ea80000300800 */
        /* <DEDUP_REMOVED lines=8> */
[----:B------:R-:W1:Y:S03]  /*1f8e0*/  LDCU UR5, c[0x0][0x3b8] ;  /* 0x00007700ff0577ac */ /* 0x000e660008000800 */
[----:B------:R-:W-:Y:S01]  /*1f8f0*/  LEA.HI.X.SX32 R5, R3, R2, 0x2, P2 ;  /* 0x0000000203057211 */ /* 0x000fe200010f16ff */
[----:B------:R-:W-:Y:S01]  /*1f900*/  VIADD R3, R29, 0x65 ;  /* 0x000000651d037836 */ /* 0x000fe20000000000 */
[----:B----4-:R-:W-:Y:S01]  /*1f910*/  ISETP.LT.AND P2, PT, R6, UR13, !P0 ;  /* 0x0000000d06007c0c */ /* 0x010fe2000c741270 */
[----:B------:R-:W4:Y:S01]  /*1f920*/  LDCU UR13, c[0x0][0x39c] ;  /* 0x00007380ff0d77ac */ /* 0x000f220008000800 */
[C---:B------:R-:W-:Y:S01]  /*1f930*/  LEA R6, P6, R12.reuse, R0, 0x2 ;  /* 0x000000000c067211 */ /* 0x040fe200078c10ff */
[----:B------:R1:W-:Y:S01]  /*1f940*/  @P1 STG.E desc[UR8][R4.64], R13 ;  /* 0x0000000d04001986 */ /* 0x0003e2000c101908 */
[----:B------:R-:W-:Y:S01]  /*1f950*/  ISETP.LT.AND P1, PT, R3, UR12, !P0 ;  /* 0x0000000c03007c0c */ /* 0x000fe2000c721270 */
[C---:B------:R-:W-:Y:S01]  /*1f960*/  VIADD R3, R12.reuse, UR6 ;  /* 0x000000060c037c36 */ /* 0x040fe20008000000 */
[----:B------:R-:W-:Y:S01]  /*1f970*/  LEA.HI.X.SX32 R7, R12, R2, 0x2, P6 ;  /* 0x000000020c077211 */ /* 0x000fe200030f16ff */
[----:B------:R-:W3:Y:S02]  /*1f980*/  LDCU UR4, c[0x0][0x3b8] ;  /* 0x00007700ff0477ac */ /* 0x000ee40008000800 */
[----:B------:R-:W-:-:S02]  /*1f990*/  VIADD R12, R3, UR7 ;  /* 0x00000007030c7c36 */ /* 0x000fc40008000000 */
[----:B------:R4:W-:Y:S01]  /*1f9a0*/  @P5 STG.E desc[UR8][R6.64], R24 ;  /* 0x0000001806005986 */ /* 0x0009e2000c101908 */
[----:B------:R-:W3:Y:S01]  /*1f9b0*/  LDCU UR12, c[0x0][0x39c] ;  /* 0x00007380ff0c77ac */ /* 0x000ee20008000800 */
[C---:B-1----:R-:W-:Y:S01]  /*1f9c0*/  LEA R4, P5, R3.reuse, R0, 0x2 ;  /* 0x0000000003047211 */ /* 0x042fe200078a10ff */
[----:B------:R-:W1:Y:S03]  /*1f9d0*/  LDCU UR6, c[0x0][0x3b8] ;  /* 0x00007700ff0677ac */ /* 0x000e660008000800 */
[----:B------:R-:W-:Y:S01]  /*1f9e0*/  LEA.HI.X.SX32 R5, R3, R2, 0x2, P5 ;  /* 0x0000000203057211 */ /* 0x000fe200028f16ff */
[----:B------:R-:W1:Y:S01]  /*1f9f0*/  LDCU UR7, c[0x0][0x3b8] ;  /* 0x00007700ff0777ac */ /* 0x000e620008000800 */
[----:B----4-:R-:W-:-:S05]  /*1fa00*/  VIADD R6, R29, 0x66 ;  /* 0x000000661d067836 */ /* 0x010fca0000000000 */
[----:B------:R-:W-:Y:S01]  /*1fa10*/  ISETP.LT.AND P5, PT, R6, UR11, !P0 ;  /* 0x0000000b06007c0c */ /* 0x000fe2000c7a1270 */
[C---:B------:R-:W-:Y:S01]  /*1fa20*/  VIADD R3, R29.reuse, 0x67 ;  /* 0x000000671d037836 */ /* 0x040fe20000000000 */
[C---:B------:R-:W-:Y:S01]  /*1fa30*/  LEA R6, P6, R12.reuse, R0, 0x2 ;  /* 0x000000000c067211 */ /* 0x040fe200078c10ff */
[----:B------:R-:W-:Y:S01]  /*1fa40*/  VIADD R13, R29, 0x68 ;  /* 0x000000681d0d7836 */ /* 0x000fe20000000000 */
[----:B------:R-:W4:Y:S02]  /*1fa50*/  LDCU UR11, c[0x0][0x39c] ;  /* 0x00007380ff0b77ac */ /* 0x000f240008000800 */
[C---:B------:R-:W-:Y:S01]  /*1fa60*/  LEA.HI.X.SX32 R7, R12.reuse, R2, 0x2, P6 ;  /* 0x000000020c077211 */ /* 0x040fe200030f16ff */
[----:B------:R-:W-:Y:S01]  /*1fa70*/  VIADD R12, R12, UR10 ;  /* 0x0000000a0c0c7c36 */ /* 0x000fe20008000000 */
[----:B------:R-:W1:Y:S01]  /*1fa80*/  LDCU UR10, c[0x0][0x3b8] ;  /* 0x00007700ff0a77ac */ /* 0x000e620008000800 */
[----:B---3--:R3:W-:Y:S01]  /*1fa90*/  @P4 STG.E desc[UR8][R4.64], R28 ;  /* 0x0000001c04004986 */ /* 0x0087e2000c101908 */
[----:B------:R-:W-:Y:S01]  /*1faa0*/  ISETP.LT.AND P4, PT, R3, UR13, !P0 ;  /* 0x0000000d03007c0c */ /* 0x000fe2000c781270 */
[C---:B------:R-:W-:Y:S01]  /*1fab0*/  VIADD R3, R12.reuse, UR5 ;  /* 0x000000050c037c36 */ /* 0x040fe20008000000 */
[----:B------:R-:W1:Y:S01]  /*1fac0*/  LDCU UR13, c[0x0][0x39c] ;  /* 0x00007380ff0d77ac */ /* 0x000e620008000800 */
[----:B------:R4:W-:Y:S01]  /*1fad0*/  @P3 STG.E desc[UR8][R6.64], R25 ;  /* 0x0000001906003986 */ /* 0x0009e2000c101908 */
[----:B------:R-:W1:Y:S01]  /*1fae0*/  LDCU UR5, c[0x0][0x3b8] ;  /* 0x00007700ff0577ac */ /* 0x000e620008000800 */
[----:B---3--:R-:W-:-:S02]  /*1faf0*/  LEA R4, P3, R12, R0, 0x2 ;  /* 0x000000000c047211 */ /* 0x008fc400078610ff */
[C---:B----4-:R-:W-:Y:S02]  /*1fb00*/  LEA R6, P6, R3.reuse, R0, 0x2 ;  /* 0x0000000003067211 */ /* 0x050fe400078c10ff */
[-C--:B------:R-:W-:Y:S02]  /*1fb10*/  LEA.HI.X.SX32 R5, R12, R2.reuse, 0x2, P3 ;  /* 0x000000020c057211 */ /* 0x080fe400018f16ff */
[C---:B------:R-:W-:Y:S01]  /*1fb20*/  LEA.HI.X.SX32 R7, R3.reuse, R2, 0x2, P6 ;  /* 0x0000000203077211 */ /* 0x040fe200030f16ff */
[----:B------:R-:W-:Y:S01]  /*1fb30*/  VIADD R3, R3, UR4 ;  /* 0x0000000403037c36 */ /* 0x000fe20008000000 */
[----:B------:R-:W-:Y:S01]  /*1fb40*/  ISETP.LT.AND P3, PT, R13, UR12, !P0 ;  /* 0x0000000c0d007c0c */ /* 0x000fe2000c761270 */
[----:B--2---:R2:W-:Y:S01]  /*1fb50*/  @P2 STG.E desc[UR8][R4.64], R14 ;  /* 0x0000000e04002986 */ /* 0x0045e2000c101908 */
[----:B------:R-:W3:Y:S03]  /*1fb60*/  LDCU UR12, c[0x0][0x39c] ;  /* 0x00007380ff0c77ac */ /* 0x000ee60008000800 */
[----:B------:R-:W-:Y:S01]  /*1fb70*/  @P1 STG.E desc[UR8][R6.64], R26 ;  /* 0x0000001a06001986 */ /* 0x000fe2000c101908 */
[----:B------:R-:W-:Y:S01]  /*1fb80*/  VIADD R12, R29, 0x69 ;  /* 0x000000691d0c7836 */ /* 0x000fe20000000000 */
[----:B------:R-:W4:Y:S01]  /*1fb90*/  LDCU UR4, c[0x0][0x3b8] ;  /* 0x00007700ff0477ac */ /* 0x000f220008000800 */
[----:B--2---:R-:W-:-:S04]  /*1fba0*/  LEA R4, P1, R3, R0, 0x2 ;  /* 0x0000000003047211 */ /* 0x004fc800078210ff */
[----:B------:R-:W-:-:S05]  /*1fbb0*/  LEA.HI.X.SX32 R5, R3, R2, 0x2, P1 ;  /* 0x0000000203057211 */ /* 0x000fca00008f16ff */
[----:B------:R2:W-:Y:S04]  /*1fbc0*/  @P5 STG.E desc[UR8][R4.64], R15 ;  /* 0x0000000f04005986 */ /* 0x0005e8000c101908 */
[----:B--2---:R-:W2:Y:S01]  /*1fbd0*/  LDL.LU R5, [R1+0x1b0] ;  /* 0x0001b00001057983 */ /* 0x004ea20000300800 */
[----:B-1----:R-:W-:Y:S01]  /*1fbe0*/  VIADD R13, R3, UR6 ;  /* 0x00000006030d7c36 */ /* 0x002fe20008000000 */
[----:B------:R-:W-:Y:S02]  /*1fbf0*/  ISETP.LT.AND P2, PT, R12, UR11, !P0 ;  /* 0x0000000b0c007c0c */ /* 0x000fe4000c741270 */
[----:B------:R-:W4:Y:S01]  /*1fc00*/  LDL.LU R24, [R1+0x1b4] ;  /* 0x0001b40001187983 */ /* 0x000f220000300800 */
[----:B------:R-:W-:Y:S01]  /*1fc10*/  VIADD R3, R29, 0x6b ;  /* 0x0000006b1d037836 */ /* 0x000fe20000000000 */
[----:B------:R-:W-:Y:S01]  /*1fc20*/  LEA R6, P6, R13, R0, 0x2 ;  /* 0x000000000d067211 */ /* 0x000fe200078c10ff */
[----:B------:R-:W-:Y:S01]  /*1fc30*/  VIADD R12, R29, 0x6a ;  /* 0x0000006a1d0c7836 */ /* 0x000fe20000000000 */
[----:B------:R-:W4:Y:S01]  /*1fc40*/  LDL.LU R26, [R1+0x1bc] ;  /* 0x0001bc00011a7983 */ /* 0x000f220000300800 */
[----:B------:R-:W1:Y:S01]  /*1fc50*/  LDCU UR11, c[0x0][0x39c] ;  /* 0x00007380ff0b77ac */ /* 0x000e620008000800 */
[C---:B------:R-:W-:Y:S01]  /*1fc60*/  LEA.HI.X.SX32 R7, R13.reuse, R2, 0x2, P6 ;  /* 0x000000020d077211 */ /* 0x040fe200030f16ff */
[----:B------:R-:W-:Y:S01]  /*1fc70*/  VIADD R13, R13, UR7 ;  /* 0x000000070d0d7c36 */ /* 0x000fe20008000000 */
[----:B------:R-:W4:Y:S01]  /*1fc80*/  LDL.LU R28, [R1+0xc] ;  /* 0x00000c00011c7983 */ /* 0x000f220000300800 */
[----:B------:R-:W-:Y:S01]  /*1fc90*/  ISETP.LT.AND P1, PT, R12, UR13, !P0 ;  /* 0x0000000d0c007c0c */ /* 0x000fe2000c721270 */
[----:B------:R-:W1:Y:S02]  /*1fca0*/  LDCU UR13, c[0x0][0x39c] ;  /* 0x00007380ff0d77ac */ /* 0x000e640008000800 */
[----:B------:R-:W-:Y:S01]  /*1fcb0*/  @P4 STG.E desc[UR8][R6.64], R27 ;  /* 0x0000001b06004986 */ /* 0x000fe2000c101908 */
[C---:B------:R-:W-:Y:S01]  /*1fcc0*/  LEA R14, P4, R13.reuse, R0, 0x2 ;  /* 0x000000000d0e7211 */ /* 0x040fe200078810ff */
[----:B------:R-:W1:Y:S03]  /*1fcd0*/  LDCU UR6, c[0x0][0x3b8] ;  /* 0x00007700ff0677ac */ /* 0x000e660008000800 */
[C---:B------:R-:W-:Y:S01]  /*1fce0*/  LEA.HI.X.SX32 R15, R13.reuse, R2, 0x2, P4 ;  /* 0x000000020d0f7211 */ /* 0x040fe200020f16ff */
[----:B------:R-:W-:Y:S01]  /*1fcf0*/  VIADD R25, R13, UR10 ;  /* 0x0000000a0d197c36 */ /* 0x000fe20008000000 */
[----:B---3--:R-:W-:Y:S01]  /*1fd00*/  ISETP.LT.AND P5, PT, R3, UR12, !P0 ;  /* 0x0000000c03007c0c */ /* 0x008fe2000c7a1270 */
[----:B------:R-:W3:Y:S03]  /*1fd10*/  LDCU UR7, c[0x0][0x3b8] ;  /* 0x00007700ff0777ac */ /* 0x000ee60008000800 */
[----:B------:R-:W-:Y:S01]  /*1fd20*/  LEA R12, P6, R25, R0, 0x2 ;  /* 0x00000000190c7211 */ /* 0x000fe200078c10ff */
[----:B------:R-:W1:Y:S01]  /*1fd30*/  LDCU UR12, c[0x0][0x39c] ;  /* 0x00007380ff0c77ac */ /* 0x000e620008000800 */
[----:B------:R-:W-:-:S02]  /*1fd40*/  VIADD R3, R29, 0x6c ;  /* 0x0000006c1d037836 */ /* 0x000fc40000000000 */
[C---:B------:R-:W-:Y:S01]  /*1fd50*/  LEA.HI.X.SX32 R13, R25.reuse, R2, 0x2, P6 ;  /* 0x00000002190d7211 */ /* 0x040fe200030f16ff */
[----:B------:R-:W-:Y:S01]  /*1fd60*/  VIADD R25, R25, UR5 ;  /* 0x0000000519197c36 */ /* 0x000fe20008000000 */
[----:B------:R-:W1:Y:S01]  /*1fd70*/  LDCU UR10, c[0x0][0x3b8] ;  /* 0x00007700ff0a77ac */ /* 0x000e620008000800 */
[----:B--2---:R2:W-:Y:S01]  /*1fd80*/  @P3 STG.E desc[UR8][R14.64], R5 ;  /* 0x000000050e003986 */ /* 0x0045e2000c101908 */
[----:B-1----:R-:W-:Y:S01]  /*1fd90*/  ISETP.LT.AND P4, PT, R3, UR11, !P0 ;  /* 0x0000000b03007c0c */ /* 0x002fe2000c781270 */
[----:B------:R-:W1:Y:S02]  /*1fda0*/  LDCU UR5, c[0x0][0x3b8] ;  /* 0x00007700ff0577ac */ /* 0x000e640008000800 */
[----:B--2---:R-:W2:Y:S01]  /*1fdb0*/  LDL.LU R14, [R1+0x1b8] ;  /* 0x0001b800010e7983 */ /* 0x004ea20000300800 */
[----:B----4-:R-:W-:Y:S01]  /*1fdc0*/  VIADD R27, R25, UR4 ;  /* 0x00000004191b7c36 */ /* 0x010fe20008000000 */
[----:B------:R-:W4:Y:S01]  /*1fdd0*/  LDCU UR11, c[0x0][0x39c] ;  /* 0x00007380ff0b77ac */ /* 0x000f220008000800 */
[----:B------:R-:W-:Y:S01]  /*1fde0*/  VIADD R3, R29, 0x6d ;  /* 0x0000006d1d037836 */ /* 0x000fe20000000000 */
[----:B------:R1:W-:Y:S02]  /*1fdf0*/  @P2 STG.E desc[UR8][R12.64], R20 ;  /* 0x000000140c002986 */ /* 0x0003e4000c101908 */
[-C--:B------:R-:W-:Y:S01]  /*1fe00*/  LEA R4, P6, R27, R0.reuse, 0x2 ;  /* 0x000000001b047211 */ /* 0x080fe200078c10ff */
[----:B------:R-:W1:Y:S01]  /*1fe10*/  LDCU UR4, c[0x0][0x3b8] ;  /* 0x00007700ff0477ac */ /* 0x000e620008000800 */
[----:B------:R-:W-:Y:S01]  /*1fe20*/  ISETP.LT.AND P3, PT, R3, UR13, !P0 ;  /* 0x0000000d03007c0c */ /* 0x000fe2000c761270 */
[----:B------:R-:W-:Y:S01]  /*1fe30*/  VIADD R3, R29, 0x6e ;  /* 0x0000006e1d037836 */ /* 0x000fe20000000000 */
[----:B------:R-:W-:Y:S01]  /*1fe40*/  LEA R6, P2, R25, R0, 0x2 ;  /* 0x0000000019067211 */ /* 0x000fe200078410ff */
[----:B------:R-:W1:Y:S01]  /*1fe50*/  LDCU UR13, c[0x0][0x39c] ;  /* 0x00007380ff0d77ac */ /* 0x000e620008000800 */
[CC--:B------:R-:W-:Y:S01]  /*1fe60*/  LEA.HI.X.SX32 R5, R27.reuse, R2.reuse, 0x2, P6 ;  /* 0x000000021b057211 */ /* 0x0c0fe200030f16ff */
[----:B------:R-:W-:Y:S01]  /*1fe70*/  VIADD R27, R27, UR6 ;  /* 0x000000061b1b7c36 */ /* 0x000fe20008000000 */
[----:B------:R-:W-:Y:S01]  /*1fe80*/  LEA.HI.X.SX32 R7, R25, R2, 0x2, P2 ;  /* 0x0000000219077211 */ /* 0x000fe200010f16ff */
[----:B------:R-:W2:Y:S01]  /*1fe90*/  LDCU UR6, c[0x0][0x3b8] ;  /* 0x00007700ff0677ac */ /* 0x000ea20008000800 */
[----:B------:R-:W-:Y:S01]  /*1fea0*/  ISETP.LT.AND P2, PT, R3, UR12, !P0 ;  /* 0x0000000c03007c0c */ /* 0x000fe2000c741270 */
[----:B---3--:R-:W-:Y:S01]  /*1feb0*/  VIADD R15, R27, UR7 ;  /* 0x000000071b0f7c36 */ /* 0x008fe20008000000 */
[----:B------:R-:W3:Y:S01]  /*1fec0*/  LDCU UR12, c[0x0][0x39c] ;  /* 0x00007380ff0c77ac */ /* 0x000ee20008000800 */
[----:B------:R-:W-:Y:S01]  /*1fed0*/  VIADD R3, R29, 0x6f ;  /* 0x0000006f1d037836 */ /* 0x000fe20000000000 */
[----:B------:R1:W-:Y:S01]  /*1fee0*/  @P1 STG.E desc[UR8][R6.64], R24 ;  /* 0x0000001806001986 */ /* 0x0003e2000c101908 */
[----:B------:R-:W2:Y:S03]  /*1fef0*/  LDCU UR7, c[0x0][0x3b8] ;  /* 0x00007700ff0777ac */ /* 0x000ea60008000800 */
[----:B------:R3:W-:Y:S01]  /*1ff00*/  @P5 STG.E desc[UR8][R4.64], R21 ;  /* 0x0000001504005986 */ /* 0x0007e2000c101908 */
[----:B----4-:R-:W-:-:S03]  /*1ff10*/  ISETP.LT.AND P1, PT, R3, UR11, !P0 ;  /* 0x0000000b03007c0c */ /* 0x010fc6000c721270 */
[----:B------:R-:W4:Y:S01]  /*1ff20*/  LDS.128 R4, [R28] ;  /* 0x000000001c047984 */ /* 0x000f220000000c00 */
[-C--:B-1----:R-:W-:Y:S02]  /*1ff30*/  LEA R12, P5, R27, R0.reuse, 0x2 ;  /* 0x000000001b0c7211 */ /* 0x082fe400078a10ff */
[----:B------:R-:W-:Y:S01]  /*1ff40*/  LEA R24, P6, R15, R0, 0x2 ;  /* 0x000000000f187211 */ /* 0x000fe200078c10ff */
[----:B------:R-:W-:Y:S01]  /*1ff50*/  VIADD R3, R29, 0x70 ;  /* 0x000000701d037836 */ /* 0x000fe20000000000 */
[----:B------:R-:W1:Y:S02]  /*1ff60*/  LDCU UR11, c[0x0][0x39c] ;  /* 0x00007380ff0b77ac */ /* 0x000e640008000800 */
[CC--:B------:R-:W-:Y:S01]  /*1ff70*/  LEA.HI.X.SX32 R25, R15.reuse, R2.reuse, 0x2, P6 ;  /* 0x000000020f197211 */ /* 0x0c0fe200030f16ff */
[----:B------:R-:W-:Y:S01]  /*1ff80*/  VIADD R15, R15, UR10 ;  /* 0x0000000a0f0f7c36 */ /* 0x000fe20008000000 */
[----:B------:R-:W-:Y:S01]  /*1ff90*/  LEA.HI.X.SX32 R13, R27, R2, 0x2, P5 ;  /* 0x000000021b0d7211 */ /* 0x000fe200028f16ff */
[----:B------:R-:W1:Y:S01]  /*1ffa0*/  LDCU UR10, c[0x0][0x3b8] ;  /* 0x00007700ff0a77ac */ /* 0x000e620008000800 */
[----:B------:R-:W-:Y:S01]  /*1ffb0*/  ISETP.LT.AND P5, PT, R3, UR13, !P0 ;  /* 0x0000000d03007c0c */ /* 0x000fe2000c7a1270 */
[----:B------:R-:W-:Y:S01]  /*1ffc0*/  VIADD R3, R29, 0x71 ;  /* 0x000000711d037836 */ /* 0x000fe20000000000 */
[----:B------:R-:W1:Y:S01]  /*1ffd0*/  LDCU UR13, c[0x0][0x39c] ;  /* 0x00007380ff0d77ac */ /* 0x000e620008000800 */
[----:B---3--:R-:W-:Y:S01]  /*1ffe0*/  VIADD R21, R15, UR5 ;  /* 0x000000050f157c36 */ /* 0x008fe20008000000 */
[----:B------:R-:W3:Y:S01]  /*1fff0*/  LDCU UR5, c[0x0][0x3b8] ;  /* 0x00007700ff0577ac */ /* 0x000ee20008000800 */
[----:B--2---:R2:W-:Y:S01]  /*20000*/  @P4 STG.E desc[UR8][R12.64], R14 ;  /* 0x0000000e0c004986 */ /* 0x0045e2000c101908 */
[----:B------:R-:W-:Y:S01]  /*20010*/  ISETP.LT.AND P4, PT, R3, UR12, !P0 ;  /* 0x0000000c03007c0c */ /* 0x000fe2000c781270 */
[----:B------:R-:W1:Y:S01]  /*20020*/  LDCU UR12, c[0x0][0x39c] ;  /* 0x00007380ff0c77ac */ /* 0x000e620008000800 */
[----:B------:R-:W-:Y:S01]  /*20030*/  VIADD R3, R29, 0x72 ;  /* 0x000000721d037836 */ /* 0x000fe20000000000 */
[----:B------:R1:W-:Y:S01]  /*20040*/  @P3 STG.E desc[UR8][R24.64], R22 ;  /* 0x0000001618003986 */ /* 0x0003e2000c101908 */
[----:B--2---:R-:W-:-:S02]  /*20050*/  LEA R12, P6, R21, R0, 0x2 ;  /* 0x00000000150c7211 */ /* 0x004fc400078c10ff */
[----:B------:R-:W-:Y:S02]  /*20060*/  LEA R14, P3, R15, R0, 0x2 ;  /* 0x000000000f0e7211 */ /* 0x000fe400078610ff */
[CC--:B------:R-:W-:Y:S01]  /*20070*/  LEA.HI.X.SX32 R13, R21.reuse, R2.reuse, 0x2, P6 ;  /* 0x00000002150d7211 */ /* 0x0c0fe200030f16ff */
[----:B------:R-:W-:Y:S01]  /*20080*/  VIADD R21, R21, UR4 ;  /* 0x0000000415157c36 */ /* 0x000fe20008000000 */
[----:B------:R-:W-:Y:S01]  /*20090*/  LEA.HI.X.SX32 R15, R15, R2, 0x2, P3 ;  /* 0x000000020f0f7211 */ /* 0x000fe200018f16ff */
[----:B------:R-:W2:Y:S01]  /*200a0*/  LDCU UR4, c[0x0][0x3b8] ;  /* 0x00007700ff0477ac */ /* 0x000ea20008000800 */
[----:B-1----:R-:W-:Y:S01]  /*200b0*/  ISETP.LT.AND P3, PT, R3, UR11, !P0 ;  /* 0x0000000b03007c0c */ /* 0x002fe2000c761270 */
[----:B------:R-:W-:Y:S01]  /*200c0*/  VIADD R3, R29, 0x73 ;  /* 0x000000731d037836 */ /* 0x000fe20000000000 */
[----:B------:R-:W1:Y:S01]  /*200d0*/  LDCU UR11, c[0x0][0x39c] ;  /* 0x00007380ff0b77ac */ /* 0x000e620008000800 */
[----:B------:R-:W-:Y:S01]  /*200e0*/  VIADD R25, R21, UR6 ;  /* 0x0000000615197c36 */ /* 0x000fe20008000000 */
[----:B------:R3:W-:Y:S02]  /*200f0*/  @P2 STG.E desc[UR8][R14.64], R26 ;  /* 0x0000001a0e002986 */ /* 0x0007e4000c101908 */
[----:B------:R-:W-:Y:S01]  /*20100*/  ISETP.LT.AND P2, PT, R3, UR13, !P0 ;  /* 0x0000000d03007c0c */ /* 0x000fe2000c741270 */
[----:B------:R-:W-:Y:S01]  /*20110*/  VIADD R3, R29, 0x74 ;  /* 0x000000741d037836 */ /* 0x000fe20000000000 */
[----:B------:R-:W1:Y:S01]  /*20120*/  LDCU UR13, c[0x0][0x39c] ;  /* 0x00007380ff0d77ac */ /* 0x000e620008000800 */
[----:B------:R1:W-:Y:S01]  /*20130*/  @P1 STG.E desc[UR8][R12.64], R23 ;  /* 0x000000170c001986 */ /* 0x0003e2000c101908 */
[-C--:B------:R-:W-:Y:S01]  /*20140*/  LEA R20, P1, R21, R0.reuse, 0x2 ;  /* 0x0000000015147211 */ /* 0x080fe200078210ff */
[----:B------:R-:W2:Y:S01]  /*20150*/  LDCU UR6, c[0x0][0x3b8] ;  /* 0x00007700ff0677ac */ /* 0x000ea20008000800 */
[----:B---3--:R-:W-:-:S02]  /*20160*/  LEA R14, P6, R25, R0, 0x2 ;  /* 0x00000000190e7211 */ /* 0x008fc400078c10ff */
[-C--:B------:R-:W-:Y:S02]  /*20170*/  LEA.HI.X.SX32 R21, R21, R2.reuse, 0x2, P1 ;  /* 0x0000000215157211 */ /* 0x080fe400008f16ff */
[C---:B------:R-:W-:Y:S01]  /*20180*/  LEA.HI.X.SX32 R15, R25.reuse, R2, 0x2, P6 ;  /* 0x00000002190f7211 */ /* 0x040fe200030f16ff */
[----:B------:R-:W-:Y:S01]  /*20190*/  VIADD R25, R25, UR7 ;  /* 0x0000000719197c36 */ /* 0x000fe20008000000 */
[----:B------:R-:W-:Y:S01]  /*201a0*/  ISETP.LT.AND P1, PT, R3, UR12, !P0 ;  /* 0x0000000c03007c0c */ /* 0x000fe2000c721270 */
[----:B------:R-:W3:Y:S01]  /*201b0*/  LDCU UR12, c[0x0][0x39c] ;  /* 0x00007380ff0c77ac */ /* 0x000ee20008000800 */
[----:B------:R-:W-:Y:S02]  /*201c0*/  VIADD R3, R29, 0x75 ;  /* 0x000000751d037836 */ /* 0x000fe40000000000 */
[----:B-1----:R-:W-:Y:S01]  /*201d0*/  VIADD R23, R25, UR10 ;  /* 0x0000000a19177c36 */ /* 0x002fe20008000000 */
[----:B------:R1:W-:Y:S01]  /*201e0*/  @P5 STG.E desc[UR8][R20.64], R8 ;  /* 0x0000000814005986 */ /* 0x0003e2000c101908 */
[----:B------:R-:W2:Y:S01]  /*201f0*/  LDCU UR10, c[0x0][0x39c] ;  /* 0x00007380ff0a77ac */ /* 0x000ea20008000800 */
[----:B------:R-:W-:Y:S01]  /*20200*/  ISETP.LT.AND P5, PT, R3, UR11, !P0 ;  /* 0x0000000b03007c0c */ /* 0x000fe2000c7a1270 */
[----:B------:R-:W-:Y:S01]  /*20210*/  VIADD R3, R29, 0x76 ;  /* 0x000000761d037836 */ /* 0x000fe20000000000 */
[----:B----4-:R-:W-:Y:S01]  /*20220*/  @P4 STG.E desc[UR8][R14.64], R4 ;  /* 0x000000040e004986 */ /* 0x010fe2000c101908 */
[C---:B------:R-:W-:Y:S01]  /*20230*/  LEA R12, P4, R25.reuse, R0, 0x2 ;  /* 0x00000000190c7211 */ /* 0x040fe200078810ff */
[----:B------:R-:W4:Y:S03]  /*20240*/  LDCU UR7, c[0x0][0x3b8] ;  /* 0x00007700ff0777ac */ /* 0x000f260008000800 */
[----:B------:R-:W-:Y:S01]  /*20250*/  LEA.HI.X.SX32 R13, R25, R2, 0x2, P4 ;  /* 0x00000002190d7211 */ /* 0x000fe200020f16ff */
[----:B------:R-:W4:Y:S01]  /*20260*/  LDCU UR11, c[0x0][0x39c] ;  /* 0x00007380ff0b77ac */ /* 0x000f220008000800 */
[----:B-1----:R-:W-:-:S02]  /*20270*/  LEA R20, P6, R23, R0, 0x2 ;  /* 0x0000000017147211 */ /* 0x002fc400078c10ff */
[----:B------:R-:W-:Y:S01]  /*20280*/  ISETP.LT.AND P4, PT, R3, UR13, !P0 ;  /* 0x0000000d03007c0c */ /* 0x000fe2000c781270 */
[----:B------:R-:W-:Y:S01]  /*20290*/  VIADD R3, R29, 0x77 ;  /* 0x000000771d037836 */ /* 0x000fe20000000000 */
[C---:B------:R-:W-:Y:S01]  /*202a0*/  LEA.HI.X.SX32 R21, R23.reuse, R2, 0x2, P6 ;  /* 0x0000000217157211 */ /* 0x040fe200030f16ff */
[----:B------:R-:W-:Y:S01]  /*202b0*/  VIADD R23, R23, UR5 ;  /* 0x0000000517177c36 */ /* 0x000fe20008000000 */
[----:B------:R1:W-:Y:S01]  /*202c0*/  @P3 STG.E desc[UR8][R12.64], R9 ;  /* 0x000000090c003986 */ /* 0x0003e2000c101908 */
[----:B------:R-:W4:Y:S01]  /*202d0*/  LDCU UR5, c[0x0][0x3b8] ;  /* 0x00007700ff0577ac */ /* 0x000f220008000800 */
[----:B---3--:R-:W-:Y:S01]  /*202e0*/  ISETP.LT.AND P3, PT, R3, UR12, !P0 ;  /* 0x0000000c03007c0c */ /* 0x008fe2000c761270 */
[C---:B--2---:R-:W-:Y:S01]  /*202f0*/  VIADD R25, R23.reuse, UR4 ;  /* 0x0000000417197c36 */ /* 0x044fe20008000000 */
[----:B------:R-:W-:Y:S01]  /*20300*/  @P2 STG.E desc[UR8][R20.64], R5 ;  /* 0x0000000514002986 */ /* 0x000fe2000c101908 */
[-C--:B------:R-:W-:Y:S01]  /*20310*/  LEA R22, P2, R23, R0.reuse, 0x2 ;  /* 0x0000000017167211 */ /* 0x080fe200078410ff */
[----:B------:R-:W-:Y:S01]  /*20320*/  VIADD R3, R29, 0x78 ;  /* 0x000000781d037836 */ /* 0x000fe20000000000 */
[----:B------:R-:W2:Y:S01]  /*20330*/  LDCU UR12, c[0x0][0x39c] ;  /* 0x00007380ff0c77ac */ /* 0x000ea20008000800 */
[----:B------:R-:W3:Y:S01]  /*20340*/  LDS.128 R12, [R28+0x2000] ;  /* 0x002000001c0c7984 */ /* 0x000ee20000000c00 */
[----:B------:R-:W-:-:S02]  /*20350*/  LEA R8, P6, R25, R0, 0x2 ;  /* 0x0000000019087211 */ /* 0x000fc400078c10ff */
[-C--:B------:R-:W-:Y:S01]  /*20360*/  LEA.HI.X.SX32 R23, R23, R2.reuse, 0x2, P2 ;  /* 0x0000000217177211 */ /* 0x080fe200010f16ff */
[----:B------:R-:W2:Y:S01]  /*20370*/  LDCU UR4, c[0x0][0x3b8] ;  /* 0x00007700ff0477ac */ /* 0x000ea20008000800 */
[----:B------:R-:W-:Y:S01]  /*20380*/  ISETP.LT.AND P2, PT, R3, UR10, !P0 ;  /* 0x0000000a03007c0c */ /* 0x000fe2000c741270 */
[----:B------:R-:W-:Y:S01]  /*20390*/  VIADD R3, R29, 0x79 ;  /* 0x000000791d037836 */ /* 0x000fe20000000000 */
[C---:B-1----:R-:W-:Y:S01]  /*203a0*/  LEA.HI.X.SX32 R9, R25.reuse, R2, 0x2, P6 ;  /* 0x0000000219097211 */ /* 0x042fe200030f16ff */
[----:B------:R-:W1:Y:S01]  /*203b0*/  LDCU UR10, c[0x0][0x39c] ;  /* 0x00007380ff0a77ac */ /* 0x000e620008000800 */
[----:B------:R-:W-:Y:S01]  /*203c0*/  VIADD R25, R25, UR6 ;  /* 0x0000000619197c36 */ /* 0x000fe20008000000 */
[----:B------:R2:W-:Y:S01]  /*203d0*/  @P1 STG.E desc[UR8][R22.64], R10 ;  /* 0x0000000a16001986 */ /* 0x0005e2000c101908 */
[----:B----4-:R-:W-:Y:S01]  /*203e0*/  ISETP.LT.AND P1, PT, R3, UR11, !P0 ;  /* 0x0000000b03007c0c */ /* 0x010fe2000c721270 */
[----:B------:R-:W-:Y:S01]  /*203f0*/  VIADD R3, R29, 0x7a ;  /* 0x0000007a1d037836 */ /* 0x000fe20000000000 */
[----:B------:R-:W4:Y:S01]  /*20400*/  LDCU UR11, c[0x0][0x39c] ;  /* 0x00007380ff0b77ac */ /* 0x000f220008000800 */
[----:B------:R1:W-:Y:S01]  /*20410*/  @P5 STG.E desc[UR8][R8.64], R6 ;  /* 0x0000000608005986 */ /* 0x0003e2000c101908 */
[C---:B------:R-:W-:Y:S01]  /*20420*/  LEA R4, P5, R25.reuse, R0, 0x2 ;  /* 0x0000000019047211 */ /* 0x040fe200078a10ff */
[----:B------:R-:W1:Y:S01]  /*20430*/  LDCU UR6, c[0x0][0x3b8] ;  /* 0x00007700ff0677ac */ /* 0x000e620008000800 */
[----:B--2---:R-:W-:-:S02]  /*20440*/  VIADD R23, R25, UR7 ;  /* 0x0000000719177c36 */ /* 0x004fc40008000000 */
[----:B------:R-:W-:Y:S01]  /*20450*/  LEA.HI.X.SX32 R5, R25, R2, 0x2, P5 ;  /* 0x0000000219057211 */ /* 0x000fe200028f16ff */
[----:B------:R-:W2:Y:S01]  /*20460*/  LDCU UR7, c[0x0][0x3b8] ;  /* 0x00007700ff0777ac */ /* 0x000ea20008000800 */
[----:B------:R-:W-:Y:S02]  /*20470*/  ISETP.LT.AND P5, PT, R3, UR12, !P0 ;  /* 0x0000000c03007c0c */ /* 0x000fe4000c7a1270 */
[----:B------:R-:W-:Y:S01]  /*20480*/  LEA R20, P6, R23, R0, 0x2 ;  /* 0x0000000017147211 */ /* 0x000fe200078c10ff */
[----:B------:R-:W-:Y:S01]  /*20490*/  VIADD R3, R29, 0x7b ;  /* 0x0000007b1d037836 */ /* 0x000fe20000000000 */
[----:B------:R-:W2:Y:S02]  /*204a0*/  LDCU UR12, c[0x0][0x39c] ;  /* 0x00007380ff0c77ac */ /* 0x000ea40008000800 */
[C---:B------:R-:W-:Y:S01]  /*204b0*/  LEA.HI.X.SX32 R21, R23.reuse, R2, 0x2, P6 ;  /* 0x0000000217157211 */ /* 0x040fe200030f16ff */
[----:B------:R-:W-:Y:S01]  /*204c0*/  VIADD R23, R23, UR5 ;  /* 0x0000000517177c36 */ /* 0x000fe20008000000 */
[----:B------:R3:W-:Y:S01]  /*204d0*/  @P4 STG.E desc[UR8][R4.64], R11 ;  /* 0x0000000b04004986 */ /* 0x0007e2000c101908 */
[----:B-1----:R-:W-:Y:S01]  /*204e0*/  ISETP.LT.AND P4, PT, R3, UR10, !P0 ;  /* 0x0000000a03007c0c */ /* 0x002fe2000c781270 */
[----:B------:R-:W1:Y:S01]  /*204f0*/  LDCU UR10, c[0x0][0x3b8] ;  /* 0x00007700ff0a77ac */ /* 0x000e620008000800 */
[----:B------:R-:W-:Y:S01]  /*20500*/  VIADD R3, R29, 0x7c ;  /* 0x0000007c1d037836 */ /* 0x000fe20000000000 */
[----:B------:R-:W-:Y:S01]  /*20510*/  LEA R8, P6, R23, R0, 0x2 ;  /* 0x0000000017087211 */ /* 0x000fe200078c10ff */
[----:B------:R1:W-:Y:S01]  /*20520*/  @P3 STG.E desc[UR8][R20.64], R7 ;  /* 0x0000000714003986 */ /* 0x0003e2000c101908 */
[----:B------:R-:W1:Y:S02]  /*20530*/  LDCU UR5, c[0x0][0x3b8] ;  /* 0x00007700ff0577ac */ /* 0x000e640008000800 */
[----:B----4-:R-:W-:Y:S01]  /*20540*/  ISETP.LT.AND P3, PT, R3, UR11, !P0 ;  /* 0x0000000b03007c0c */ /* 0x010fe2000c761270 */
[C---:B---3--:R-:W-:Y:S01]  /*20550*/  VIADD R5, R23.reuse, UR4 ;  /* 0x0000000417057c36 */ /* 0x048fe20008000000 */
[----:B------:R-:W-:Y:S01]  /*20560*/  LEA.HI.X.SX32 R9, R23, R2, 0x2, P6 ;  /* 0x0000000217097211 */ /* 0x000fe200030f16ff */
[----:B------:R-:W-:Y:S01]  /*20570*/  VIADD R3, R29, 0x7d ;  /* 0x0000007d1d037836 */ /* 0x000fe20000000000 */
[----:B------:R-:W3:Y:S01]  /*20580*/  LDCU UR4, c[0x0][0x3b8] ;  /* 0x00007700ff0477ac */ /* 0x000ee20008000800 */
[C---:B------:R-:W-:Y:S01]  /*20590*/  VIADD R11, R5.reuse, UR6 ;  /* 0x00000006050b7c36 */ /* 0x040fe20008000000 */
[----:B------:R-:W-:Y:S01]  /*205a0*/  LEA R22, P6, R5, R0, 0x2 ;  /* 0x0000000005167211 */ /* 0x000fe200078c10ff */
[----:B------:R4:W-:Y:S01]  /*205b0*/  @P2 STG.E desc[UR8][R8.64], R16 ;  /* 0x0000001008002986 */ /* 0x0009e2000c101908 */
[----:B------:R-:W3:Y:S01]  /*205c0*/  LDCU UR6, c[0x0][0x39c] ;  /* 0x00007380ff0677ac */ /* 0x000ee20008000800 */
[----:B--2---:R-:W-:Y:S01]  /*205d0*/  ISETP.LT.AND P2, PT, R3, UR12, !P0 ;  /* 0x0000000c03007c0c */ /* 0x004fe2000c741270 */
[----:B------:R-:W-:Y:S01]  /*205e0*/  VIADD R3, R11, UR7 ;  /* 0x000000070b037c36 */ /* 0x000fe20008000000 */
[----:B------:R-:W-:Y:S01]  /*205f0*/  LEA.HI.X.SX32 R23, R5, R2, 0x2, P6 ;  /* 0x0000000205177211 */ /* 0x000fe200030f16ff */
[----:B------:R-:W2:Y:S02]  /*20600*/  LDCU UR7, c[0x0][0x39c] ;  /* 0x00007380ff0777ac */ /* 0x000ea40008000800 */
[C---:B-1----:R-:W-:Y:S01]  /*20610*/  VIADD R21, R3.reuse, UR10 ;  /* 0x0000000a03157c36 */ /* 0x042fe20008000000 */
[-C--:B------:R-:W-:Y:S01]  /*20620*/  LEA R6, P6, R3, R0.reuse, 0x2 ;  /* 0x0000000003067211 */ /* 0x080fe200078c10ff */
[----:B------:R1:W-:Y:S01]  /*20630*/  @P1 STG.E desc[UR8][R22.64], R12 ;  /* 0x0000000c16001986 */ /* 0x0003e2000c101908 */
[----:B------:R-:W-:Y:S01]  /*20640*/  LEA R4, P1, R11, R0, 0x2 ;  /* 0x000000000b047211 */ /* 0x000fe200078210ff */
[----:B------:R-:W1:Y:S01]  /*20650*/  LDCU UR11, c[0x0][0x3b8] ;  /* 0x00007700ff0b77ac */ /* 0x000e620008000800 */
[-C--:B------:R-:W-:Y:S01]  /*20660*/  LEA.HI.X.SX32 R7, R3, R2.reuse, 0x2, P6 ;  /* 0x0000000203077211 */ /* 0x080fe200030f16ff */
[----:B------:R-:W-:Y:S01]  /*20670*/  VIADD R3, R29, 0x7e ;  /* 0x0000007e1d037836 */ /* 0x000fe20000000000 */
[----:B------:R-:W-:-:S02]  /*20680*/  LEA.HI.X.SX32 R5, R11, R2, 0x2, P1 ;  /* 0x000000020b057211 */ /* 0x000fc400008f16ff */
[C---:B----4-:R-:W-:Y:S01]  /*20690*/  LEA R8, P1, R21.reuse, R0, 0x2 ;  /* 0x0000000015087211 */ /* 0x050fe200078210ff */
[----:B------:R-:W-:-:S03]  /*206a0*/  VIADD R25, R21, UR5 ;  /* 0x0000000515197c36 */ /* 0x000fc60008000000 */
[----:B------:R-:W-:Y:S02]  /*206b0*/  LEA.HI.X.SX32 R9, R21, R2, 0x2, P1 ;  /* 0x0000000215097211 */ /* 0x000fe400008f16ff */
[----:B---3--:R-:W-:Y:S01]  /*206c0*/  ISETP.LT.AND P1, PT, R3, UR6, !P0 ;  /* 0x0000000603007c0c */ /* 0x008fe2000c721270 */
[----:B------:R-:W-:Y:S01]  /*206d0*/  VIADD R3, R29, 0x7f ;  /* 0x0000007f1d037836 */ /* 0x000fe20000000000 */
[C---:B------:R-:W-:Y:S01]  /*206e0*/  LEA R10, P6, R25.reuse, R0, 0x2 ;  /* 0x00000000190a7211 */ /* 0x040fe200078c10ff */
[----:B------:R-:W-:-:S03]  /*206f0*/  VIADD R27, R25, UR4 ;  /* 0x00000004191b7c36 */ /* 0x000fc60008000000 */
[----:B--2---:R-:W-:Y:S02]  /*20700*/  ISETP.LT.AND P0, PT, R3, UR7, !P0 ;  /* 0x0000000703007c0c */ /* 0x004fe4000c701270 */
[----:B------:R-:W-:Y:S02]  /*20710*/  LEA.HI.X.SX32 R11, R25, R2, 0x2, P6 ;  /* 0x00000002190b7211 */ /* 0x000fe400030f16ff */
[C---:B------:R-:W-:Y:S01]  /*20720*/  LEA R20, P6, R27.reuse, R0, 0x2 ;  /* 0x000000001b147211 */ /* 0x040fe200078c10ff */
[C---:B-1----:R-:W-:Y:S01]  /*20730*/  VIADD R23, R27.reuse, UR11 ;  /* 0x0000000b1b177c36 */ /* 0x042fe20008000000 */
[----:B------:R1:W-:Y:S02]  /*20740*/  @P5 STG.E desc[UR8][R4.64], R17 ;  /* 0x0000001104005986 */ /* 0x0003e4000c101908 */
[----:B------:R-:W-:Y:S02]  /*20750*/  LEA.HI.X.SX32 R21, R27, R2, 0x2, P6 ;  /* 0x000000021b157211 */ /* 0x000fe400030f16ff */
[----:B------:R1:W-:Y:S01]  /*20760*/  @P4 STG.E desc[UR8][R6.64], R13 ;  /* 0x0000000d06004986 */ /* 0x0003e2000c101908 */
[----:B------:R-:W-:-:S03]  /*20770*/  LEA R22, P6, R23, R0, 0x2 ;  /* 0x0000000017167211 */ /* 0x000fc600078c10ff */
[----:B------:R1:W-:Y:S04]  /*20780*/  @P3 STG.E desc[UR8][R8.64], R18 ;  /* 0x0000001208003986 */ /* 0x0003e8000c101908 */
[----:B------:R1:W-:Y:S01]  /*20790*/  @P2 STG.E desc[UR8][R10.64], R14 ;  /* 0x0000000e0a002986 */ /* 0x0003e2000c101908 */
[----:B------:R-:W-:-:S03]  /*207a0*/  LEA.HI.X.SX32 R23, R23, R2, 0x2, P6 ;  /* 0x0000000217177211 */ /* 0x000fc600030f16ff */
[----:B------:R1:W-:Y:S01]  /*207b0*/  @P1 STG.E desc[UR8][R20.64], R19 ;  /* 0x0000001314001986 */ /* 0x0003e2000c101908 */
[----:B------:R-:W-:Y:S05]  /*207c0*/  @!P0 EXIT ;  /* 0x000000000000894d */ /* 0x000fea0003800000 */
[----:B------:R-:W-:Y:S01]  /*207d0*/  STG.E desc[UR8][R22.64], R15 ;  /* 0x0000000f16007986 */ /* 0x000fe2000c101908 */
[----:B------:R-:W-:Y:S05]  /*207e0*/  EXIT ;  /* 0x000000000000794d */ /* 0x000fea0003800000 */
.L_x_2:
[----:B------:R-:W-:-:S00]  /*207f0*/  BRA `(.L_x_2) ;  /* 0xfffffffc00fc7947 */ /* 0x000fc0000383ffff */
[----:B------:R-:W-:-:S00]  /*20800*/  NOP ;  /* 0x0000000000007918 */ /* 0x000fc00000000000 */
[----:B------:R-:W-:-:S00]  /*20810*/  NOP ;  /* 0x0000000000007918 */ /* 0x000fc00000000000 */
[----:B------:R-:W-:-:S00]  /*20820*/  NOP ;  /* 0x0000000000007918 */ /* 0x000fc00000000000 */
[----:B------:R-:W-:-:S00]  /*20830*/  NOP ;  /* 0x0000000000007918 */ /* 0x000fc00000000000 */
[----:B------:R-:W-:-:S00]  /*20840*/  NOP ;  /* 0x0000000000007918 */ /* 0x000fc00000000000 */
[----:B------:R-:W-:-:S00]  /*20850*/  NOP ;  /* 0x0000000000007918 */ /* 0x000fc00000000000 */
[----:B------:R-:W-:-:S00]  /*20860*/  NOP ;  /* 0x0000000000007918 */ /* 0x000fc00000000000 */
[----:B------:R-:W-:-:S00]  /*20870*/  NOP ;  /* 0x0000000000007918 */ /* 0x000fc00000000000 */
.L_x_3:


//--------------------- .nv.shared.matmul_kernel  --------------------------
	.section	.nv.shared.matmul_kernel,"aw",@nobits
	.sectionflags	@""
	.align	16
	.zero		1024


//--------------------- .nv.shared.reserved.0     --------------------------
	.section	.nv.shared.reserved.0,"aw",@nobits
	.weak		__nv_reservedSMEM_offset_0_alias
	.size		__nv_reservedSMEM_offset_0_alias, 0, 64
	.other		__nv_reservedSMEM_offset_0_alias,@"STO_CUDA_RESERVED_SHARED STV_DEFAULT"
__nv_reservedSMEM_offset_0_alias:
	.zero		0
	.zero		64


//--------------------- .nv.constant0.matmul_kernel --------------------------
	.section	.nv.constant0.matmul_kernel,"a",@progbits
	.sectionflags	@""
	.align	4
.nv.constant0.matmul_kernel:
	.zero		976


//--------------------- SYMBOLS --------------------------

	.type		.nv.reservedSmem.offset0,@object
	.size		.nv.reservedSmem.offset0,0x4
	.type		.nv.reservedSmem.cap,@object
	.size		.nv.reservedSmem.cap,0x4
